	.target	sm_90a

	.elftype	@"ET_EXEC"


//--------------------- .note.nv.tkinfo           --------------------------
	.section	.note.nv.tkinfo,"",@"SHT_NOTE"
	.sectionflags	@"SHF_NOTE_NV_TKINFO"
	.tkinfo
        /*0018*/ 	.word	0x00000002
        /*0030*/ 	.string	""
        /*0030*/ 	.string	"ptxas"
        /*0030*/ 	.string	"Cuda compilation tools, release 13.0, V13.0.88"
        /*0030*/ 	.string	"Build cuda_13.0.r13.0/compiler.36424714_0"
        /*0030*/ 	.string	"-v  -suppress-debug-info  -lineinfo  -arch sm_90a "



//--------------------- .note.nv.cuinfo           --------------------------
	.section	.note.nv.cuinfo,"",@"SHT_NOTE"
	.sectionflags	@"SHF_NOTE_NV_CUINFO"
        /*0018*/ 	.short	0x0002
        /*001a*/ 	.short	0x005a
        /*001c*/ 	.short	0x0082
	.zero		2


//--------------------- .nv.info                  --------------------------
	.section	.nv.info,"",@"SHT_CUDA_INFO"
	.align	4


	//----- nvinfo : EIATTR_REGCOUNT
	.align		4
        /*0000*/ 	.byte	0x04, 0x2f
        /*0002*/ 	.short	(.L_1 - .L_0)
	.align		4
.L_0:
        /*0004*/ 	.word	index@(matmul_kernel)
        /*0008*/ 	.word	0x00000020


	//----- nvinfo : EIATTR_FRAME_SIZE
	.align		4
.L_1:
        /*000c*/ 	.byte	0x04, 0x11
        /*000e*/ 	.short	(.L_3 - .L_2)
	.align		4
.L_2:
        /*0010*/ 	.word	index@(matmul_kernel)
        /*0014*/ 	.word	0x00002920


	//----- nvinfo : EIATTR_MIN_STACK_SIZE
	.align		4
.L_3:
        /*0018*/ 	.byte	0x04, 0x12
        /*001a*/ 	.short	(.L_5 - .L_4)
	.align		4
.L_4:
        /*001c*/ 	.word	index@(matmul_kernel)
        /*0020*/ 	.word	0x00002920
.L_5:


//--------------------- .nv.compat                --------------------------
	.section	.nv.compat,"",@"SHT_CUDA_COMPAT_INFO"
	.align	4
        /*0000*/ 	.byte	0x02, 0x09, 0x01, 0x00, 0x02, 0x02, 0x02, 0x00, 0x02, 0x05, 0x05, 0x00, 0x03, 0x07, 0x01, 0x01
        /*0010*/ 	.byte	0x02, 0x03, 0x00, 0x00, 0x02, 0x06, 0x01, 0x00, 0x04, 0x0b, 0x08, 0x00, 0x00, 0x00, 0x00, 0x00
        /*0020*/ 	.byte	0x00, 0x00, 0x00, 0x00


//--------------------- .nv.info.matmul_kernel    --------------------------
	.section	.nv.info.matmul_kernel,"",@"SHT_CUDA_INFO"
	.sectionflags	@""
	.align	4


	//----- nvinfo : EIATTR_CUDA_API_VERSION
	.align		4
        /*0000*/ 	.byte	0x04, 0x37
        /*0002*/ 	.short	(.L_7 - .L_6)
.L_6:
        /*0004*/ 	.word	0x00000082


	//----- nvinfo : EIATTR_KPARAM_INFO
	.align		4
.L_7:
        /*0008*/ 	.byte	0x04, 0x17
        /*000a*/ 	.short	(.L_9 - .L_8)
.L_8:
        /*000c*/ 	.word	0x00000000
        /*0010*/ 	.short	0x000d
        /*0012*/ 	.short	0x0048
        /*0014*/ 	.byte	0x00, 0xf4, 0x21, 0x00


	//----- nvinfo : EIATTR_KPARAM_INFO
	.align		4
.L_9:
        /*0018*/ 	.byte	0x04, 0x17
        /*001a*/ 	.short	(.L_11 - .L_10)
.L_10:
        /*001c*/ 	.word	0x00000000
        /*0020*/ 	.short	0x000c
        /*0022*/ 	.short	0x0040
        /*0024*/ 	.byte	0x00, 0xf4, 0x21, 0x00


	//----- nvinfo : EIATTR_KPARAM_INFO
	.align		4
.L_11:
        /*0028*/ 	.byte	0x04, 0x17
        /*002a*/ 	.short	(.L_13 - .L_12)
.L_12:
        /*002c*/ 	.word	0x00000000
        /*0030*/ 	.short	0x000b
        /*0032*/ 	.short	0x0038
        /*0034*/ 	.byte	0x00, 0xf0, 0x11, 0x00


	//----- nvinfo : EIATTR_KPARAM_INFO
	.align		4
.L_13:
        /*0038*/ 	.byte	0x04, 0x17
        /*003a*/ 	.short	(.L_15 - .L_14)
.L_14:
        /*003c*/ 	.word	0x00000000
        /*0040*/ 	.short	0x000a
        /*0042*/ 	.short	0x0034
        /*0044*/ 	.byte	0x00, 0xf0, 0x11, 0x00


	//----- nvinfo : EIATTR_KPARAM_INFO
	.align		4
.L_15:
        /*0048*/ 	.byte	0x04, 0x17
        /*004a*/ 	.short	(.L_17 - .L_16)
.L_16:
        /*004c*/ 	.word	0x00000000
        /*0050*/ 	.short	0x0009
        /*0052*/ 	.short	0x0030
        /*0054*/ 	.byte	0x00, 0xf0, 0x11, 0x00


	//----- nvinfo : EIATTR_KPARAM_INFO
	.align		4
.L_17:
        /*0058*/ 	.byte	0x04, 0x17
        /*005a*/ 	.short	(.L_19 - .L_18)
.L_18:
        /*005c*/ 	.word	0x00000000
        /*0060*/ 	.short	0x0008
        /*0062*/ 	.short	0x002c
        /*0064*/ 	.byte	0x00, 0xf0, 0x11, 0x00


	//----- nvinfo : EIATTR_KPARAM_INFO
	.align		4
.L_19:
        /*0068*/ 	.byte	0x04, 0x17
        /*006a*/ 	.short	(.L_21 - .L_20)
.L_20:
        /*006c*/ 	.word	0x00000000
        /*0070*/ 	.short	0x0007
        /*0072*/ 	.short	0x0028
        /*0074*/ 	.byte	0x00, 0xf0, 0x11, 0x00


	//----- nvinfo : EIATTR_KPARAM_INFO
	.align		4
.L_21:
        /*0078*/ 	.byte	0x04, 0x17
        /*007a*/ 	.short	(.L_23 - .L_22)
.L_22:
        /*007c*/ 	.word	0x00000000
        /*0080*/ 	.short	0x0006
        /*0082*/ 	.short	0x0024
        /*0084*/ 	.byte	0x00, 0xf0, 0x11, 0x00


	//----- nvinfo : EIATTR_KPARAM_INFO
	.align		4
.L_23:
        /*0088*/ 	.byte	0x04, 0x17
        /*008a*/ 	.short	(.L_25 - .L_24)
.L_24:
        /*008c*/ 	.word	0x00000000
        /*0090*/ 	.short	0x0005
        /*0092*/ 	.short	0x0020
        /*0094*/ 	.byte	0x00, 0xf0, 0x11, 0x00


	//----- nvinfo : EIATTR_KPARAM_INFO
	.align		4
.L_25:
        /*0098*/ 	.byte	0x04, 0x17
        /*009a*/ 	.short	(.L_27 - .L_26)
.L_26:
        /*009c*/ 	.word	0x00000000
        /*00a0*/ 	.short	0x0004
        /*00a2*/ 	.short	0x001c
        /*00a4*/ 	.byte	0x00, 0xf0, 0x11, 0x00


	//----- nvinfo : EIATTR_KPARAM_INFO
	.align		4
.L_27:
        /*00a8*/ 	.byte	0x04, 0x17
        /*00aa*/ 	.short	(.L_29 - .L_28)
.L_28:
        /*00ac*/ 	.word	0x00000000
        /*00b0*/ 	.short	0x0003
        /*00b2*/ 	.short	0x0018
        /*00b4*/ 	.byte	0x00, 0xf0, 0x11, 0x00


	//----- nvinfo : EIATTR_KPARAM_INFO
	.align		4
.L_29:
        /*00b8*/ 	.byte	0x04, 0x17
        /*00ba*/ 	.short	(.L_31 - .L_30)
.L_30:
        /*00bc*/ 	.word	0x00000000
        /*00c0*/ 	.short	0x0002
        /*00c2*/ 	.short	0x0010
        /*00c4*/ 	.byte	0x00, 0xf4, 0x21, 0x00


	//----- nvinfo : EIATTR_KPARAM_INFO
	.align		4
.L_31:
        /*00c8*/ 	.byte	0x04, 0x17
        /*00ca*/ 	.short	(.L_33 - .L_32)
.L_32:
        /*00cc*/ 	.word	0x00000000
        /*00d0*/ 	.short	0x0001
        /*00d2*/ 	.short	0x0008
        /*00d4*/ 	.byte	0x00, 0xf4, 0x21, 0x00


	//----- nvinfo : EIATTR_KPARAM_INFO
	.align		4
.L_33:
        /*00d8*/ 	.byte	0x04, 0x17
        /*00da*/ 	.short	(.L_35 - .L_34)
.L_34:
        /*00dc*/ 	.word	0x00000000
        /*00e0*/ 	.short	0x0000
        /*00e2*/ 	.short	0x0000
        /*00e4*/ 	.byte	0x00, 0xf4, 0x21, 0x00


	//----- nvinfo : EIATTR_SPARSE_MMA_MASK
	.align		4
.L_35:
        /*00e8*/ 	.byte	0x03, 0x50
        /*00ea*/ 	.short	0x0000


	//----- nvinfo : EIATTR_MAXREG_COUNT
	.align		4
        /*00ec*/ 	.byte	0x03, 0x1b
        /*00ee*/ 	.short	0x00ff


	//----- nvinfo : EIATTR_NUM_BARRIERS
	.align		4
        /*00f0*/ 	.byte	0x02, 0x4c
        /*00f2*/ 	.byte	0x01
	.zero		1


	//----- nvinfo : EIATTR_ANNOTATIONS
	.align		4
        /*00f4*/ 	.byte	0x04, 0x55
        /*00f6*/ 	.short	(.L_37 - .L_36)


	//   ....[0]....
.L_36:
        /*00f8*/ 	.word	0x00000001
        /*00fc*/ 	.byte	0x20, 0x05, 0x00, 0x00, 0x01, 0x00, 0x00, 0x00, 0x30, 0x05, 0x00, 0x00, 0x01, 0x00, 0x00, 0x00
        /* <DEDUP_REMOVED lines=1252> */
        /*4f4c*/ 	.byte	0x80, 0xab, 0x01, 0x00


	//----- nvinfo : EIATTR_MERCURY_ISA_VERSION
	.align		4
.L_37:
        /*4f50*/ 	.byte	0x03, 0x5f
        /*4f52*/ 	.short	0x0101


	//----- nvinfo : EIATTR_EXIT_INSTR_OFFSETS
	.align		4
        /*4f54*/ 	.byte	0x04, 0x1c
        /*4f56*/ 	.short	(.L_39 - .L_38)


	//   ....[0]....
.L_38:
        /*4f58*/ 	.word	0x00054800


	//   ....[1]....
        /*4f5c*/ 	.word	0x00054820


	//----- nvinfo : EIATTR_REQNTID
	.align		4
.L_39:
        /*4f60*/ 	.byte	0x04, 0x10
        /*4f62*/ 	.short	(.L_41 - .L_40)
.L_40:
        /*4f64*/ 	.word	0x00000040
        /*4f68*/ 	.word	0x00000001
        /*4f6c*/ 	.word	0x00000001


	//----- nvinfo : EIATTR_CBANK_PARAM_SIZE
	.align		4
.L_41:
        /*4f70*/ 	.byte	0x03, 0x19
        /*4f72*/ 	.short	0x0050


	//----- nvinfo : EIATTR_PARAM_CBANK
	.align		4
        /*4f74*/ 	.byte	0x04, 0x0a
        /*4f76*/ 	.short	(.L_43 - .L_42)
	.align		4
.L_42:
        /*4f78*/ 	.word	index@(.nv.constant0.matmul_kernel)
        /*4f7c*/ 	.short	0x0210
        /*4f7e*/ 	.short	0x0050


	//----- nvinfo : EIATTR_SW_WAR
	.align		4
.L_43:
        /*4f80*/ 	.byte	0x04, 0x36
        /*4f82*/ 	.short	(.L_45 - .L_44)
.L_44:
        /*4f84*/ 	.word	0x00000008
.L_45:


//--------------------- .nv.callgraph             --------------------------
	.section	.nv.callgraph,"",@"SHT_CUDA_CALLGRAPH"
	.align	4
	.sectionentsize	8
	.align		4
        /*0000*/ 	.word	0x00000000
	.align		4
        /*0004*/ 	.word	0xffffffff
	.align		4
        /*0008*/ 	.word	0x00000000
	.align		4
        /*000c*/ 	.word	0xfffffffe
	.align		4
        /*0010*/ 	.word	0x00000000
	.align		4
        /*0014*/ 	.word	0xfffffffd
	.align		4
        /*0018*/ 	.word	0x00000000
	.align		4
        /*001c*/ 	.word	0xfffffffc


//--------------------- .text.matmul_kernel       --------------------------
	.section	.text.matmul_kernel,"ax",@progbits
	.align	128
        .global         matmul_kernel
        .type           matmul_kernel,@function
        .size           matmul_kernel,(.L_x_4 - matmul_kernel)
        .other          matmul_kernel,@"STO_CUDA_ENTRY STV_DEFAULT"
matmul_kernel:
.text.matmul_kernel:
[----:B------:R-:W0:Y:S08]  /*0000*/  LDC R1, c[0x0][0x28] ;  /* 0x00000a00ff017b82 */ /* 0x000e300000000800 */
[----:B------:R-:W1:Y:S01]  /*0010*/  LDC.64 R4, c[0x0][0x228] ;  /* 0x00008a00ff047b82 */ /* 0x000e620000000a00 */
[----:B------:R-:W2:Y:S01]  /*0020*/  S2R R14, SR_TID.X ;  /* 0x00000000000e7919 */ /* 0x000ea20000002100 */
[----:B0-----:R-:W-:Y:S01]  /*0030*/  VIADD R1, R1, 0xffffd6e0 ;  /* 0xffffd6e001017836 */ /* 0x001fe20000000000 */
[----:B------:R-:W-:Y:S01]  /*0040*/  ULDC.64 UR8, c[0x0][0x208] ;  /* 0x0000820000087ab9 */ /* 0x000fe20000000a00 */
[----:B-1----:R-:W-:-:S05]  /*0050*/  VIADD R0, R5, 0xff ;  /* 0x000000ff05007836 */ /* 0x002fca0000000000 */
[----:B------:R-:W-:-:S04]  /*0060*/  SHF.R.S32.HI R3, RZ, 0x1f, R0 ;  /* 0x0000001fff037819 */ /* 0x000fc80000011400 */
[----:B------:R-:W-:-:S04]  /*0070*/  LEA.HI R3, R3, R0, RZ, 0x8 ;  /* 0x0000000003037211 */ /* 0x000fc800078f40ff */
[----:B------:R-:W-:Y:S02]  /*0080*/  SHF.R.S32.HI R0, RZ, 0x8, R3 ;  /* 0x00000008ff007819 */ /* 0x000fe40000011403 */
[----:B------:R-:W0:Y:S03]  /*0090*/  S2R R3, SR_CTAID.X ;  /* 0x0000000000037919 */ /* 0x000e260000002500 */
[----:B------:R-:W-:-:S05]  /*00a0*/  IMAD.SHL.U32 R0, R0, 0x8, RZ ;  /* 0x0000000800007824 */ /* 0x000fca00078e00ff */
[-C--:B------:R-:W-:Y:S02]  /*00b0*/  IABS R9, R0.reuse ;  /* 0x0000000000097213 */ /* 0x080fe40000000000 */
[----:B------:R-:W-:Y:S02]  /*00c0*/  IABS R12, R0 ;  /* 0x00000000000c7213 */ /* 0x000fe40000000000 */
[----:B------:R-:W1:Y:S08]  /*00d0*/  I2F.RP R2, R9 ;  /* 0x0000000900027306 */ /* 0x000e700000209400 */
[----:B-1----:R-:W1:Y:S01]  /*00e0*/  MUFU.RCP R2, R2 ;  /* 0x0000000200027308 */ /* 0x002e620000001000 */
[----:B0-----:R-:W-:Y:S01]  /*00f0*/  IABS R10, R3 ;  /* 0x00000003000a7213 */ /* 0x001fe20000000000 */
[----:B-1----:R-:W-:-:S02]  /*0100*/  VIADD R6, R2, 0xffffffe ;  /* 0x0ffffffe02067836 */ /* 0x002fc40000000000 */
[----:B------:R-:W-:-:S04]  /*0110*/  IMAD.MOV R2, RZ, RZ, -R12 ;  /* 0x000000ffff027224 */ /* 0x000fc800078e0a0c */
[----:B------:R0:W1:Y:S02]  /*0120*/  F2I.FTZ.U32.TRUNC.NTZ R7, R6 ;  /* 0x0000000600077305 */ /* 0x000064000021f000 */
[----:B0-----:R-:W-:Y:S02]  /*0130*/  IMAD.MOV.U32 R6, RZ, RZ, RZ ;  /* 0x000000ffff067224 */ /* 0x001fe400078e00ff */
[----:B-1----:R-:W-:-:S04]  /*0140*/  IMAD.MOV R8, RZ, RZ, -R7 ;  /* 0x000000ffff087224 */ /* 0x002fc800078e0a07 */
[----:B------:R-:W-:Y:S02]  /*0150*/  IMAD R11, R8, R9, RZ ;  /* 0x00000009080b7224 */ /* 0x000fe400078e02ff */
[----:B------:R-:W-:Y:S02]  /*0160*/  IMAD.MOV.U32 R8, RZ, RZ, R10 ;  /* 0x000000ffff087224 */ /* 0x000fe400078e000a */
[----:B------:R-:W-:-:S06]  /*0170*/  IMAD.HI.U32 R7, R7, R11, R6 ;  /* 0x0000000b07077227 */ /* 0x000fcc00078e0006 */
[----:B------:R-:W-:-:S04]  /*0180*/  IMAD.HI.U32 R7, R7, R8, RZ ;  /* 0x0000000807077227 */ /* 0x000fc800078e00ff */
[----:B------:R-:W-:-:S05]  /*0190*/  IMAD R2, R7, R2, R8 ;  /* 0x0000000207027224 */ /* 0x000fca00078e0208 */
[----:B------:R-:W-:-:S13]  /*01a0*/  ISETP.GT.U32.AND P1, PT, R9, R2, PT ;  /* 0x000000020900720c */ /* 0x000fda0003f24070 */
[----:B------:R-:W-:Y:S02]  /*01b0*/  @!P1 IMAD.IADD R2, R2, 0x1, -R9 ;  /* 0x0000000102029824 */ /* 0x000fe400078e0a09 */
[----:B------:R-:W-:Y:S01]  /*01c0*/  @!P1 VIADD R7, R7, 0x1 ;  /* 0x0000000107079836 */ /* 0x000fe20000000000 */
[----:B------:R-:W-:Y:S02]  /*01d0*/  ISETP.NE.AND P1, PT, R0, RZ, PT ;  /* 0x000000ff0000720c */ /* 0x000fe40003f25270 */
[----:B------:R-:W-:Y:S02]  /*01e0*/  ISETP.GE.U32.AND P0, PT, R2, R9, PT ;  /* 0x000000090200720c */ /* 0x000fe40003f06070 */
[----:B------:R-:W-:-:S04]  /*01f0*/  LOP3.LUT R2, R3, R0, RZ, 0x3c, !PT ;  /* 0x0000000003027212 */ /* 0x000fc800078e3cff */
[----:B------:R-:W-:Y:S01]  /*0200*/  ISETP.GE.AND P2, PT, R2, RZ, PT ;  /* 0x000000ff0200720c */ /* 0x000fe20003f46270 */
[----:B------:R-:W-:-:S06]  /*0210*/  VIADD R2, R4, 0xf ;  /* 0x0000000f04027836 */ /* 0x000fcc0000000000 */
[----:B------:R-:W-:-:S04]  /*0220*/  @P0 VIADD R7, R7, 0x1 ;  /* 0x0000000107070836 */ /* 0x000fc80000000000 */
[----:B------:R-:W-:Y:S01]  /*0230*/  IMAD.MOV.U32 R6, RZ, RZ, R7 ;  /* 0x000000ffff067224 */ /* 0x000fe200078e0007 */
[----:B------:R-:W-:-:S03]  /*0240*/  SHF.R.S32.HI R7, RZ, 0x1f, R2 ;  /* 0x0000001fff077819 */ /* 0x000fc60000011402 */
[----:B------:R-:W-:Y:S01]  /*0250*/  @!P2 IMAD.MOV R6, RZ, RZ, -R6 ;  /* 0x000000ffff06a224 */ /* 0x000fe200078e0a06 */
[----:B------:R-:W-:Y:S02]  /*0260*/  @!P1 LOP3.LUT R6, RZ, R0, RZ, 0x33, !PT ;  /* 0x00000000ff069212 */ /* 0x000fe400078e33ff */
[----:B------:R-:W-:-:S03]  /*0270*/  LEA.HI R7, R7, R2, RZ, 0x4 ;  /* 0x0000000207077211 */ /* 0x000fc600078f20ff */
[----:B------:R-:W-:Y:S02]  /*0280*/  IMAD.SHL.U32 R2, R6, 0x8, RZ ;  /* 0x0000000806027824 */ /* 0x000fe400078e00ff */
[----:B------:R-:W-:-:S03]  /*0290*/  IMAD.MOV R6, RZ, RZ, -R6 ;  /* 0x000000ffff067224 */ /* 0x000fc600078e0a06 */
[----:B------:R-:W-:Y:S01]  /*02a0*/  LEA.HI.SX32 R7, R7, -R2, 0x1c ;  /* 0x8000000207077211 */ /* 0x000fe200078fe2ff */
[----:B------:R-:W-:Y:S02]  /*02b0*/  IMAD R15, R0, R6, R3 ;  /* 0x00000006000f7224 */ /* 0x000fe400078e0203 */
[----:B------:R-:W-:Y:S01]  /*02c0*/  IMAD.MOV.U32 R6, RZ, RZ, RZ ;  /* 0x000000ffff067224 */ /* 0x000fe200078e00ff */
[----:B------:R-:W-:Y:S02]  /*02d0*/  VIMNMX R8, R7, 0x8, PT ;  /* 0x0000000807087848 */ /* 0x000fe40003fe0100 */
[----:B------:R-:W-:Y:S02]  /*02e0*/  IABS R13, R15 ;  /* 0x0000000f000d7213 */ /* 0x000fe40000000000 */
[----:B------:R-:W-:-:S04]  /*02f0*/  IABS R11, R8 ;  /* 0x00000008000b7213 */ /* 0x000fc80000000000 */
[----:B------:R-:W0:Y:S08]  /*0300*/  I2F.RP R9, R11 ;  /* 0x0000000b00097306 */ /* 0x000e300000209400 */
[----:B0-----:R-:W0:Y:S02]  /*0310*/  MUFU.RCP R9, R9 ;  /* 0x0000000900097308 */ /* 0x001e240000001000 */
[----:B0-----:R-:W-:-:S06]  /*0320*/  VIADD R7, R9, 0xffffffe ;  /* 0x0ffffffe09077836 */ /* 0x001fcc0000000000 */
[----:B------:R-:W0:Y:S02]  /*0330*/  F2I.FTZ.U32.TRUNC.NTZ R7, R7 ;  /* 0x0000000700077305 */ /* 0x000e24000021f000 */
[----:B0-----:R-:W-:-:S04]  /*0340*/  IMAD.MOV R10, RZ, RZ, -R7 ;  /* 0x000000ffff0a7224 */ /* 0x001fc800078e0a07 */
[----:B------:R-:W-:-:S04]  /*0350*/  IMAD.MOV.U32 R0, RZ, RZ, R10 ;  /* 0x000000ffff007224 */ /* 0x000fc800078e000a */
[----:B------:R-:W-:Y:S01]  /*0360*/  IMAD R3, R0, R11, RZ ;  /* 0x0000000b00037224 */ /* 0x000fe200078e02ff */
[----:B------:R-:W-:-:S03]  /*0370*/  IABS R0, R8 ;  /* 0x0000000800007213 */ /* 0x000fc60000000000 */
[----:B------:R-:W-:Y:S02]  /*0380*/  IMAD.HI.U32 R6, R7, R3, R6 ;  /* 0x0000000307067227 */ /* 0x000fe400078e0006 */
[----:B------:R-:W0:Y:S02]  /*0390*/  LDC R7, c[0x0][0x230] ;  /* 0x00008c00ff077b82 */ /* 0x000e240000000800 */
[----:B------:R-:W-:Y:S02]  /*03a0*/  IMAD.MOV R0, RZ, RZ, -R0 ;  /* 0x000000ffff007224 */ /* 0x000fe400078e0a00 */
[----:B------:R-:W-:-:S04]  /*03b0*/  IMAD.HI.U32 R6, R6, R13, RZ ;  /* 0x0000000d06067227 */ /* 0x000fc800078e00ff */
[----:B------:R-:W-:-:S05]  /*03c0*/  IMAD R0, R6, R0, R13 ;  /* 0x0000000006007224 */ /* 0x000fca00078e020d */
[----:B------:R-:W-:Y:S01]  /*03d0*/  ISETP.GT.U32.AND P1, PT, R11, R0, PT ;  /* 0x000000000b00720c */ /* 0x000fe20003f24070 */
[----:B0-----:R-:W-:-:S12]  /*03e0*/  VIADD R7, R7, 0x7f ;  /* 0x0000007f07077836 */ /* 0x001fd80000000000 */
[----:B------:R-:W-:Y:S02]  /*03f0*/  @!P1 IMAD.IADD R0, R0, 0x1, -R11 ;  /* 0x0000000100009824 */ /* 0x000fe400078e0a0b */
[----:B------:R-:W-:Y:S01]  /*0400*/  @!P1 VIADD R6, R6, 0x1 ;  /* 0x0000000106069836 */ /* 0x000fe20000000000 */
[----:B------:R-:W-:Y:S02]  /*0410*/  ISETP.NE.AND P1, PT, R8, RZ, PT ;  /* 0x000000ff0800720c */ /* 0x000fe40003f25270 */
[----:B------:R-:W-:Y:S02]  /*0420*/  ISETP.GE.U32.AND P0, PT, R0, R11, PT ;  /* 0x0000000b0000720c */ /* 0x000fe40003f06070 */
[----:B------:R-:W-:-:S04]  /*0430*/  LOP3.LUT R0, R15, R8, RZ, 0x3c, !PT ;  /* 0x000000080f007212 */ /* 0x000fc800078e3cff */
[----:B------:R-:W-:Y:S02]  /*0440*/  ISETP.GE.AND P2, PT, R0, RZ, PT ;  /* 0x000000ff0000720c */ /* 0x000fe40003f46270 */
[----:B--2---:R-:W-:-:S05]  /*0450*/  LOP3.LUT R0, R14, 0xf, RZ, 0xc0, !PT ;  /* 0x0000000f0e007812 */ /* 0x004fca00078ec0ff */
[----:B------:R-:W-:Y:S01]  /*0460*/  @P0 VIADD R6, R6, 0x1 ;  /* 0x0000000106060836 */ /* 0x000fe20000000000 */
[----:B------:R-:W-:-:S05]  /*0470*/  ISETP.GT.AND P0, PT, R7, 0x7f, PT ;  /* 0x0000007f0700780c */ /* 0x000fca0003f04270 */
[----:B------:R-:W-:Y:S01]  /*0480*/  @!P2 IMAD.MOV R6, RZ, RZ, -R6 ;  /* 0x000000ffff06a224 */ /* 0x000fe200078e0a06 */
[----:B------:R-:W-:-:S05]  /*0490*/  @!P1 LOP3.LUT R6, RZ, R8, RZ, 0x33, !PT ;  /* 0x00000008ff069212 */ /* 0x000fca00078e33ff */
[----:B------:R-:W-:-:S04]  /*04a0*/  IMAD.MOV R3, RZ, RZ, -R6 ;  /* 0x000000ffff037224 */ /* 0x000fc800078e0a06 */
[----:B------:R-:W-:Y:S01]  /*04b0*/  IMAD R3, R8, R3, R15 ;  /* 0x0000000308037224 */ /* 0x000fe200078e020f */
[----:B------:R-:W-:-:S03]  /*04c0*/  SHF.R.U32.HI R8, RZ, 0x4, R14 ;  /* 0x00000004ff087819 */ /* 0x000fc6000001160e */
[----:B------:R-:W-:Y:S01]  /*04d0*/  IMAD.IADD R3, R2, 0x1, R3 ;  /* 0x0000000102037824 */ /* 0x000fe200078e0203 */
[----:B------:R-:W-:-:S03]  /*04e0*/  SGXT.U32 R16, R8, 0x2 ;  /* 0x000000020810781a */ /* 0x000fc60000000000 */
[----:B------:R-:W-:Y:S01]  /*04f0*/  IMAD R3, R3, 0x10, R0 ;  /* 0x0000001003037824 */ /* 0x000fe200078e0200 */
[----:B------:R-:W-:Y:S01]  /*0500*/  LOP3.LUT R2, R16, 0x78, RZ, 0xfc, !PT ;  /* 0x0000007810027812 */ /* 0x000fe200078efcff */
[----:B------:R-:W-:-:S03]  /*0510*/  IMAD.SHL.U32 R0, R6, 0x100, RZ ;  /* 0x0000010006007824 */ /* 0x000fc600078e00ff */
[----:B------:R0:W-:Y:S04]  /*0520*/  STL [R1+0x1aa0], R3 ;  /* 0x001aa00301007387 */ /* 0x0001e80000100800 */
[----:B------:R0:W-:Y:S01]  /*0530*/  STL [R1+0x250], R0 ;  /* 0x0002500001007387 */ /* 0x0001e20000100800 */
[----:B------:R-:W-:Y:S05]  /*0540*/  @P0 BRA `(.L_x_0) ;  /* 0x00000004000c0947 */ /* 0x000fea0003800000 */
[----:B0-----:R-:W-:Y:S01]  /*0550*/  IMAD.SHL.U32 R0, R14, 0x20, RZ ;  /* 0x000000200e007824 */ /* 0x001fe200078e00ff */
[----:B------:R0:W-:Y:S04]  /*0560*/  STL [R1+0x360], RZ ;  /* 0x000360ff01007387 */ /* 0x0001e80000100800 */
[----:B------:R0:W-:Y:S04]  /*0570*/  STL [R1+0x1aa4], R0 ;  /* 0x001aa40001007387 */ /* 0x0001e80000100800 */
[----:B------:R0:W-:Y:S04]  /*0580*/  STL [R1+0x364], RZ ;  /* 0x000364ff01007387 */ /* 0x0001e80000100800 */
        /* <DEDUP_REMOVED lines=61> */
[----:B------:R0:W-:Y:S01]  /*0960*/  STL [R1+0xec], RZ ;  /* 0x0000ecff01007387 */ /* 0x0001e20000100800 */
[----:B------:R-:W-:Y:S05]  /*0970*/  BRA `(.L_x_1) ;  /* 0x000004fc00d47947 */ /* 0x000fea0003800000 */
.L_x_0:
[----:B------:R-:W-:Y:S01]  /*0980*/  IABS R15, R5 ;  /* 0x00000005000f7213 */ /* 0x000fe20000000000 */
[----:B------:R1:W-:Y:S01]  /*0990*/  STL [R1+0x1c74], R5 ;  /* 0x001c740501007387 */ /* 0x0003e20000100800 */
[----:B------:R-:W-:Y:S01]  /*09a0*/  IMAD.MOV.U32 R6, RZ, RZ, RZ ;  /* 0x000000ffff067224 */ /* 0x000fe200078e00ff */
[----:B------:R-:W-:Y:S01]  /*09b0*/  ULDC UR6, c[0x0][0x238] ;  /* 0x00008e0000067ab9 */ /* 0x000fe20000000800 */
[----:B0-----:R-:W0:Y:S01]  /*09c0*/  I2F.RP R3, R15 ;  /* 0x0000000f00037306 */ /* 0x001e220000209400 */
[----:B------:R-:W-:Y:S01]  /*09d0*/  ULDC UR4, c[0x0][0x234] ;  /* 0x00008d0000047ab9 */ /* 0x000fe20000000800 */
[----:B------:R-:W-:Y:S01]  /*09e0*/  ULDC.64 UR10, c[0x0][0x210] ;  /* 0x00008400000a7ab9 */ /* 0x000fe20000000a00 */
[----:B------:R-:W-:Y:S01]  /*09f0*/  ULDC UR7, c[0x0][0x230] ;  /* 0x00008c0000077ab9 */ /* 0x000fe20000000800 */
[----:B-1----:R-:W-:-:S04]  /*0a00*/  IMAD.MOV.U32 R5, RZ, RZ, R0 ;  /* 0x000000ffff057224 */ /* 0x002fc800078e0000 */
[C---:B------:R-:W-:Y:S02]  /*0a10*/  VIADD R2, R5.reuse, 0xff ;  /* 0x000000ff05027836 */ /* 0x040fe40000000000 */
[C---:B------:R-:W-:Y:S01]  /*0a20*/  VIADD R13, R5.reuse, 0xfd ;  /* 0x000000fd050d7836 */ /* 0x040fe20000000000 */
[----:B0-----:R-:W0:Y:S02]  /*0a30*/  MUFU.RCP R3, R3 ;  /* 0x0000000300037308 */ /* 0x001e240000001000 */
[----:B------:R-:W-:Y:S01]  /*0a40*/  IABS R12, R2 ;  /* 0x00000002000c7213 */ /* 0x000fe20000000000 */
[C---:B------:R-:W-:Y:S01]  /*0a50*/  VIADD R14, R5.reuse, 0xfc ;  /* 0x000000fc050e7836 */ /* 0x040fe20000000000 */
[----:B------:R-:W-:Y:S01]  /*0a60*/  ISETP.GE.AND P0, PT, R2, RZ, PT ;  /* 0x000000ff0200720c */ /* 0x000fe20003f06270 */
[----:B------:R-:W-:Y:S01]  /*0a70*/  VIADD R11, R5, 0xfb ;  /* 0x000000fb050b7836 */ /* 0x000fe20000000000 */
[----:B------:R-:W-:Y:S01]  /*0a80*/  ISETP.GE.AND P3, PT, R13, RZ, PT ;  /* 0x000000ff0d00720c */ /* 0x000fe20003f66270 */
[C---:B------:R-:W-:Y:S01]  /*0a90*/  VIADD R16, R5.reuse, 0xf9 ;  /* 0x000000f905107836 */ /* 0x040fe20000000000 */
[----:B------:R-:W-:Y:S01]  /*0aa0*/  ISETP.GE.AND P4, PT, R14, RZ, PT ;  /* 0x000000ff0e00720c */ /* 0x000fe20003f86270 */
[----:B------:R-:W-:Y:S01]  /*0ab0*/  VIADD R20, R5, 0xee ;  /* 0x000000ee05147836 */ /* 0x000fe20000000000 */
[----:B------:R-:W-:Y:S01]  /*0ac0*/  IABS R10, R11 ;  /* 0x0000000b000a7213 */ /* 0x000fe20000000000 */
[----:B0-----:R-:W-:-:S06]  /*0ad0*/  VIADD R7, R3, 0xffffffe ;  /* 0x0ffffffe03077836 */ /* 0x001fcc0000000000 */
[----:B------:R-:W0:Y:S02]  /*0ae0*/  F2I.FTZ.U32.TRUNC.NTZ R7, R7 ;  /* 0x0000000700077305 */ /* 0x000e24000021f000 */
[----:B0-----:R-:W-:-:S04]  /*0af0*/  IMAD.MOV R0, RZ, RZ, -R7 ;  /* 0x000000ffff007224 */ /* 0x001fc800078e0a07 */
[----:B------:R-:W-:Y:S02]  /*0b00*/  IMAD R9, R0, R15, RZ ;  /* 0x0000000f00097224 */ /* 0x000fe400078e02ff */
[----:B------:R-:W-:Y:S02]  /*0b10*/  VIADD R0, R5, 0xfe ;  /* 0x000000fe05007836 */ /* 0x000fe40000000000 */
[----:B------:R-:W-:Y:S01]  /*0b20*/  IMAD.HI.U32 R6, R7, R9, R6 ;  /* 0x0000000907067227 */ /* 0x000fe200078e0006 */
[----:B------:R-:W-:Y:S02]  /*0b30*/  IABS R9, R14 ;  /* 0x0000000e00097213 */ /* 0x000fe40000000000 */
[----:B------:R-:W-:-:S03]  /*0b40*/  IABS R8, R0 ;  /* 0x0000000000087213 */ /* 0x000fc60000000000 */
[----:B------:R-:W-:-:S04]  /*0b50*/  IMAD.HI.U32 R3, R6, R12, RZ ;  /* 0x0000000c06037227 */ /* 0x000fc800078e00ff */
[----:B------:R-:W-:Y:S02]  /*0b60*/  IMAD.MOV R7, RZ, RZ, -R3 ;  /* 0x000000ffff077224 */ /* 0x000fe400078e0a03 */
[----:B------:R-:W-:-:S04]  /*0b70*/  IMAD.HI.U32 R3, R6, R8, RZ ;  /* 0x0000000806037227 */ /* 0x000fc800078e00ff */
[----:B------:R-:W-:Y:S01]  /*0b80*/  IMAD R12, R15, R7, R12 ;  /* 0x000000070f0c7224 */ /* 0x000fe200078e020c */
[----:B------:R-:W-:Y:S01]  /*0b90*/  IABS R7, R13 ;  /* 0x0000000d00077213 */ /* 0x000fe20000000000 */
[----:B------:R-:W-:-:S03]  /*0ba0*/  IMAD.MOV R3, RZ, RZ, -R3 ;  /* 0x000000ffff037224 */ /* 0x000fc600078e0a03 */
[C---:B------:R-:W-:Y:S01]  /*0bb0*/  ISETP.GT.U32.AND P1, PT, R15.reuse, R12, PT ;  /* 0x0000000c0f00720c */ /* 0x040fe20003f24070 */
[----:B------:R-:W-:Y:S02]  /*0bc0*/  IMAD R8, R15, R3, R8 ;  /* 0x000000030f087224 */ /* 0x000fe400078e0208 */
[----:B------:R-:W-:-:S03]  /*0bd0*/  IMAD.HI.U32 R2, R6, R7, RZ ;  /* 0x0000000706027227 */ /* 0x000fc600078e00ff */
[----:B------:R-:W-:Y:S01]  /*0be0*/  ISETP.GT.U32.AND P2, PT, R15, R8, PT ;  /* 0x000000080f00720c */ /* 0x000fe20003f44070 */
[----:B------:R-:W-:-:S04]  /*0bf0*/  IMAD.HI.U32 R3, R6, R10, RZ ;  /* 0x0000000a06037227 */ /* 0x000fc800078e00ff */
[----:B------:R-:W-:Y:S02]  /*0c00*/  IMAD.MOV R3, RZ, RZ, -R3 ;  /* 0x000000ffff037224 */ /* 0x000fe400078e0a03 */
[----:B------:R-:W-:Y:S01]  /*0c10*/  @!P1 IMAD.IADD R12, R12, 0x1, -R15 ;  /* 0x000000010c0c9824 */ /* 0x000fe200078e0a0f */
[----:B------:R-:W-:Y:S01]  /*0c20*/  ISETP.GE.AND P1, PT, R0, RZ, PT ;  /* 0x000000ff0000720c */ /* 0x000fe20003f26270 */
[----:B------:R-:W-:Y:S02]  /*0c30*/  IMAD.MOV R0, RZ, RZ, -R2 ;  /* 0x000000ffff007224 */ /* 0x000fe400078e0a02 */
[----:B------:R-:W-:Y:S01]  /*0c40*/  IMAD.HI.U32 R2, R6, R9, RZ ;  /* 0x0000000906027227 */ /* 0x000fe200078e00ff */
[----:B------:R-:W-:-:S03]  /*0c50*/  ISETP.GT.U32.AND P5, PT, R15, R12, PT ;  /* 0x0000000c0f00720c */ /* 0x000fc60003fa4070 */
[----:B------:R-:W-:Y:S01]  /*0c60*/  @!P2 IMAD.IADD R8, R8, 0x1, -R15 ;  /* 0x000000010808a824 */ /* 0x000fe200078e0a0f */
[----:B------:R-:W-:Y:S01]  /*0c70*/  ISETP.GE.AND P2, PT, R11, RZ, PT ;  /* 0x000000ff0b00720c */ /* 0x000fe20003f46270 */
[C---:B------:R-:W-:Y:S02]  /*0c80*/  IMAD R0, R15.reuse, R0, R7 ;  /* 0x000000000f007224 */ /* 0x040fe400078e0207 */
[----:B------:R-:W-:Y:S01]  /*0c90*/  IMAD.MOV R2, RZ, RZ, -R2 ;  /* 0x000000ffff027224 */ /* 0x000fe200078e0a02 */
[C---:B------:R-:W-:Y:S01]  /*0ca0*/  ISETP.GT.U32.AND P6, PT, R15.reuse, R8, PT ;  /* 0x000000080f00720c */ /* 0x040fe20003fc4070 */
[C---:B------:R-:W-:Y:S02]  /*0cb0*/  IMAD R10, R15.reuse, R3, R10 ;  /* 0x000000030f0a7224 */ /* 0x040fe400078e020a */
[C---:B------:R-:W-:Y:S01]  /*0cc0*/  IMAD R2, R15.reuse, R2, R9 ;  /* 0x000000020f027224 */ /* 0x040fe200078e0209 */
[----:B------:R-:W-:Y:S01]  /*0cd0*/  IABS R9, R16 ;  /* 0x0000001000097213 */ /* 0x000fe20000000000 */
[----:B------:R-:W-:Y:S01]  /*0ce0*/  @!P5 IMAD.IADD R12, R12, 0x1, -R15 ;  /* 0x000000010c0cd824 */ /* 0x000fe200078e0a0f */
[----:B------:R-:W-:Y:S01]  /*0cf0*/  ISETP.GT.U32.AND P5, PT, R15, R0, PT ;  /* 0x000000000f00720c */ /* 0x000fe20003fa4070 */
[----:B------:R-:W-:-:S02]  /*0d00*/  VIADD R3, R5, 0xfa ;  /* 0x000000fa05037836 */ /* 0x000fc40000000000 */
[----:B------:R-:W-:Y:S02]  /*0d10*/  IMAD.MOV.U32 R17, RZ, RZ, R12 ;  /* 0x000000ffff117224 */ /* 0x000fe400078e000c */
[----:B------:R-:W-:Y:S01]  /*0d20*/  IMAD.HI.U32 R13, R6, R9, RZ ;  /* 0x00000009060d7227 */ /* 0x000fe200078e00ff */
[----:B------:R-:W-:-:S03]  /*0d30*/  IABS R14, R3 ;  /* 0x00000003000e7213 */ /* 0x000fc60000000000 */
[----:B------:R-:W-:Y:S01]  /*0d40*/  @!P0 IMAD.MOV R17, RZ, RZ, -R17 ;  /* 0x000000ffff118224 */ /* 0x000fe200078e0a11 */
[----:B------:R-:W-:Y:S01]  /*0d50*/  ISETP.GT.U32.AND P0, PT, R15, R2, PT ;  /* 0x000000020f00720c */ /* 0x000fe20003f04070 */
[--C-:B------:R-:W-:Y:S01]  /*0d60*/  @!P6 IMAD.IADD R8, R8, 0x1, -R15.reuse ;  /* 0x000000010808e824 */ /* 0x100fe200078e0a0f */
[----:B------:R-:W-:Y:S01]  /*0d70*/  ISETP.GE.AND P6, PT, R3, RZ, PT ;  /* 0x000000ff0300720c */ /* 0x000fe20003fc6270 */
[----:B------:R-:W-:Y:S01]  /*0d80*/  @!P5 IMAD.IADD R0, R0, 0x1, -R15 ;  /* 0x000000010000d824 */ /* 0x000fe200078e0a0f */
[----:B------:R0:W-:Y:S01]  /*0d90*/  STL [R1+0xf4], R17 ;  /* 0x0000f41101007387 */ /* 0x0001e20000100800 */
[C---:B------:R-:W-:Y:S02]  /*0da0*/  VIADD R12, R5.reuse, 0xf7 ;  /* 0x000000f7050c7836 */ /* 0x040fe40000000000 */
[----:B------:R-:W-:Y:S01]  /*0db0*/  VIADD R11, R5, 0xf8 ;  /* 0x000000f8050b7836 */ /* 0x000fe20000000000 */
[----:B------:R-:W-:Y:S01]  /*0dc0*/  ISETP.GT.U32.AND P5, PT, R15, R0, PT ;  /* 0x000000000f00720c */ /* 0x000fe20003fa4070 */
[----:B------:R-:W-:Y:S01]  /*0dd0*/  IMAD.MOV R18, RZ, RZ, -R13 ;  /* 0x000000ffff127224 */ /* 0x000fe200078e0a0d */
[----:B------:R-:W-:-:S02]  /*0de0*/  IABS R3, R12 ;  /* 0x0000000c00037213 */ /* 0x000fc40000000000 */
[----:B------:R-:W-:Y:S01]  /*0df0*/  IABS R7, R11 ;  /* 0x0000000b00077213 */ /* 0x000fe20000000000 */
[----:B------:R-:W-:Y:S02]  /*0e00*/  @!P0 IMAD.IADD R2, R2, 0x1, -R15 ;  /* 0x0000000102028824 */ /* 0x000fe400078e0a0f */
[----:B0-----:R-:W-:Y:S02]  /*0e10*/  IMAD.MOV.U32 R17, RZ, RZ, R8 ;  /* 0x000000ffff117224 */ /* 0x001fe400078e0008 */
[----:B------:R-:W-:Y:S01]  /*0e20*/  IMAD.HI.U32 R8, R6, R14, RZ ;  /* 0x0000000e06087227 */ /* 0x000fe200078e00ff */
[----:B------:R-:W-:-:S03]  /*0e30*/  ISETP.GT.U32.AND P0, PT, R15, R2, PT ;  /* 0x000000020f00720c */ /* 0x000fc60003f04070 */
[----:B------:R-:W-:Y:S01]  /*0e40*/  @!P1 IMAD.MOV R17, RZ, RZ, -R17 ;  /* 0x000000ffff119224 */ /* 0x000fe200078e0a11 */
[C---:B------:R-:W-:Y:S01]  /*0e50*/  ISETP.GT.U32.AND P1, PT, R15.reuse, R10, PT ;  /* 0x0000000a0f00720c */ /* 0x040fe20003f24070 */
[----:B------:R-:W-:Y:S02]  /*0e60*/  IMAD.MOV R8, RZ, RZ, -R8 ;  /* 0x000000ffff087224 */ /* 0x000fe400078e0a08 */
[----:B------:R-:W-:Y:S01]  /*0e70*/  @!P5 IMAD.IADD R0, R0, 0x1, -R15 ;  /* 0x000000010000d824 */ /* 0x000fe200078e0a0f */
[----:B------:R-:W-:Y:S01]  /*0e80*/  ISETP.GE.AND P5, PT, R16, RZ, PT ;  /* 0x000000ff1000720c */ /* 0x000fe20003fa6270 */
[C---:B------:R-:W-:Y:S01]  /*0e90*/  IMAD R14, R15.reuse, R8, R14 ;  /* 0x000000080f0e7224 */ /* 0x040fe200078e020e */
[----:B------:R0:W-:Y:S01]  /*0ea0*/  STL [R1+0xf0], R17 ;  /* 0x0000f01101007387 */ /* 0x0001e20000100800 */
[----:B------:R-:W-:Y:S02]  /*0eb0*/  IMAD R8, R15, R18, R9 ;  /* 0x000000120f087224 */ /* 0x000fe400078e0209 */
[----:B------:R-:W-:-:S02]  /*0ec0*/  IMAD.MOV.U32 R19, RZ, RZ, R0 ;  /* 0x000000ffff137224 */ /* 0x000fc400078e0000 */
[--C-:B------:R-:W-:Y:S01]  /*0ed0*/  @!P0 IMAD.IADD R2, R2, 0x1, -R15.reuse ;  /* 0x0000000102028824 */ /* 0x100fe200078e0a0f */
[C---:B------:R-:W-:Y:S01]  /*0ee0*/  ISETP.GT.U32.AND P0, PT, R15.reuse, R14, PT ;  /* 0x0000000e0f00720c */ /* 0x040fe20003f04070 */
[----:B------:R-:W-:Y:S02]  /*0ef0*/  @!P1 IMAD.IADD R10, R10, 0x1, -R15 ;  /* 0x000000010a0a9824 */ /* 0x000fe400078e0a0f */
[----:B------:R-:W-:Y:S01]  /*0f00*/  @!P3 IMAD.MOV R19, RZ, RZ, -R19 ;  /* 0x000000ffff13b224 */ /* 0x000fe200078e0a13 */
[C---:B------:R-:W-:Y:S01]  /*0f10*/  ISETP.GT.U32.AND P3, PT, R15.reuse, R8, PT ;  /* 0x000000080f00720c */ /* 0x040fe20003f64070 */
[C---:B------:R-:W-:Y:S01]  /*0f20*/  IMAD.HI.U32 R9, R6.reuse, R3, RZ ;  /* 0x0000000306097227 */ /* 0x040fe200078e00ff */
[----:B------:R-:W-:Y:S02]  /*0f30*/  ISETP.GT.U32.AND P1, PT, R15, R10, PT ;  /* 0x0000000a0f00720c */ /* 0x000fe40003f24070 */
[----:B------:R-:W-:Y:S01]  /*0f40*/  STL [R1+0xec], R19 ;  /* 0x0000ec1301007387 */ /* 0x000fe20000100800 */
[----:B------:R-:W-:-:S04]  /*0f50*/  IMAD.HI.U32 R13, R6, R7, RZ ;  /* 0x00000007060d7227 */ /* 0x000fc800078e00ff */
[----:B------:R-:W-:Y:S02]  /*0f60*/  IMAD.MOV R0, RZ, RZ, -R9 ;  /* 0x000000ffff007224 */ /* 0x000fe400078e0a09 */
[----:B------:R-:W-:Y:S02]  /*0f70*/  IMAD.MOV R16, RZ, RZ, -R13 ;  /* 0x000000ffff107224 */ /* 0x000fe400078e0a0d */
[----:B0-----:R-:W-:Y:S02]  /*0f80*/  IMAD.MOV.U32 R17, RZ, RZ, R2 ;  /* 0x000000ffff117224 */ /* 0x001fe400078e0002 */
[----:B------:R-:W-:Y:S02]  /*0f90*/  @!P1 IMAD.IADD R10, R10, 0x1, -R15 ;  /* 0x000000010a0a9824 */ /* 0x000fe400078e0a0f */
[----:B------:R-:W-:Y:S02]  /*0fa0*/  IMAD R0, R15, R0, R3 ;  /* 0x000000000f007224 */ /* 0x000fe400078e0203 */
[----:B------:R-:W-:-:S02]  /*0fb0*/  IMAD.MOV.U32 R18, RZ, RZ, R10 ;  /* 0x000000ffff127224 */ /* 0x000fc400078e000a */
[C---:B------:R-:W-:Y:S02]  /*0fc0*/  IMAD R2, R15.reuse, R16, R7 ;  /* 0x000000100f027224 */ /* 0x040fe400078e0207 */
[--C-:B------:R-:W-:Y:S02]  /*0fd0*/  @!P0 IMAD.IADD R14, R14, 0x1, -R15.reuse ;  /* 0x000000010e0e8824 */ /* 0x100fe400078e0a0f */
[----:B------:R-:W-:Y:S01]  /*0fe0*/  @!P2 IMAD.MOV R18, RZ, RZ, -R18 ;  /* 0x000000ffff12a224 */ /* 0x000fe200078e0a12 */
[----:B------:R-:W-:Y:S01]  /*0ff0*/  ISETP.GT.U32.AND P2, PT, R15, R0, PT ;  /* 0x000000000f00720c */ /* 0x000fe20003f44070 */
[----:B------:R-:W-:Y:S01]  /*1000*/  VIADD R9, R5, 0xf6 ;  /* 0x000000f605097836 */ /* 0x000fe20000000000 */
[C---:B------:R-:W-:Y:S01]  /*1010*/  ISETP.GT.U32.AND P1, PT, R15.reuse, R2, PT ;  /* 0x000000020f00720c */ /* 0x040fe20003f24070 */
[----:B------:R-:W-:Y:S01]  /*1020*/  @!P3 IMAD.IADD R8, R8, 0x1, -R15 ;  /* 0x000000010808b824 */ /* 0x000fe200078e0a0f */
[----:B------:R-:W-:Y:S01]  /*1030*/  ISETP.GT.U32.AND P0, PT, R15, R14, PT ;  /* 0x0000000e0f00720c */ /* 0x000fe20003f04070 */
[----:B------:R-:W-:Y:S01]  /*1040*/  @!P4 IMAD.MOV R17, RZ, RZ, -R17 ;  /* 0x000000ffff11c224 */ /* 0x000fe200078e0a11 */
[----:B------:R-:W-:Y:S01]  /*1050*/  IABS R13, R9 ;  /* 0x00000009000d7213 */ /* 0x000fe20000000000 */
[----:B------:R-:W-:Y:S01]  /*1060*/  VIADD R7, R5, 0xf5 ;  /* 0x000000f505077836 */ /* 0x000fe20000000000 */
[----:B------:R-:W-:-:S02]  /*1070*/  ISETP.GT.U32.AND P3, PT, R15, R8, PT ;  /* 0x000000080f00720c */ /* 0x000fc40003f64070 */
[----:B------:R0:W-:Y:S01]  /*1080*/  STL [R1+0xf8], R17 ;  /* 0x0000f81101007387 */ /* 0x0001e20000100800 */
[----:B------:R-:W-:Y:S01]  /*1090*/  IMAD.HI.U32 R3, R6, R13, RZ ;  /* 0x0000000d06037227 */ /* 0x000fe200078e00ff */
[----:B------:R-:W-:Y:S02]  /*10a0*/  ISETP.GE.AND P4, PT, R11, RZ, PT ;  /* 0x000000ff0b00720c */ /* 0x000fe40003f86270 */
[----:B------:R1:W-:Y:S01]  /*10b0*/  STL [R1+0x114], R18 ;  /* 0x0001141201007387 */ /* 0x0003e20000100800 */
[----:B------:R-:W-:Y:S02]  /*10c0*/  @!P2 IMAD.IADD R0, R0, 0x1, -R15 ;  /* 0x000000010000a824 */ /* 0x000fe400078e0a0f */
[----:B------:R-:W-:Y:S02]  /*10d0*/  IMAD.MOV R16, RZ, RZ, -R3 ;  /* 0x000000ffff107224 */ /* 0x000fe400078e0a03 */
[--C-:B------:R-:W-:Y:S01]  /*10e0*/  @!P1 IMAD.IADD R2, R2, 0x1, -R15.reuse ;  /* 0x0000000102029824 */ /* 0x100fe200078e0a0f */
[----:B0-----:R-:W-:Y:S01]  /*10f0*/  IABS R17, R7 ;  /* 0x0000000700117213 */ /* 0x001fe20000000000 */
[----:B------:R-:W-:Y:S01]  /*1100*/  @!P0 IMAD.IADD R14, R14, 0x1, -R15 ;  /* 0x000000010e0e8824 */ /* 0x000fe200078e0a0f */
[----:B------:R-:W-:Y:S01]  /*1110*/  ISETP.GE.AND P0, PT, R12, RZ, PT ;  /* 0x000000ff0c00720c */ /* 0x000fe20003f06270 */
[C---:B------:R-:W-:Y:S01]  /*1120*/  IMAD R12, R15.reuse, R16, R13 ;  /* 0x000000100f0c7224 */ /* 0x040fe200078e020d */
[C---:B------:R-:W-:Y:S01]  /*1130*/  ISETP.GT.U32.AND P2, PT, R15.reuse, R0, PT ;  /* 0x000000000f00720c */ /* 0x040fe20003f44070 */
[----:B------:R-:W-:Y:S01]  /*1140*/  IMAD.MOV.U32 R3, RZ, RZ, R17 ;  /* 0x000000ffff037224 */ /* 0x000fe200078e0011 */
[C---:B------:R-:W-:Y:S01]  /*1150*/  ISETP.GT.U32.AND P1, PT, R15.reuse, R2, PT ;  /* 0x000000020f00720c */ /* 0x040fe20003f24070 */
[----:B------:R-:W-:Y:S01]  /*1160*/  @!P3 IMAD.IADD R8, R8, 0x1, -R15 ;  /* 0x000000010808b824 */ /* 0x000fe200078e0a0f */
[----:B------:R-:W-:Y:S01]  /*1170*/  ISETP.GT.U32.AND P3, PT, R15, R12, PT ;  /* 0x0000000c0f00720c */ /* 0x000fe20003f64070 */
[----:B------:R-:W-:-:S04]  /*1180*/  IMAD.HI.U32 R13, R6, R3, RZ ;  /* 0x00000003060d7227 */ /* 0x000fc800078e00ff */
[----:B-1----:R-:W-:Y:S02]  /*1190*/  IMAD.MOV.U32 R18, RZ, RZ, R8 ;  /* 0x000000ffff127224 */ /* 0x002fe400078e0008 */
[----:B------:R-:W-:Y:S02]  /*11a0*/  IMAD.MOV R8, RZ, RZ, -R13 ;  /* 0x000000ffff087224 */ /* 0x000fe400078e0a0d */
[----:B------:R-:W-:Y:S02]  /*11b0*/  IMAD.MOV.U32 R19, RZ, RZ, R14 ;  /* 0x000000ffff137224 */ /* 0x000fe400078e000e */
[C---:B------:R-:W-:Y:S02]  /*11c0*/  IMAD R8, R15.reuse, R8, R3 ;  /* 0x000000080f087224 */ /* 0x040fe400078e0203 */
[--C-:B------:R-:W-:Y:S02]  /*11d0*/  @!P2 IMAD.IADD R0, R0, 0x1, -R15.reuse ;  /* 0x000000010000a824 */ /* 0x100fe400078e0a0f */
[----:B------:R-:W-:Y:S01]  /*11e0*/  @!P1 IMAD.IADD R2, R2, 0x1, -R15 ;  /* 0x0000000102029824 */ /* 0x000fe200078e0a0f */
[----:B------:R-:W-:Y:S01]  /*11f0*/  ISETP.GT.U32.AND P2, PT, R15, R8, PT ;  /* 0x000000080f00720c */ /* 0x000fe20003f44070 */
[----:B------:R-:W-:Y:S01]  /*1200*/  @!P6 IMAD.MOV R19, RZ, RZ, -R19 ;  /* 0x000000ffff13e224 */ /* 0x000fe200078e0a13 */
[----:B------:R-:W-:Y:S01]  /*1210*/  ISETP.GE.AND P6, PT, R9, RZ, PT ;  /* 0x000000ff0900720c */ /* 0x000fe20003fc6270 */
[----:B------:R-:W-:-:S02]  /*1220*/  VIADD R11, R5, 0xf4 ;  /* 0x000000f4050b7836 */ /* 0x000fc40000000000 */
[----:B------:R-:W-:Y:S01]  /*1230*/  IMAD.MOV.U32 R9, RZ, RZ, R2 ;  /* 0x000000ffff097224 */ /* 0x000fe200078e0002 */
[----:B------:R-:W-:Y:S01]  /*1240*/  STL [R1+0x11c], R19 ;  /* 0x00011c1301007387 */ /* 0x000fe20000100800 */
[----:B------:R-:W-:Y:S01]  /*1250*/  @!P5 IMAD.MOV R18, RZ, RZ, -R18 ;  /* 0x000000ffff12d224 */ /* 0x000fe200078e0a12 */
[----:B------:R-:W-:Y:S01]  /*1260*/  IABS R10, R11 ;  /* 0x0000000b000a7213 */ /* 0x000fe20000000000 */
[----:B------:R-:W-:Y:S01]  /*1270*/  @!P3 IMAD.IADD R12, R12, 0x1, -R15 ;  /* 0x000000010c0cb824 */ /* 0x000fe200078e0a0f */
[----:B------:R-:W-:Y:S01]  /*1280*/  ISETP.GE.AND P5, PT, R7, RZ, PT ;  /* 0x000000ff0700720c */ /* 0x000fe20003fa6270 */
[----:B------:R-:W-:Y:S01]  /*1290*/  @!P4 IMAD.MOV R9, RZ, RZ, -R9 ;  /* 0x000000ffff09c224 */ /* 0x000fe200078e0a09 */
[----:B------:R-:W-:Y:S01]  /*12a0*/  STL [R1+0x120], R18 ;  /* 0x0001201201007387 */ /* 0x000fe20000100800 */
[----:B------:R-:W-:Y:S01]  /*12b0*/  VIADD R3, R5, 0xf3 ;  /* 0x000000f305037836 */ /* 0x000fe20000000000 */
[----:B------:R-:W-:Y:S01]  /*12c0*/  ISETP.GT.U32.AND P3, PT, R15, R12, PT ;  /* 0x0000000c0f00720c */ /* 0x000fe20003f64070 */
[----:B------:R-:W-:Y:S01]  /*12d0*/  @!P2 IMAD.IADD R8, R8, 0x1, -R15 ;  /* 0x000000010808a824 */ /* 0x000fe200078e0a0f */
[----:B------:R0:W-:Y:S01]  /*12e0*/  STL [R1+0x124], R9 ;  /* 0x0001240901007387 */ /* 0x0001e20000100800 */
[----:B------:R-:W-:Y:S01]  /*12f0*/  IMAD.HI.U32 R14, R6, R10, RZ ;  /* 0x0000000a060e7227 */ /* 0x000fe200078e00ff */
[----:B------:R-:W-:-:S02]  /*1300*/  ISETP.GE.AND P1, PT, R11, RZ, PT ;  /* 0x000000ff0b00720c */ /* 0x000fc40003f26270 */
[----:B------:R-:W-:Y:S01]  /*1310*/  ISETP.GT.U32.AND P2, PT, R15, R8, PT ;  /* 0x000000080f00720c */ /* 0x000fe20003f44070 */
[----:B------:R-:W-:Y:S01]  /*1320*/  VIADD R2, R5, 0xf2 ;  /* 0x000000f205027836 */ /* 0x000fe20000000000 */
[----:B------:R-:W-:Y:S01]  /*1330*/  ISETP.GE.AND P4, PT, R3, RZ, PT ;  /* 0x000000ff0300720c */ /* 0x000fe20003f86270 */
[----:B------:R-:W-:Y:S02]  /*1340*/  IMAD.MOV R14, RZ, RZ, -R14 ;  /* 0x000000ffff0e7224 */ /* 0x000fe400078e0a0e */
[----:B------:R-:W-:Y:S01]  /*1350*/  IMAD.MOV.U32 R16, RZ, RZ, R0 ;  /* 0x000000ffff107224 */ /* 0x000fe200078e0000 */
[----:B0-----:R-:W-:Y:S01]  /*1360*/  IABS R9, R3 ;  /* 0x0000000300097213 */ /* 0x001fe20000000000 */
[C---:B------:R-:W-:Y:S01]  /*1370*/  IMAD R10, R15.reuse, R14, R10 ;  /* 0x0000000e0f0a7224 */ /* 0x040fe200078e020a */
[----:B------:R-:W-:Y:S01]  /*1380*/  IABS R21, R2 ;  /* 0x0000000200157213 */ /* 0x000fe20000000000 */
[----:B------:R-:W-:Y:S02]  /*1390*/  @!P3 IMAD.IADD R12, R12, 0x1, -R15 ;  /* 0x000000010c0cb824 */ /* 0x000fe400078e0a0f */
[----:B------:R-:W-:Y:S01]  /*13a0*/  IMAD.HI.U32 R7, R6, R9, RZ ;  /* 0x0000000906077227 */ /* 0x000fe200078e00ff */
[----:B------:R-:W-:-:S03]  /*13b0*/  ISETP.GT.U32.AND P3, PT, R15, R10, PT ;  /* 0x0000000a0f00720c */ /* 0x000fc60003f64070 */
[----:B------:R-:W-:Y:S02]  /*13c0*/  IMAD.MOV R7, RZ, RZ, -R7 ;  /* 0x000000ffff077224 */ /* 0x000fe400078e0a07 */
[----:B------:R-:W-:-:S04]  /*13d0*/  IMAD.HI.U32 R0, R6, R21, RZ ;  /* 0x0000001506007227 */ /* 0x000fc800078e00ff */
[C---:B------:R-:W-:Y:S02]  /*13e0*/  IMAD R9, R15.reuse, R7, R9 ;  /* 0x000000070f097224 */ /* 0x040fe400078e0209 */
[----:B------:R-:W-:Y:S02]  /*13f0*/  IMAD.MOV R0, RZ, RZ, -R0 ;  /* 0x000000ffff007224 */ /* 0x000fe400078e0a00 */
[----:B------:R-:W-:Y:S01]  /*1400*/  @!P2 IMAD.IADD R8, R8, 0x1, -R15 ;  /* 0x000000010808a824 */ /* 0x000fe200078e0a0f */
[C---:B------:R-:W-:Y:S01]  /*1410*/  ISETP.GT.U32.AND P2, PT, R15.reuse, R9, PT ;  /* 0x000000090f00720c */ /* 0x040fe20003f44070 */
[C---:B------:R-:W-:Y:S02]  /*1420*/  IMAD R21, R15.reuse, R0, R21 ;  /* 0x000000000f157224 */ /* 0x040fe400078e0215 */
[----:B------:R-:W-:Y:S02]  /*1430*/  IMAD.MOV.U32 R14, RZ, RZ, R12 ;  /* 0x000000ffff0e7224 */ /* 0x000fe400078e000c */
[----:B------:R-:W-:Y:S01]  /*1440*/  @!P0 IMAD.MOV R16, RZ, RZ, -R16 ;  /* 0x000000ffff108224 */ /* 0x000fe200078e0a10 */
[----:B------:R-:W-:Y:S01]  /*1450*/  ISETP.GE.AND P0, PT, R2, RZ, PT ;  /* 0x000000ff0200720c */ /* 0x000fe20003f06270 */
[----:B------:R-:W-:Y:S01]  /*1460*/  @!P6 IMAD.MOV R14, RZ, RZ, -R14 ;  /* 0x000000ffff0ee224 */ /* 0x000fe200078e0a0e */
[----:B------:R-:W-:Y:S01]  /*1470*/  ISETP.GT.U32.AND P6, PT, R15, R21, PT ;  /* 0x000000150f00720c */ /* 0x000fe20003fc4070 */
[----:B------:R-:W-:Y:S01]  /*1480*/  @!P3 IMAD.IADD R10, R10, 0x1, -R15 ;  /* 0x000000010a0ab824 */ /* 0x000fe200078e0a0f */
[----:B------:R0:W-:Y:S01]  /*1490*/  STL [R1+0x128], R16 ;  /* 0x0001281001007387 */ /* 0x0001e20000100800 */
[----:B------:R-:W-:-:S02]  /*14a0*/  VIADD R2, R5, 0xf1 ;  /* 0x000000f105027836 */ /* 0x000fc40000000000 */
[--C-:B------:R-:W-:Y:S01]  /*14b0*/  @!P2 IMAD.IADD R9, R9, 0x1, -R15.reuse ;  /* 0x000000010909a824 */ /* 0x100fe200078e0a0f */
[----:B------:R-:W-:Y:S01]  /*14c0*/  ISETP.GT.U32.AND P3, PT, R15, R10, PT ;  /* 0x0000000a0f00720c */ /* 0x000fe20003f64070 */
[C---:B------:R-:W-:Y:S01]  /*14d0*/  VIADD R3, R5.reuse, 0xf0 ;  /* 0x000000f005037836 */ /* 0x040fe20000000000 */
[----:B------:R-:W-:Y:S01]  /*14e0*/  IABS R11, R2 ;  /* 0x00000002000b7213 */ /* 0x000fe20000000000 */
[----:B------:R-:W-:Y:S01]  /*14f0*/  VIADD R19, R5, 0xef ;  /* 0x000000ef05137836 */ /* 0x000fe20000000000 */
[----:B------:R-:W-:Y:S01]  /*1500*/  ISETP.GT.U32.AND P2, PT, R15, R9, PT ;  /* 0x000000090f00720c */ /* 0x000fe20003f44070 */
[----:B------:R-:W-:Y:S01]  /*1510*/  IMAD.MOV.U32 R13, RZ, RZ, R8 ;  /* 0x000000ffff0d7224 */ /* 0x000fe200078e0008 */
[----:B0-----:R-:W-:Y:S01]  /*1520*/  IABS R16, R3 ;  /* 0x0000000300107213 */ /* 0x001fe20000000000 */
[----:B------:R-:W-:Y:S01]  /*1530*/  IMAD.HI.U32 R7, R6, R11, RZ ;  /* 0x0000000b06077227 */ /* 0x000fe200078e00ff */
[----:B------:R0:W-:Y:S03]  /*1540*/  STL [R1+0x130], R14 ;  /* 0x0001300e01007387 */ /* 0x0001e60000100800 */
[----:B------:R-:W-:-:S02]  /*1550*/  @!P6 IMAD.IADD R21, R21, 0x1, -R15 ;  /* 0x000000011515e824 */ /* 0x000fc400078e0a0f */
[----:B------:R-:W-:Y:S02]  /*1560*/  IMAD.MOV R7, RZ, RZ, -R7 ;  /* 0x000000ffff077224 */ /* 0x000fe400078e0a07 */
[----:B------:R-:W-:Y:S01]  /*1570*/  IMAD.HI.U32 R0, R6, R16, RZ ;  /* 0x0000001006007227 */ /* 0x000fe200078e00ff */
[----:B------:R-:W-:Y:S02]  /*1580*/  ISETP.GT.U32.AND P6, PT, R15, R21, PT ;  /* 0x000000150f00720c */ /* 0x000fe40003fc4070 */
[----:B0-----:R-:W-:Y:S01]  /*1590*/  IABS R14, R20 ;  /* 0x00000014000e7213 */ /* 0x001fe20000000000 */
[----:B------:R-:W-:Y:S01]  /*15a0*/  @!P3 IMAD.IADD R10, R10, 0x1, -R15 ;  /* 0x000000010a0ab824 */ /* 0x000fe200078e0a0f */
[----:B------:R-:W-:Y:S01]  /*15b0*/  ISETP.GE.AND P3, PT, R3, RZ, PT ;  /* 0x000000ff0300720c */ /* 0x000fe20003f66270 */
[----:B------:R-:W-:Y:S01]  /*15c0*/  IMAD R11, R15, R7, R11 ;  /* 0x000000070f0b7224 */ /* 0x000fe200078e020b */
[----:B------:R-:W-:Y:S01]  /*15d0*/  IABS R3, R19 ;  /* 0x0000001300037213 */ /* 0x000fe20000000000 */
[----:B------:R-:W-:-:S02]  /*15e0*/  IMAD.MOV R0, RZ, RZ, -R0 ;  /* 0x000000ffff007224 */ /* 0x000fc400078e0a00 */
[----:B------:R-:W-:Y:S01]  /*15f0*/  @!P2 IMAD.IADD R9, R9, 0x1, -R15 ;  /* 0x000000010909a824 */ /* 0x000fe200078e0a0f */
[C---:B------:R-:W-:Y:S01]  /*1600*/  ISETP.GT.U32.AND P2, PT, R15.reuse, R11, PT ;  /* 0x0000000b0f00720c */ /* 0x040fe20003f44070 */
[----:B------:R-:W-:Y:S02]  /*1610*/  IMAD R16, R15, R0, R16 ;  /* 0x000000000f107224 */ /* 0x000fe400078e0210 */
[----:B------:R-:W-:-:S04]  /*1620*/  IMAD.HI.U32 R8, R6, R3, RZ ;  /* 0x0000000306087227 */ /* 0x000fc800078e00ff */
[----:B------:R-:W-:Y:S02]  /*1630*/  IMAD.MOV R8, RZ, RZ, -R8 ;  /* 0x000000ffff087224 */ /* 0x000fe400078e0a08 */
[----:B------:R-:W-:Y:S01]  /*1640*/  @!P6 IMAD.IADD R21, R21, 0x1, -R15 ;  /* 0x000000011515e824 */ /* 0x000fe200078e0a0f */
[----:B------:R-:W-:Y:S01]  /*1650*/  ISETP.GT.U32.AND P6, PT, R15, R16, PT ;  /* 0x000000100f00720c */ /* 0x000fe20003fc4070 */
[----:B------:R-:W-:-:S04]  /*1660*/  IMAD.HI.U32 R23, R6, R14, RZ ;  /* 0x0000000e06177227 */ /* 0x000fc800078e00ff */
[----:B------:R-:W-:Y:S02]  /*1670*/  IMAD R3, R15, R8, R3 ;  /* 0x000000080f037224 */ /* 0x000fe400078e0203 */
[----:B------:R-:W-:Y:S01]  /*1680*/  @!P5 IMAD.MOV R13, RZ, RZ, -R13 ;  /* 0x000000ffff0dd224 */ /* 0x000fe200078e0a0d */
[----:B------:R-:W-:Y:S01]  /*1690*/  ISETP.GE.AND P5, PT, R2, RZ, PT ;  /* 0x000000ff0200720c */ /* 0x000fe20003fa6270 */
[----:B------:R-:W-:Y:S02]  /*16a0*/  IMAD.MOV R23, RZ, RZ, -R23 ;  /* 0x000000ffff177224 */ /* 0x000fe400078e0a17 */
[----:B------:R-:W-:Y:S01]  /*16b0*/  VIADD R2, R5, 0xed ;  /* 0x000000ed05027836 */ /* 0x000fe20000000000 */
[----:B------:R0:W-:Y:S01]  /*16c0*/  STL [R1+0x3f4], R13 ;  /* 0x0003f40d01007387 */ /* 0x0001e20000100800 */
[----:B------:R-:W-:Y:S01]  /*16d0*/  @!P2 IMAD.IADD R11, R11, 0x1, -R15 ;  /* 0x000000010b0ba824 */ /* 0x000fe200078e0a0f */
[----:B------:R-:W-:Y:S01]  /*16e0*/  ISETP.GT.U32.AND P2, PT, R15, R3, PT ;  /* 0x000000030f00720c */ /* 0x000fe20003f44070 */
[----:B------:R-:W-:Y:S01]  /*16f0*/  VIADD R18, R5, 0xec ;  /* 0x000000ec05127836 */ /* 0x000fe20000000000 */
[----:B------:R-:W-:Y:S01]  /*1700*/  IABS R17, R2 ;  /* 0x0000000200117213 */ /* 0x000fe20000000000 */
[----:B------:R-:W-:-:S02]  /*1710*/  IMAD R14, R15, R23, R14 ;  /* 0x000000170f0e7224 */ /* 0x000fc400078e020e */
[----:B------:R-:W-:Y:S01]  /*1720*/  @!P6 IMAD.IADD R16, R16, 0x1, -R15 ;  /* 0x000000011010e824 */ /* 0x000fe200078e0a0f */
[----:B------:R-:W-:Y:S01]  /*1730*/  IABS R7, R18 ;  /* 0x0000001200077213 */ /* 0x000fe20000000000 */
[----:B------:R-:W-:Y:S01]  /*1740*/  IMAD.HI.U32 R22, R6, R17, RZ ;  /* 0x0000001106167227 */ /* 0x000fe200078e00ff */
[----:B------:R-:W-:-:S03]  /*1750*/  ISETP.GT.U32.AND P6, PT, R15, R14, PT ;  /* 0x0000000e0f00720c */ /* 0x000fc60003fc4070 */
[----:B------:R-:W-:Y:S02]  /*1760*/  VIADD R12, R5, 0xeb ;  /* 0x000000eb050c7836 */ /* 0x000fe40000000000 */
[----:B------:R-:W-:-:S03]  /*1770*/  IMAD.HI.U32 R8, R6, R7, RZ ;  /* 0x0000000706087227 */ /* 0x000fc600078e00ff */
[----:B------:R-:W-:Y:S01]  /*1780*/  IABS R0, R12 ;  /* 0x0000000c00007213 */ /* 0x000fe20000000000 */
[----:B------:R-:W-:Y:S02]  /*1790*/  IMAD.MOV R22, RZ, RZ, -R22 ;  /* 0x000000ffff167224 */ /* 0x000fe400078e0a16 */
[----:B------:R-:W-:Y:S01]  /*17a0*/  @!P2 IMAD.IADD R3, R3, 0x1, -R15 ;  /* 0x000000010303a824 */ /* 0x000fe200078e0a0f */
[C---:B------:R-:W-:Y:S01]  /*17b0*/  ISETP.GT.U32.AND P2, PT, R15.reuse, R11, PT ;  /* 0x0000000b0f00720c */ /* 0x040fe20003f44070 */
[----:B------:R-:W-:Y:S02]  /*17c0*/  IMAD.MOV R23, RZ, RZ, -R8 ;  /* 0x000000ffff177224 */ /* 0x000fe400078e0a08 */
[----:B------:R-:W-:Y:S02]  /*17d0*/  IMAD.MOV.U32 R24, RZ, RZ, R10 ;  /* 0x000000ffff187224 */ /* 0x000fe400078e000a */
[C---:B------:R-:W-:Y:S02]  /*17e0*/  IMAD R8, R15.reuse, R22, R17 ;  /* 0x000000160f087224 */ /* 0x040fe400078e0211 */
[----:B------:R-:W-:Y:S01]  /*17f0*/  @!P1 IMAD.MOV R24, RZ, RZ, -R24 ;  /* 0x000000ffff189224 */ /* 0x000fe200078e0a18 */
[C---:B------:R-:W-:Y:S01]  /*1800*/  ISETP.GT.U32.AND P1, PT, R15.reuse, R16, PT ;  /* 0x000000100f00720c */ /* 0x040fe20003f24070 */
[----:B------:R-:W-:Y:S01]  /*1810*/  @!P6 IMAD.IADD R14, R14, 0x1, -R15 ;  /* 0x000000010e0ee824 */ /* 0x000fe200078e0a0f */
[C---:B------:R-:W-:Y:S01]  /*1820*/  ISETP.GT.U32.AND P6, PT, R15.reuse, R3, PT ;  /* 0x000000030f00720c */ /* 0x040fe20003fc4070 */
[----:B0-----:R-:W-:Y:S01]  /*1830*/  IMAD.HI.U32 R13, R6, R0, RZ ;  /* 0x00000000060d7227 */ /* 0x001fe200078e00ff */
[----:B------:R-:W-:Y:S03]  /*1840*/  STL [R1+0x134], R24 ;  /* 0x0001341801007387 */ /* 0x000fe60000100800 */
[----:B------:R-:W-:Y:S01]  /*1850*/  @!P0 IMAD.MOV R21, RZ, RZ, -R21 ;  /* 0x000000ffff158224 */ /* 0x000fe200078e0a15 */
[C---:B------:R-:W-:Y:S01]  /*1860*/  ISETP.GT.U32.AND P0, PT, R15.reuse, R8, PT ;  /* 0x000000080f00720c */ /* 0x040fe20003f04070 */
[----:B------:R-:W-:-:S02]  /*1870*/  IMAD R7, R15, R23, R7 ;  /* 0x000000170f077224 */ /* 0x000fc400078e0207 */
[----:B------:R-:W-:Y:S02]  /*1880*/  IMAD.MOV R17, RZ, RZ, -R13 ;  /* 0x000000ffff117224 */ /* 0x000fe400078e0a0d */
[----:B------:R-:W-:Y:S02]  /*1890*/  IMAD.MOV.U32 R22, RZ, RZ, R9 ;  /* 0x000000ffff167224 */ /* 0x000fe400078e0009 */
[----:B------:R-:W-:Y:S02]  /*18a0*/  VIADD R13, R5, 0xea ;  /* 0x000000ea050d7836 */ /* 0x000fe40000000000 */
[--C-:B------:R-:W-:Y:S01]  /*18b0*/  @!P2 IMAD.IADD R11, R11, 0x1, -R15.reuse ;  /* 0x000000010b0ba824 */ /* 0x100fe200078e0a0f */
[C---:B------:R-:W-:Y:S01]  /*18c0*/  ISETP.GT.U32.AND P2, PT, R15.reuse, R7, PT ;  /* 0x000000070f00720c */ /* 0x040fe20003f44070 */
[----:B------:R-:W-:Y:S01]  /*18d0*/  @!P4 IMAD.MOV R22, RZ, RZ, -R22 ;  /* 0x000000ffff16c224 */ /* 0x000fe200078e0a16 */
[C---:B------:R-:W-:Y:S01]  /*18e0*/  ISETP.GT.U32.AND P4, PT, R15.reuse, R14, PT ;  /* 0x0000000e0f00720c */ /* 0x040fe20003f84070 */
[----:B------:R-:W-:Y:S01]  /*18f0*/  IMAD R0, R15, R17, R0 ;  /* 0x000000110f007224 */ /* 0x000fe200078e0200 */
[----:B------:R-:W-:Y:S01]  /*1900*/  IABS R17, R13 ;  /* 0x0000000d00117213 */ /* 0x000fe20000000000 */
[----:B------:R-:W-:Y:S01]  /*1910*/  VIADD R10, R5, 0xe9 ;  /* 0x000000e9050a7836 */ /* 0x000fe20000000000 */
[----:B------:R-:W-:Y:S01]  /*1920*/  STL [R1+0x160], R22 ;  /* 0x0001601601007387 */ /* 0x000fe20000100800 */
[--C-:B------:R-:W-:Y:S01]  /*1930*/  @!P1 IMAD.IADD R16, R16, 0x1, -R15.reuse ;  /* 0x0000000110109824 */ /* 0x100fe200078e0a0f */
[----:B------:R-:W-:Y:S01]  /*1940*/  ISETP.GE.AND P1, PT, R19, RZ, PT ;  /* 0x000000ff1300720c */ /* 0x000fe20003f26270 */
[--C-:B------:R-:W-:Y:S01]  /*1950*/  @!P6 IMAD.IADD R3, R3, 0x1, -R15.reuse ;  /* 0x000000010303e824 */ /* 0x100fe200078e0a0f */
[----:B------:R0:W-:Y:S01]  /*1960*/  STL [R1+0x164], R21 ;  /* 0x0001641501007387 */ /* 0x0001e20000100800 */
[----:B------:R-:W-:Y:S01]  /*1970*/  ISETP.GT.U32.AND P6, PT, R15, R0, PT ;  /* 0x000000000f00720c */ /* 0x000fe20003fc4070 */
[----:B------:R-:W-:Y:S01]  /*1980*/  @!P0 IMAD.IADD R8, R8, 0x1, -R15 ;  /* 0x0000000108088824 */ /* 0x000fe200078e0a0f */
[----:B------:R-:W-:Y:S01]  /*1990*/  IABS R9, R10 ;  /* 0x0000000a00097213 */ /* 0x000fe20000000000 */
[----:B------:R-:W-:Y:S01]  /*19a0*/  IMAD.MOV.U32 R23, RZ, RZ, R11 ;  /* 0x000000ffff177224 */ /* 0x000fe200078e000b */
[----:B------:R-:W-:Y:S01]  /*19b0*/  ISETP.GE.AND P0, PT, R2, RZ, PT ;  /* 0x000000ff0200720c */ /* 0x000fe20003f06270 */
[----:B------:R-:W-:Y:S01]  /*19c0*/  @!P2 IMAD.IADD R7, R7, 0x1, -R15 ;  /* 0x000000010707a824 */ /* 0x000fe200078e0a0f */
[----:B------:R-:W-:Y:S01]  /*19d0*/  ISETP.GE.AND P2, PT, R18, RZ, PT ;  /* 0x000000ff1200720c */ /* 0x000fe20003f46270 */
[----:B------:R-:W-:Y:S01]  /*19e0*/  @!P5 IMAD.MOV R23, RZ, RZ, -R23 ;  /* 0x000000ffff17d224 */ /* 0x000fe200078e0a17 */
[----:B------:R-:W-:Y:S01]  /*19f0*/  ISETP.GT.U32.AND P5, PT, R15, R8, PT ;  /* 0x000000080f00720c */ /* 0x000fe20003fa4070 */
[----:B0-----:R-:W-:-:S03]  /*1a00*/  IMAD.HI.U32 R21, R6, R17, RZ ;  /* 0x0000001106157227 */ /* 0x001fc600078e00ff */
[----:B------:R-:W-:Y:S01]  /*1a10*/  STL [R1+0x16c], R23 ;  /* 0x00016c1701007387 */ /* 0x000fe20000100800 */
[----:B------:R-:W-:Y:S02]  /*1a20*/  IMAD.MOV R21, RZ, RZ, -R21 ;  /* 0x000000ffff157224 */ /* 0x000fe400078e0a15 */
[----:B------:R-:W-:-:S04]  /*1a30*/  IMAD.HI.U32 R19, R6, R9, RZ ;  /* 0x0000000906137227 */ /* 0x000fc800078e00ff */
[----:B------:R-:W-:Y:S02]  /*1a40*/  IMAD.MOV.U32 R22, RZ, RZ, R16 ;  /* 0x000000ffff167224 */ /* 0x000fe400078e0010 */
[C---:B------:R-:W-:Y:S02]  /*1a50*/  IMAD R2, R15.reuse, R21, R17 ;  /* 0x000000150f027224 */ /* 0x040fe400078e0211 */
[----:B------:R-:W-:Y:S02]  /*1a60*/  IMAD.MOV.U32 R16, RZ, RZ, R3 ;  /* 0x000000ffff107224 */ /* 0x000fe400078e0003 */
[----:B------:R-:W-:Y:S02]  /*1a70*/  IMAD.MOV R19, RZ, RZ, -R19 ;  /* 0x000000ffff137224 */ /* 0x000fe400078e0a13 */
[--C-:B------:R-:W-:Y:S01]  /*1a80*/  @!P4 IMAD.IADD R14, R14, 0x1, -R15.reuse ;  /* 0x000000010e0ec824 */ /* 0x100fe200078e0a0f */
[----:B------:R-:W-:Y:S01]  /*1a90*/  ISETP.GE.AND P4, PT, R20, RZ, PT ;  /* 0x000000ff1400720c */ /* 0x000fe20003f86270 */
[----:B------:R-:W-:Y:S01]  /*1aa0*/  @!P3 IMAD.MOV R22, RZ, RZ, -R22 ;  /* 0x000000ffff16b224 */ /* 0x000fe200078e0a16 */
[----:B------:R-:W-:Y:S01]  /*1ab0*/  ISETP.GT.U32.AND P3, PT, R15, R7, PT ;  /* 0x000000070f00720c */ /* 0x000fe20003f64070 */
[----:B------:R-:W-:-:S02]  /*1ac0*/  @!P6 IMAD.IADD R0, R0, 0x1, -R15 ;  /* 0x000000010000e824 */ /* 0x000fc400078e0a0f */
[----:B------:R-:W-:Y:S01]  /*1ad0*/  @!P1 IMAD.MOV R16, RZ, RZ, -R16 ;  /* 0x000000ffff109224 */ /* 0x000fe200078e0a10 */
[C---:B------:R-:W-:Y:S01]  /*1ae0*/  ISETP.GT.U32.AND P1, PT, R15.reuse, R2, PT ;  /* 0x000000020f00720c */ /* 0x040fe20003f24070 */
[C---:B------:R-:W-:Y:S01]  /*1af0*/  IMAD R9, R15.reuse, R19, R9 ;  /* 0x000000130f097224 */ /* 0x040fe200078e0209 */
[----:B------:R-:W-:Y:S01]  /*1b00*/  ISETP.GT.U32.AND P6, PT, R15, R0, PT ;  /* 0x000000000f00720c */ /* 0x000fe20003fc4070 */
[----:B------:R-:W-:Y:S01]  /*1b10*/  VIADD R11, R5, 0xe8 ;  /* 0x000000e8050b7836 */ /* 0x000fe20000000000 */
[----:B------:R-:W-:Y:S01]  /*1b20*/  STL [R1+0x17c], R22 ;  /* 0x00017c1601007387 */ /* 0x000fe20000100800 */
[--C-:B------:R-:W-:Y:S01]  /*1b30*/  @!P5 IMAD.IADD R8, R8, 0x1, -R15.reuse ;  /* 0x000000010808d824 */ /* 0x100fe200078e0a0f */
[----:B------:R-:W-:Y:S01]  /*1b40*/  ISETP.GT.U32.AND P5, PT, R15, R9, PT ;  /* 0x000000090f00720c */ /* 0x000fe20003fa4070 */
[----:B------:R-:W-:Y:S01]  /*1b50*/  @!P4 IMAD.MOV R14, RZ, RZ, -R14 ;  /* 0x000000ffff0ec224 */ /* 0x000fe200078e0a0e */
[----:B------:R0:W-:Y:S01]  /*1b60*/  STL [R1+0x188], R16 ;  /* 0x0001881001007387 */ /* 0x0001e20000100800 */
[--C-:B------:R-:W-:Y:S01]  /*1b70*/  @!P3 IMAD.IADD R7, R7, 0x1, -R15.reuse ;  /* 0x000000010707b824 */ /* 0x100fe200078e0a0f */
[----:B------:R-:W-:Y:S01]  /*1b80*/  ISETP.GE.AND P4, PT, R12, RZ, PT ;  /* 0x000000ff0c00720c */ /* 0x000fe20003f86270 */
[----:B------:R-:W-:Y:S01]  /*1b90*/  IMAD.MOV.U32 R17, RZ, RZ, R8 ;  /* 0x000000ffff117224 */ /* 0x000fe200078e0008 */
[----:B------:R-:W-:Y:S01]  /*1ba0*/  ISETP.GE.AND P3, PT, R13, RZ, PT ;  /* 0x000000ff0d00720c */ /* 0x000fe20003f66270 */
[--C-:B------:R-:W-:Y:S01]  /*1bb0*/  @!P1 IMAD.IADD R2, R2, 0x1, -R15.reuse ;  /* 0x0000000102029824 */ /* 0x100fe200078e0a0f */
[----:B------:R1:W-:Y:S01]  /*1bc0*/  STL [R1+0x18c], R14 ;  /* 0x00018c0e01007387 */ /* 0x0003e20000100800 */
[----:B------:R-:W-:Y:S01]  /*1bd0*/  VIADD R3, R5, 0xe7 ;  /* 0x000000e705037836 */ /* 0x000fe20000000000 */
[----:B------:R-:W-:Y:S01]  /*1be0*/  ISETP.GE.AND P1, PT, R11, RZ, PT ;  /* 0x000000ff0b00720c */ /* 0x000fe20003f26270 */
[----:B------:R-:W-:Y:S01]  /*1bf0*/  @!P6 IMAD.IADD R0, R0, 0x1, -R15 ;  /* 0x000000010000e824 */ /* 0x000fe200078e0a0f */
[----:B0-----:R-:W-:Y:S01]  /*1c00*/  IABS R16, R11 ;  /* 0x0000000b00107213 */ /* 0x001fe20000000000 */
[----:B------:R-:W-:Y:S01]  /*1c10*/  @!P0 IMAD.MOV R17, RZ, RZ, -R17 ;  /* 0x000000ffff118224 */ /* 0x000fe200078e0a11 */
[----:B------:R-:W-:Y:S01]  /*1c20*/  ISETP.GT.U32.AND P0, PT, R15, R2, PT ;  /* 0x000000020f00720c */ /* 0x000fe20003f04070 */
[----:B------:R-:W-:Y:S01]  /*1c30*/  @!P5 IMAD.IADD R9, R9, 0x1, -R15 ;  /* 0x000000010909d824 */ /* 0x000fe200078e0a0f */
[----:B------:R-:W-:Y:S01]  /*1c40*/  IABS R12, R3 ;  /* 0x00000003000c7213 */ /* 0x000fe20000000000 */
[----:B------:R-:W-:Y:S01]  /*1c50*/  IMAD.HI.U32 R13, R6, R16, RZ ;  /* 0x00000010060d7227 */ /* 0x000fe200078e00ff */
[----:B------:R-:W-:Y:S01]  /*1c60*/  ISETP.GE.AND P6, PT, R10, RZ, PT ;  /* 0x000000ff0a00720c */ /* 0x000fe20003fc6270 */
[----:B------:R-:W-:Y:S01]  /*1c70*/  STL [R1+0x194], R17 ;  /* 0x0001941101007387 */ /* 0x000fe20000100800 */
[----:B------:R-:W-:Y:S01]  /*1c80*/  ISETP.GT.U32.AND P5, PT, R15, R9, PT ;  /* 0x000000090f00720c */ /* 0x000fe20003fa4070 */
[----:B------:R-:W-:-:S02]  /*1c90*/  IMAD.MOV R13, RZ, RZ, -R13 ;  /* 0x000000ffff0d7224 */ /* 0x000fc400078e0a0d */
[----:B-1----:R-:W-:Y:S02]  /*1ca0*/  IMAD.MOV.U32 R14, RZ, RZ, R7 ;  /* 0x000000ffff0e7224 */ /* 0x002fe400078e0007 */
[----:B------:R-:W-:Y:S02]  /*1cb0*/  IMAD R16, R15, R13, R16 ;  /* 0x0000000d0f107224 */ /* 0x000fe400078e0210 */
[----:B------:R-:W-:Y:S02]  /*1cc0*/  IMAD.MOV.U32 R7, RZ, RZ, R0 ;  /* 0x000000ffff077224 */ /* 0x000fe400078e0000 */
[----:B------:R-:W-:-:S04]  /*1cd0*/  IMAD.HI.U32 R10, R6, R12, RZ ;  /* 0x0000000c060a7227 */ /* 0x000fc800078e00ff */
[----:B------:R-:W-:Y:S01]  /*1ce0*/  @!P4 IMAD.MOV R7, RZ, RZ, -R7 ;  /* 0x000000ffff07c224 */ /* 0x000fe200078e0a07 */
[----:B------:R-:W-:Y:S01]  /*1cf0*/  ISETP.GT.U32.AND P4, PT, R15, R16, PT ;  /* 0x000000100f00720c */ /* 0x000fe20003f84070 */
[----:B------:R-:W-:Y:S02]  /*1d00*/  IMAD.MOV R10, RZ, RZ, -R10 ;  /* 0x000000ffff0a7224 */ /* 0x000fe400078e0a0a */
[----:B------:R-:W-:Y:S01]  /*1d10*/  @!P2 IMAD.MOV R14, RZ, RZ, -R14 ;  /* 0x000000ffff0ea224 */ /* 0x000fe200078e0a0e */
[----:B------:R-:W-:Y:S01]  /*1d20*/  ISETP.GE.AND P2, PT, R3, RZ, PT ;  /* 0x000000ff0300720c */ /* 0x000fe20003f46270 */
[----:B------:R-:W-:Y:S02]  /*1d30*/  @!P0 IMAD.IADD R2, R2, 0x1, -R15 ;  /* 0x0000000102028824 */ /* 0x000fe400078e0a0f */
[----:B------:R-:W-:Y:S01]  /*1d40*/  IMAD R12, R15, R10, R12 ;  /* 0x0000000a0f0c7224 */ /* 0x000fe200078e020c */
[----:B------:R0:W-:Y:S01]  /*1d50*/  STL [R1+0x198], R14 ;  /* 0x0001980e01007387 */ /* 0x0001e20000100800 */
[----:B------:R-:W-:-:S02]  /*1d60*/  IMAD.MOV.U32 R8, RZ, RZ, R2 ;  /* 0x000000ffff087224 */ /* 0x000fc400078e0002 */
[--C-:B------:R-:W-:Y:S01]  /*1d70*/  @!P5 IMAD.IADD R9, R9, 0x1, -R15.reuse ;  /* 0x000000010909d824 */ /* 0x100fe200078e0a0f */
[----:B------:R-:W-:Y:S01]  /*1d80*/  ISETP.GT.U32.AND P5, PT, R15, R12, PT ;  /* 0x0000000c0f00720c */ /* 0x000fe20003fa4070 */
[----:B------:R-:W-:Y:S01]  /*1d90*/  @!P4 IMAD.IADD R16, R16, 0x1, -R15 ;  /* 0x000000011010c824 */ /* 0x000fe200078e0a0f */
[----:B------:R1:W-:Y:S01]  /*1da0*/  STL [R1+0x1ac], R7 ;  /* 0x0001ac0701007387 */ /* 0x0003e20000100800 */
[----:B------:R-:W-:Y:S02]  /*1db0*/  @!P3 IMAD.MOV R8, RZ, RZ, -R8 ;  /* 0x000000ffff08b224 */ /* 0x000fe400078e0a08 */
[----:B------:R-:W-:Y:S01]  /*1dc0*/  VIADD R3, R5, 0xe4 ;  /* 0x000000e405037836 */ /* 0x000fe20000000000 */
[----:B------:R-:W-:Y:S01]  /*1dd0*/  ISETP.GT.U32.AND P3, PT, R15, R16, PT ;  /* 0x000000100f00720c */ /* 0x000fe20003f64070 */
[C---:B0-----:R-:W-:Y:S01]  /*1de0*/  VIADD R14, R5.reuse, 0xe6 ;  /* 0x000000e6050e7836 */ /* 0x041fe20000000000 */
[----:B------:R0:W-:Y:S01]  /*1df0*/  STL [R1+0x1b0], R8 ;  /* 0x0001b00801007387 */ /* 0x0001e20000100800 */
[C---:B------:R-:W-:Y:S01]  /*1e00*/  VIADD R0, R5.reuse, 0xe5 ;  /* 0x000000e505007836 */ /* 0x040fe20000000000 */
[----:B------:R-:W-:Y:S01]  /*1e10*/  IABS R11, R3 ;  /* 0x00000003000b7213 */ /* 0x000fe20000000000 */
[----:B------:R-:W-:Y:S01]  /*1e20*/  @!P6 IMAD.MOV R9, RZ, RZ, -R9 ;  /* 0x000000ffff09e224 */ /* 0x000fe200078e0a09 */
[----:B------:R-:W-:Y:S01]  /*1e30*/  ISETP.GE.AND P0, PT, R14, RZ, PT ;  /* 0x000000ff0e00720c */ /* 0x000fe20003f06270 */
[----:B------:R-:W-:Y:S01]  /*1e40*/  @!P5 IMAD.IADD R12, R12, 0x1, -R15 ;  /* 0x000000010c0cd824 */ /* 0x000fe200078e0a0f */
[----:B------:R-:W-:Y:S01]  /*1e50*/  IABS R14, R14 ;  /* 0x0000000e000e7213 */ /* 0x000fe20000000000 */
[----:B------:R-:W-:Y:S01]  /*1e60*/  VIADD R10, R5, 0xe1 ;  /* 0x000000e1050a7836 */ /* 0x000fe20000000000 */
[----:B-1----:R-:W-:Y:S01]  /*1e70*/  IABS R7, R0 ;  /* 0x0000000000077213 */ /* 0x002fe20000000000 */
[----:B------:R1:W-:Y:S01]  /*1e80*/  STL [R1+0x1b4], R9 ;  /* 0x0001b40901007387 */ /* 0x0003e20000100800 */
[----:B------:R-:W-:Y:S01]  /*1e90*/  ISETP.GE.AND P4, PT, R0, RZ, PT ;  /* 0x000000ff0000720c */ /* 0x000fe20003f86270 */
[----:B0-----:R-:W-:Y:S01]  /*1ea0*/  IMAD.HI.U32 R8, R6, R14, RZ ;  /* 0x0000000e06087227 */ /* 0x001fe200078e00ff */
[----:B------:R-:W-:-:S02]  /*1eb0*/  ISETP.GT.U32.AND P5, PT, R15, R12, PT ;  /* 0x0000000c0f00720c */ /* 0x000fc40003fa4070 */
[----:B------:R-:W-:Y:S01]  /*1ec0*/  ISETP.GE.AND P6, PT, R3, RZ, PT ;  /* 0x000000ff0300720c */ /* 0x000fe20003fc6270 */
[----:B------:R-:W-:Y:S01]  /*1ed0*/  IMAD.MOV R8, RZ, RZ, -R8 ;  /* 0x000000ffff087224 */ /* 0x000fe200078e0a08 */
[----:B------:R-:W-:Y:S01]  /*1ee0*/  IABS R13, R10 ;  /* 0x0000000a000d7213 */ /* 0x000fe20000000000 */
[----:B------:R-:W-:-:S04]  /*1ef0*/  IMAD.HI.U32 R0, R6, R11, RZ ;  /* 0x0000000b06007227 */ /* 0x000fc800078e00ff */
[----:B------:R-:W-:Y:S02]  /*1f00*/  IMAD R14, R15, R8, R14 ;  /* 0x000000080f0e7224 */ /* 0x000fe400078e020e */
[----:B------:R-:W-:-:S04]  /*1f10*/  IMAD.HI.U32 R2, R6, R7, RZ ;  /* 0x0000000706027227 */ /* 0x000fc800078e00ff */
[----:B------:R-:W-:Y:S01]  /*1f20*/  @!P3 IMAD.IADD R16, R16, 0x1, -R15 ;  /* 0x000000011010b824 */ /* 0x000fe200078e0a0f */
[C---:B------:R-:W-:Y:S01]  /*1f30*/  ISETP.GT.U32.AND P3, PT, R15.reuse, R14, PT ;  /* 0x0000000e0f00720c */ /* 0x040fe20003f64070 */
[----:B------:R-:W-:Y:S02]  /*1f40*/  IMAD.MOV R3, RZ, RZ, -R0 ;  /* 0x000000ffff037224 */ /* 0x000fe400078e0a00 */
[----:B------:R-:W-:Y:S02]  /*1f50*/  IMAD.MOV R2, RZ, RZ, -R2 ;  /* 0x000000ffff027224 */ /* 0x000fe400078e0a02 */
[C---:B------:R-:W-:Y:S02]  /*1f60*/  IMAD R11, R15.reuse, R3, R11 ;  /* 0x000000030f0b7224 */ /* 0x040fe400078e020b */
[----:B------:R-:W-:Y:S02]  /*1f70*/  IMAD.MOV.U32 R18, RZ, RZ, R16 ;  /* 0x000000ffff127224 */ /* 0x000fe400078e0010 */
[----:B------:R-:W-:-:S02]  /*1f80*/  IMAD R7, R15, R2, R7 ;  /* 0x000000020f077224 */ /* 0x000fc400078e0207 */
[----:B-1----:R-:W-:Y:S02]  /*1f90*/  VIADD R9, R5, 0xe2 ;  /* 0x000000e205097836 */ /* 0x002fe40000000000 */
[----:B------:R-:W-:Y:S01]  /*1fa0*/  @!P1 IMAD.MOV R18, RZ, RZ, -R18 ;  /* 0x000000ffff129224 */ /* 0x000fe200078e0a12 */
[----:B------:R-:W-:Y:S01]  /*1fb0*/  ISETP.GT.U32.AND P1, PT, R15, R11, PT ;  /* 0x0000000b0f00720c */ /* 0x000fe20003f24070 */
[----:B------:R-:W-:Y:S01]  /*1fc0*/  VIADD R0, R5, 0xe3 ;  /* 0x000000e305007836 */ /* 0x000fe20000000000 */
[----:B------:R-:W-:Y:S01]  /*1fd0*/  IABS R17, R9 ;  /* 0x0000000900117213 */ /* 0x000fe20000000000 */
[--C-:B------:R-:W-:Y:S01]  /*1fe0*/  @!P5 IMAD.IADD R12, R12, 0x1, -R15.reuse ;  /* 0x000000010c0cd824 */ /* 0x100fe200078e0a0f */
[----:B------:R-:W-:Y:S01]  /*1ff0*/  ISETP.GT.U32.AND P5, PT, R15, R7, PT ;  /* 0x000000070f00720c */ /* 0x000fe20003fa4070 */
[----:B------:R-:W-:Y:S01]  /*2000*/  @!P3 IMAD.IADD R14, R14, 0x1, -R15 ;  /* 0x000000010e0eb824 */ /* 0x000fe200078e0a0f */
[----:B------:R-:W-:Y:S01]  /*2010*/  IABS R8, R0 ;  /* 0x0000000000087213 */ /* 0x000fe20000000000 */
[----:B------:R-:W-:Y:S01]  /*2020*/  IMAD.MOV.U32 R16, RZ, RZ, R17 ;  /* 0x000000ffff107224 */ /* 0x000fe200078e0011 */
[----:B------:R0:W-:Y:S01]  /*2030*/  STL [R1+0x1b8], R18 ;  /* 0x0001b81201007387 */ /* 0x0001e20000100800 */
[----:B------:R-:W-:Y:S01]  /*2040*/  VIADD R2, R5, 0xe0 ;  /* 0x000000e005027836 */ /* 0x000fe20000000000 */
[----:B------:R-:W-:Y:S01]  /*2050*/  ISETP.GT.U32.AND P3, PT, R15, R14, PT ;  /* 0x0000000e0f00720c */ /* 0x000fe20003f64070 */
[----:B------:R-:W-:-:S03]  /*2060*/  IMAD.HI.U32 R17, R6, R8, RZ ;  /* 0x0000000806117227 */ /* 0x000fc600078e00ff */
[----:B------:R-:W-:Y:S01]  /*2070*/  IABS R3, R2 ;  /* 0x0000000200037213 */ /* 0x000fe20000000000 */
[----:B------:R-:W-:Y:S02]  /*2080*/  @!P1 IMAD.IADD R11, R11, 0x1, -R15 ;  /* 0x000000010b0b9824 */ /* 0x000fe400078e0a0f */
[----:B------:R-:W-:Y:S02]  /*2090*/  IMAD.MOV R17, RZ, RZ, -R17 ;  /* 0x000000ffff117224 */ /* 0x000fe400078e0a11 */
[----:B0-----:R-:W-:Y:S01]  /*20a0*/  IMAD.MOV.U32 R18, RZ, RZ, R12 ;  /* 0x000000ffff127224 */ /* 0x001fe200078e000c */
[----:B------:R-:W-:Y:S01]  /*20b0*/  ISETP.GT.U32.AND P1, PT, R15, R11, PT ;  /* 0x0000000b0f00720c */ /* 0x000fe20003f24070 */
[----:B------:R-:W-:Y:S02]  /*20c0*/  @!P5 IMAD.IADD R7, R7, 0x1, -R15 ;  /* 0x000000010707d824 */ /* 0x000fe400078e0a0f */
[----:B------:R-:W-:Y:S01]  /*20d0*/  @!P2 IMAD.MOV R18, RZ, RZ, -R18 ;  /* 0x000000ffff12a224 */ /* 0x000fe200078e0a12 */
[----:B------:R-:W-:Y:S01]  /*20e0*/  ISETP.GE.AND P2, PT, R0, RZ, PT ;  /* 0x000000ff0000720c */ /* 0x000fe20003f46270 */
[C---:B------:R-:W-:Y:S01]  /*20f0*/  IMAD R0, R15.reuse, R17, R8 ;  /* 0x000000110f007224 */ /* 0x040fe200078e0208 */
[C---:B------:R-:W-:Y:S01]  /*2100*/  ISETP.GT.U32.AND P5, PT, R15.reuse, R7, PT ;  /* 0x000000070f00720c */ /* 0x040fe20003fa4070 */
[----:B------:R-:W-:Y:S01]  /*2110*/  IMAD.MOV.U32 R12, RZ, RZ, R13 ;  /* 0x000000ffff0c7224 */ /* 0x000fe200078e000d */
[----:B------:R0:W-:Y:S01]  /*2120*/  STL [R1+0x1d0], R18 ;  /* 0x0001d01201007387 */ /* 0x0001e20000100800 */
[----:B------:R-:W-:Y:S01]  /*2130*/  @!P3 IMAD.IADD R14, R14, 0x1, -R15 ;  /* 0x000000010e0eb824 */ /* 0x000fe200078e0a0f */
[----:B------:R-:W-:Y:S01]  /*2140*/  ISETP.GT.U32.AND P3, PT, R15, R0, PT ;  /* 0x000000000f00720c */ /* 0x000fe20003f64070 */
[----:B------:R-:W-:-:S04]  /*2150*/  IMAD.HI.U32 R8, R6, R12, RZ ;  /* 0x0000000c06087227 */ /* 0x000fc800078e00ff */
[----:B------:R-:W-:-:S04]  /*2160*/  IMAD.HI.U32 R17, R6, R16, RZ ;  /* 0x0000001006117227 */ /* 0x000fc800078e00ff */
[----:B------:R-:W-:-:S04]  /*2170*/  IMAD.HI.U32 R13, R6, R3, RZ ;  /* 0x00000003060d7227 */ /* 0x000fc800078e00ff */
[----:B------:R-:W-:Y:S02]  /*2180*/  IMAD.MOV R8, RZ, RZ, -R8 ;  /* 0x000000ffff087224 */ /* 0x000fe400078e0a08 */
[----:B------:R-:W-:Y:S02]  /*2190*/  IMAD.MOV R17, RZ, RZ, -R17 ;  /* 0x000000ffff117224 */ /* 0x000fe400078e0a11 */
[----:B------:R-:W-:Y:S02]  /*21a0*/  IMAD.MOV R13, RZ, RZ, -R13 ;  /* 0x000000ffff0d7224 */ /* 0x000fe400078e0a0d */
[----:B------:R-:W-:Y:S02]  /*21b0*/  IMAD R12, R15, R8, R12 ;  /* 0x000000080f0c7224 */ /* 0x000fe400078e020c */
[--C-:B------:R-:W-:Y:S02]  /*21c0*/  @!P1 IMAD.IADD R11, R11, 0x1, -R15.reuse ;  /* 0x000000010b0b9824 */ /* 0x100fe400078e0a0f */
[----:B------:R-:W-:Y:S01]  /*21d0*/  VIADD R8, R5, 0xdf ;  /* 0x000000df05087836 */ /* 0x000fe20000000000 */
[----:B------:R-:W-:Y:S01]  /*21e0*/  ISETP.GT.U32.AND P1, PT, R15, R12, PT ;  /* 0x0000000c0f00720c */ /* 0x000fe20003f24070 */
[----:B------:R-:W-:Y:S01]  /*21f0*/  @!P5 IMAD.IADD R7, R7, 0x1, -R15 ;  /* 0x000000010707d824 */ /* 0x000fe200078e0a0f */
[----:B------:R-:W-:Y:S01]  /*2200*/  ISETP.GE.AND P5, PT, R9, RZ, PT ;  /* 0x000000ff0900720c */ /* 0x000fe20003fa6270 */
[----:B0-----:R-:W-:-:S02]  /*2210*/  IMAD.MOV.U32 R18, RZ, RZ, R14 ;  /* 0x000000ffff127224 */ /* 0x001fc400078e000e */
[C---:B------:R-:W-:Y:S02]  /*2220*/  IMAD R9, R15.reuse, R17, R16 ;  /* 0x000000110f097224 */ /* 0x040fe400078e0210 */
[C---:B------:R-:W-:Y:S01]  /*2230*/  IMAD R3, R15.reuse, R13, R3 ;  /* 0x0000000d0f037224 */ /* 0x040fe200078e0203 */
[----:B------:R-:W-:Y:S01]  /*2240*/  IABS R13, R8 ;  /* 0x00000008000d7213 */ /* 0x000fe20000000000 */
[----:B------:R-:W-:Y:S02]  /*2250*/  IMAD.MOV.U32 R14, RZ, RZ, R11 ;  /* 0x000000ffff0e7224 */ /* 0x000fe400078e000b */
[----:B------:R-:W-:Y:S02]  /*2260*/  @!P3 IMAD.IADD R0, R0, 0x1, -R15 ;  /* 0x000000010000b824 */ /* 0x000fe400078e0a0f */
[----:B------:R-:W-:Y:S01]  /*2270*/  @!P0 IMAD.MOV R18, RZ, RZ, -R18 ;  /* 0x000000ffff128224 */ /* 0x000fe200078e0a12 */
[C---:B------:R-:W-:Y:S01]  /*2280*/  ISETP.GT.U32.AND P0, PT, R15.reuse, R9, PT ;  /* 0x000000090f00720c */ /* 0x040fe20003f04070 */
[----:B------:R-:W-:Y:S01]  /*2290*/  @!P6 IMAD.MOV R14, RZ, RZ, -R14 ;  /* 0x000000ffff0ee224 */ /* 0x000fe200078e0a0e */
[C---:B------:R-:W-:Y:S01]  /*22a0*/  ISETP.GT.U32.AND P6, PT, R15.reuse, R3, PT ;  /* 0x000000030f00720c */ /* 0x040fe20003fc4070 */
[----:B------:R-:W-:Y:S01]  /*22b0*/  IMAD.MOV.U32 R16, RZ, RZ, R7 ;  /* 0x000000ffff107224 */ /* 0x000fe200078e0007 */
[----:B------:R-:W-:Y:S01]  /*22c0*/  ISETP.GT.U32.AND P3, PT, R15, R0, PT ;  /* 0x000000000f00720c */ /* 0x000fe20003f64070 */
[----:B------:R-:W-:Y:S01]  /*22d0*/  IMAD.MOV.U32 R7, RZ, RZ, R13 ;  /* 0x000000ffff077224 */ /* 0x000fe200078e000d */
[----:B------:R-:W-:Y:S01]  /*22e0*/  STL [R1+0x1d4], R18 ;  /* 0x0001d41201007387 */ /* 0x000fe20000100800 */
[----:B------:R-:W-:Y:S01]  /*22f0*/  @!P4 IMAD.MOV R16, RZ, RZ, -R16 ;  /* 0x000000ffff10c224 */ /* 0x000fe200078e0a10 */
[----:B------:R-:W-:Y:S01]  /*2300*/  ISETP.GE.AND P4, PT, R10, RZ, PT ;  /* 0x000000ff0a00720c */ /* 0x000fe20003f86270 */
[----:B------:R-:W-:-:S02]  /*2310*/  VIADD R11, R5, 0xde ;  /* 0x000000de050b7836 */ /* 0x000fc40000000000 */
[----:B------:R-:W-:Y:S01]  /*2320*/  IMAD.HI.U32 R10, R6, R7, RZ ;  /* 0x00000007060a7227 */ /* 0x000fe200078e00ff */
[----:B------:R-:W-:Y:S02]  /*2330*/  STL [R1+0x1dc], R16 ;  /* 0x0001dc1001007387 */ /* 0x000fe40000100800 */
[----:B------:R-:W-:Y:S01]  /*2340*/  IABS R13, R11 ;  /* 0x0000000b000d7213 */ /* 0x000fe20000000000 */
[--C-:B------:R-:W-:Y:S01]  /*2350*/  @!P1 IMAD.IADD R12, R12, 0x1, -R15.reuse ;  /* 0x000000010c0c9824 */ /* 0x100fe200078e0a0f */
[----:B------:R0:W-:Y:S01]  /*2360*/  STL [R1+0x1e0], R14 ;  /* 0x0001e00e01007387 */ /* 0x0001e20000100800 */
[----:B------:R-:W-:Y:S02]  /*2370*/  IMAD.MOV R10, RZ, RZ, -R10 ;  /* 0x000000ffff0a7224 */ /* 0x000fe400078e0a0a */
[--C-:B------:R-:W-:Y:S01]  /*2380*/  @!P0 IMAD.IADD R9, R9, 0x1, -R15.reuse ;  /* 0x0000000109098824 */ /* 0x100fe200078e0a0f */
[----:B------:R-:W-:Y:S01]  /*2390*/  ISETP.GE.AND P0, PT, R8, RZ, PT ;  /* 0x000000ff0800720c */ /* 0x000fe20003f06270 */
[--C-:B------:R-:W-:Y:S01]  /*23a0*/  @!P6 IMAD.IADD R3, R3, 0x1, -R15.reuse ;  /* 0x000000010303e824 */ /* 0x100fe200078e0a0f */
[C---:B------:R-:W-:Y:S01]  /*23b0*/  ISETP.GT.U32.AND P6, PT, R15.reuse, R12, PT ;  /* 0x0000000c0f00720c */ /* 0x040fe20003fc4070 */
[----:B------:R-:W-:Y:S01]  /*23c0*/  @!P3 IMAD.IADD R0, R0, 0x1, -R15 ;  /* 0x000000010000b824 */ /* 0x000fe200078e0a0f */
[C---:B------:R-:W-:Y:S01]  /*23d0*/  ISETP.GT.U32.AND P1, PT, R15.reuse, R9, PT ;  /* 0x000000090f00720c */ /* 0x040fe20003f24070 */
[----:B------:R-:W-:Y:S01]  /*23e0*/  IMAD R7, R15, R10, R7 ;  /* 0x0000000a0f077224 */ /* 0x000fe200078e0207 */
[----:B------:R-:W-:Y:S01]  /*23f0*/  ISETP.GE.AND P3, PT, R2, RZ, PT ;  /* 0x000000ff0200720c */ /* 0x000fe20003f66270 */
[----:B------:R-:W-:-:S04]  /*2400*/  IMAD.HI.U32 R10, R6, R13, RZ ;  /* 0x0000000d060a7227 */ /* 0x000fc800078e00ff */
[----:B0-----:R-:W-:Y:S02]  /*2410*/  IMAD.MOV.U32 R14, RZ, RZ, R0 ;  /* 0x000000ffff0e7224 */ /* 0x001fe400078e0000 */
[----:B------:R-:W-:Y:S02]  /*2420*/  IMAD.MOV R10, RZ, RZ, -R10 ;  /* 0x000000ffff0a7224 */ /* 0x000fe400078e0a0a */
[----:B------:R-:W-:Y:S01]  /*2430*/  @!P2 IMAD.MOV R14, RZ, RZ, -R14 ;  /* 0x000000ffff0ea224 */ /* 0x000fe200078e0a0e */
[C---:B------:R-:W-:Y:S01]  /*2440*/  ISETP.GT.U32.AND P2, PT, R15.reuse, R3, PT ;  /* 0x000000030f00720c */ /* 0x040fe20003f44070 */
[----:B------:R-:W-:Y:S02]  /*2450*/  IMAD R13, R15, R10, R13 ;  /* 0x0000000a0f0d7224 */ /* 0x000fe400078e020d */
[----:B------:R-:W-:Y:S01]  /*2460*/  @!P6 IMAD.IADD R12, R12, 0x1, -R15 ;  /* 0x000000010c0ce824 */ /* 0x000fe200078e0a0f */
[----:B------:R0:W-:Y:S01]  /*2470*/  STL [R1+0x1e4], R14 ;  /* 0x0001e40e01007387 */ /* 0x0001e20000100800 */
[----:B------:R-:W-:Y:S01]  /*2480*/  VIADD R8, R5, 0xdb ;  /* 0x000000db05087836 */ /* 0x000fe20000000000 */
[----:B------:R-:W-:Y:S01]  /*2490*/  ISETP.GT.U32.AND P6, PT, R15, R13, PT ;  /* 0x0000000d0f00720c */ /* 0x000fe20003fc4070 */
[----:B------:R-:W-:-:S02]  /*24a0*/  VIADD R2, R5, 0xdd ;  /* 0x000000dd05027836 */ /* 0x000fc40000000000 */
[--C-:B------:R-:W-:Y:S01]  /*24b0*/  @!P1 IMAD.IADD R9, R9, 0x1, -R15.reuse ;  /* 0x0000000109099824 */ /* 0x100fe200078e0a0f */
[----:B------:R-:W-:Y:S01]  /*24c0*/  ISETP.GT.U32.AND P1, PT, R15, R7, PT ;  /* 0x000000070f00720c */ /* 0x000fe20003f24070 */
[----:B------:R-:W-:Y:S01]  /*24d0*/  VIADD R0, R5, 0xdc ;  /* 0x000000dc05007836 */ /* 0x000fe20000000000 */
[----:B------:R-:W-:Y:S01]  /*24e0*/  IABS R16, R8 ;  /* 0x0000000800107213 */ /* 0x000fe20000000000 */
[----:B------:R-:W-:Y:S01]  /*24f0*/  @!P2 IMAD.IADD R3, R3, 0x1, -R15 ;  /* 0x000000010303a824 */ /* 0x000fe200078e0a0f */
[----:B0-----:R-:W-:Y:S01]  /*2500*/  IABS R14, R2 ;  /* 0x00000002000e7213 */ /* 0x001fe20000000000 */
[----:B------:R-:W-:Y:S01]  /*2510*/  IMAD.MOV.U32 R18, RZ, RZ, R9 ;  /* 0x000000ffff127224 */ /* 0x000fe200078e0009 */
[----:B------:R-:W-:Y:S01]  /*2520*/  ISETP.GE.AND P2, PT, R11, RZ, PT ;  /* 0x000000ff0b00720c */ /* 0x000fe20003f46270 */
[----:B------:R-:W-:Y:S01]  /*2530*/  IMAD.MOV.U32 R11, RZ, RZ, R16 ;  /* 0x000000ffff0b7224 */ /* 0x000fe200078e0010 */
[----:B------:R-:W-:Y:S01]  /*2540*/  IABS R10, R0 ;  /* 0x00000000000a7213 */ /* 0x000fe20000000000 */
[----:B------:R-:W-:-:S04]  /*2550*/  IMAD.HI.U32 R16, R6, R14, RZ ;  /* 0x0000000e06107227 */ /* 0x000fc800078e00ff */
[----:B------:R-:W-:Y:S02]  /*2560*/  @!P6 IMAD.IADD R13, R13, 0x1, -R15 ;  /* 0x000000010d0de824 */ /* 0x000fe400078e0a0f */
[----:B------:R-:W-:-:S03]  /*2570*/  IMAD.HI.U32 R17, R6, R10, RZ ;  /* 0x0000000a06117227 */ /* 0x000fc600078e00ff */
[----:B------:R-:W-:Y:S01]  /*2580*/  ISETP.GT.U32.AND P6, PT, R15, R13, PT ;  /* 0x0000000d0f00720c */ /* 0x000fe20003fc4070 */
[----:B------:R-:W-:Y:S02]  /*2590*/  IMAD.MOV R16, RZ, RZ, -R16 ;  /* 0x000000ffff107224 */ /* 0x000fe400078e0a10 */
[----:B------:R-:W-:Y:S01]  /*25a0*/  @!P1 IMAD.IADD R7, R7, 0x1, -R15 ;  /* 0x0000000107079824 */ /* 0x000fe200078e0a0f */
[----:B------:R-:W-:Y:S01]  /*25b0*/  ISETP.GE.AND P1, PT, R2, RZ, PT ;  /* 0x000000ff0200720c */ /* 0x000fe20003f26270 */
[----:B------:R-:W-:-:S04]  /*25c0*/  IMAD.HI.U32 R2, R6, R11, RZ ;  /* 0x0000000b06027227 */ /* 0x000fc800078e00ff */
[----:B------:R-:W-:Y:S02]  /*25d0*/  IMAD.MOV R9, RZ, RZ, -R17 ;  /* 0x000000ffff097224 */ /* 0x000fe400078e0a11 */
[C---:B------:R-:W-:Y:S02]  /*25e0*/  IMAD R14, R15.reuse, R16, R14 ;  /* 0x000000100f0e7224 */ /* 0x040fe400078e020e */
[----:B------:R-:W-:Y:S01]  /*25f0*/  @!P5 IMAD.MOV R18, RZ, RZ, -R18 ;  /* 0x000000ffff12d224 */ /* 0x000fe200078e0a12 */
[C---:B------:R-:W-:Y:S01]  /*2600*/  ISETP.GT.U32.AND P5, PT, R15.reuse, R7, PT ;  /* 0x000000070f00720c */ /* 0x040fe20003fa4070 */
[----:B------:R-:W-:Y:S02]  /*2610*/  IMAD.MOV R2, RZ, RZ, -R2 ;  /* 0x000000ffff027224 */ /* 0x000fe400078e0a02 */
[C---:B------:R-:W-:Y:S01]  /*2620*/  IMAD R10, R15.reuse, R9, R10 ;  /* 0x000000090f0a7224 */ /* 0x040fe200078e020a */
[----:B------:R0:W-:Y:S01]  /*2630*/  STL [R1+0x204], R18 ;  /* 0x0002041201007387 */ /* 0x0001e20000100800 */
[----:B------:R-:W-:Y:S01]  /*2640*/  @!P4 IMAD.MOV R12, RZ, RZ, -R12 ;  /* 0x000000ffff0cc224 */ /* 0x000fe200078e0a0c */
[C---:B------:R-:W-:Y:S01]  /*2650*/  ISETP.GT.U32.AND P4, PT, R15.reuse, R14, PT ;  /* 0x0000000e0f00720c */ /* 0x040fe20003f84070 */
[----:B------:R-:W-:-:S02]  /*2660*/  IMAD R11, R15, R2, R11 ;  /* 0x000000020f0b7224 */ /* 0x000fc400078e020b */
[----:B------:R-:W-:Y:S01]  /*2670*/  @!P3 IMAD.MOV R3, RZ, RZ, -R3 ;  /* 0x000000ffff03b224 */ /* 0x000fe200078e0a03 */
[----:B------:R-:W-:Y:S01]  /*2680*/  ISETP.GT.U32.AND P3, PT, R15, R10, PT ;  /* 0x0000000a0f00720c */ /* 0x000fe20003f64070 */
[--C-:B------:R-:W-:Y:S01]  /*2690*/  @!P6 IMAD.IADD R13, R13, 0x1, -R15.reuse ;  /* 0x000000010d0de824 */ /* 0x100fe200078e0a0f */
[----:B------:R-:W-:Y:S01]  /*26a0*/  ISETP.GT.U32.AND P6, PT, R15, R11, PT ;  /* 0x0000000b0f00720c */ /* 0x000fe20003fc4070 */
[----:B------:R-:W-:Y:S01]  /*26b0*/  VIADD R16, R5, 0xda ;  /* 0x000000da05107836 */ /* 0x000fe20000000000 */
[----:B------:R-:W-:Y:S01]  /*26c0*/  STL [R1+0x208], R12 ;  /* 0x0002080c01007387 */ /* 0x000fe20000100800 */
[--C-:B------:R-:W-:Y:S01]  /*26d0*/  @!P5 IMAD.IADD R7, R7, 0x1, -R15.reuse ;  /* 0x000000010707d824 */ /* 0x100fe200078e0a0f */
[----:B------:R-:W-:Y:S01]  /*26e0*/  ISETP.GE.AND P5, PT, R0, RZ, PT ;  /* 0x000000ff0000720c */ /* 0x000fe20003fa6270 */
[C---:B------:R-:W-:Y:S01]  /*26f0*/  VIADD R0, R5.reuse, 0xd9 ;  /* 0x000000d905007836 */ /* 0x040fe20000000000 */
[----:B------:R-:W-:Y:S01]  /*2700*/  IABS R2, R16 ;  /* 0x0000001000027213 */ /* 0x000fe20000000000 */
[----:B------:R-:W-:Y:S01]  /*2710*/  @!P4 IMAD.IADD R14, R14, 0x1, -R15 ;  /* 0x000000010e0ec824 */ /* 0x000fe200078e0a0f */
[----:B------:R1:W-:Y:S01]  /*2720*/  STL [R1+0x20c], R3 ;  /* 0x00020c0301007387 */ /* 0x0003e20000100800 */
[----:B------:R-:W-:Y:S01]  /*2730*/  ISETP.GE.AND P4, PT, R8, RZ, PT ;  /* 0x000000ff0800720c */ /* 0x000fe20003f86270 */
[----:B------:R-:W-:-:S02]  /*2740*/  VIADD R8, R5, 0xd8 ;  /* 0x000000d805087836 */ /* 0x000fc40000000000 */
[--C-:B------:R-:W-:Y:S01]  /*2750*/  @!P3 IMAD.IADD R10, R10, 0x1, -R15.reuse ;  /* 0x000000010a0ab824 */ /* 0x100fe200078e0a0f */
[----:B------:R-:W-:Y:S01]  /*2760*/  ISETP.GT.U32.AND P3, PT, R15, R14, PT ;  /* 0x0000000e0f00720c */ /* 0x000fe20003f64070 */
[----:B------:R-:W-:Y:S01]  /*2770*/  IMAD.HI.U32 R9, R6, R2, RZ ;  /* 0x0000000206097227 */ /* 0x000fe200078e00ff */
[----:B0-----:R-:W-:Y:S02]  /*2780*/  IABS R18, R8 ;  /* 0x0000000800127213 */ /* 0x001fe40000000000 */
[----:B-1----:R-:W-:Y:S01]  /*2790*/  IABS R3, R0 ;  /* 0x0000000000037213 */ /* 0x002fe20000000000 */
[----:B------:R-:W-:Y:S01]  /*27a0*/  @!P6 IMAD.IADD R11, R11, 0x1, -R15 ;  /* 0x000000010b0be824 */ /* 0x000fe200078e0a0f */
[----:B------:R-:W-:Y:S01]  /*27b0*/  ISETP.GT.U32.AND P6, PT, R15, R10, PT ;  /* 0x0000000a0f00720c */ /* 0x000fe20003fc4070 */
[----:B------:R-:W-:Y:S02]  /*27c0*/  IMAD.MOV.U32 R12, RZ, RZ, R7 ;  /* 0x000000ffff0c7224 */ /* 0x000fe400078e0007 */
[----:B------:R-:W-:-:S02]  /*27d0*/  IMAD.MOV R9, RZ, RZ, -R9 ;  /* 0x000000ffff097224 */ /* 0x000fc400078e0a09 */
[----:B------:R-:W-:-:S04]  /*27e0*/  IMAD.HI.U32 R7, R6, R3, RZ ;  /* 0x0000000306077227 */ /* 0x000fc800078e00ff */
[C---:B------:R-:W-:Y:S02]  /*27f0*/  IMAD R2, R15.reuse, R9, R2 ;  /* 0x000000090f027224 */ /* 0x040fe400078e0202 */
[----:B------:R-:W-:Y:S02]  /*2800*/  IMAD.MOV R7, RZ, RZ, -R7 ;  /* 0x000000ffff077224 */ /* 0x000fe400078e0a07 */
[----:B------:R-:W-:Y:S01]  /*2810*/  @!P3 IMAD.IADD R14, R14, 0x1, -R15 ;  /* 0x000000010e0eb824 */ /* 0x000fe200078e0a0f */
[C---:B------:R-:W-:Y:S01]  /*2820*/  ISETP.GT.U32.AND P3, PT, R15.reuse, R2, PT ;  /* 0x000000020f00720c */ /* 0x040fe20003f64070 */
[----:B------:R-:W-:Y:S02]  /*2830*/  IMAD R3, R15, R7, R3 ;  /* 0x000000070f037224 */ /* 0x000fe400078e0203 */
[----:B------:R-:W-:Y:S02]  /*2840*/  @!P6 IMAD.IADD R10, R10, 0x1, -R15 ;  /* 0x000000010a0ae824 */ /* 0x000fe400078e0a0f */
[----:B------:R-:W-:Y:S01]  /*2850*/  VIADD R9, R5, 0xd7 ;  /* 0x000000d705097836 */ /* 0x000fe20000000000 */
[C---:B------:R-:W-:Y:S01]  /*2860*/  ISETP.GT.U32.AND P6, PT, R15.reuse, R3, PT ;  /* 0x000000030f00720c */ /* 0x040fe20003fc4070 */
[----:B------:R-:W-:Y:S01]  /*2870*/  @!P0 IMAD.MOV R12, RZ, RZ, -R12 ;  /* 0x000000ffff0c8224 */ /* 0x000fe200078e0a0c */
[----:B------:R-:W-:Y:S01]  /*2880*/  ISETP.GT.U32.AND P0, PT, R15, R11, PT ;  /* 0x0000000b0f00720c */ /* 0x000fe20003f04070 */
[----:B------:R-:W-:Y:S01]  /*2890*/  IMAD.HI.U32 R19, R6, R18, RZ ;  /* 0x0000001206137227 */ /* 0x000fe200078e00ff */
[----:B------:R-:W-:-:S02]  /*28a0*/  IABS R7, R9 ;  /* 0x0000000900077213 */ /* 0x000fc40000000000 */
[----:B------:R0:W-:Y:S01]  /*28b0*/  STL [R1+0x210], R12 ;  /* 0x0002100c01007387 */ /* 0x0001e20000100800 */
[----:B------:R-:W-:Y:S01]  /*28c0*/  @!P3 IMAD.IADD R2, R2, 0x1, -R15 ;  /* 0x000000010202b824 */ /* 0x000fe200078e0a0f */
[----:B------:R-:W-:Y:S01]  /*28d0*/  ISETP.GE.AND P3, PT, R0, RZ, PT ;  /* 0x000000ff0000720c */ /* 0x000fe20003f66270 */
[----:B------:R-:W-:Y:S02]  /*28e0*/  IMAD.MOV R19, RZ, RZ, -R19 ;  /* 0x000000ffff137224 */ /* 0x000fe400078e0a13 */
[----:B------:R-:W-:-:S04]  /*28f0*/  IMAD.HI.U32 R17, R6, R7, RZ ;  /* 0x0000000706117227 */ /* 0x000fc800078e00ff */
[----:B------:R-:W-:Y:S01]  /*2900*/  @!P6 IMAD.IADD R3, R3, 0x1, -R15 ;  /* 0x000000010303e824 */ /* 0x000fe200078e0a0f */
[C---:B------:R-:W-:Y:S01]  /*2910*/  ISETP.GT.U32.AND P6, PT, R15.reuse, R2, PT ;  /* 0x000000020f00720c */ /* 0x040fe20003fc4070 */
[C---:B------:R-:W-:Y:S02]  /*2920*/  IMAD R0, R15.reuse, R19, R18 ;  /* 0x000000130f007224 */ /* 0x040fe400078e0212 */
[----:B------:R-:W-:Y:S02]  /*2930*/  IMAD.MOV R17, RZ, RZ, -R17 ;  /* 0x000000ffff117224 */ /* 0x000fe400078e0a11 */
[----:B------:R-:W-:Y:S02]  /*2940*/  IMAD.MOV.U32 R20, RZ, RZ, R14 ;  /* 0x000000ffff147224 */ /* 0x000fe400078e000e */
[----:B------:R-:W-:Y:S01]  /*2950*/  @!P2 IMAD.MOV R13, RZ, RZ, -R13 ;  /* 0x000000ffff0da224 */ /* 0x000fe200078e0a0d */
[----:B------:R-:W-:Y:S01]  /*2960*/  ISETP.GT.U32.AND P2, PT, R15, R3, PT ;  /* 0x000000030f00720c */ /* 0x000fe20003f44070 */
[----:B0-----:R-:W-:-:S02]  /*2970*/  VIADD R12, R5, 0xd6 ;  /* 0x000000d6050c7836 */ /* 0x001fc40000000000 */
[----:B------:R-:W-:Y:S01]  /*2980*/  @!P1 IMAD.MOV R20, RZ, RZ, -R20 ;  /* 0x000000ffff149224 */ /* 0x000fe200078e0a14 */
[C---:B------:R-:W-:Y:S01]  /*2990*/  ISETP.GT.U32.AND P1, PT, R15.reuse, R0, PT ;  /* 0x000000000f00720c */ /* 0x040fe20003f24070 */
[----:B------:R-:W-:Y:S01]  /*29a0*/  IMAD R7, R15, R17, R7 ;  /* 0x000000110f077224 */ /* 0x000fe200078e0207 */
[----:B------:R0:W-:Y:S01]  /*29b0*/  STL [R1+0x214], R13 ;  /* 0x0002140d01007387 */ /* 0x0001e20000100800 */
[--C-:B------:R-:W-:Y:S01]  /*29c0*/  @!P0 IMAD.IADD R11, R11, 0x1, -R15.reuse ;  /* 0x000000010b0b8824 */ /* 0x100fe200078e0a0f */
[----:B------:R-:W-:Y:S01]  /*29d0*/  ISETP.GE.AND P0, PT, R16, RZ, PT ;  /* 0x000000ff1000720c */ /* 0x000fe20003f06270 */
[--C-:B------:R-:W-:Y:S01]  /*29e0*/  @!P6 IMAD.IADD R2, R2, 0x1, -R15.reuse ;  /* 0x000000010202e824 */ /* 0x100fe200078e0a0f */
[----:B------:R-:W-:Y:S01]  /*29f0*/  IABS R16, R12 ;  /* 0x0000000c00107213 */ /* 0x000fe20000000000 */
[----:B------:R-:W-:Y:S01]  /*2a00*/  STL [R1+0x21c], R20 ;  /* 0x00021c1401007387 */ /* 0x000fe20000100800 */
[----:B------:R-:W-:Y:S01]  /*2a10*/  ISETP.GT.U32.AND P6, PT, R15, R7, PT ;  /* 0x000000070f00720c */ /* 0x000fe20003fc4070 */
[----:B------:R-:W-:Y:S01]  /*2a20*/  @!P2 IMAD.IADD R3, R3, 0x1, -R15 ;  /* 0x000000010303a824 */ /* 0x000fe200078e0a0f */
[----:B------:R-:W-:Y:S01]  /*2a30*/  ISETP.GE.AND P2, PT, R12, RZ, PT ;  /* 0x000000ff0c00720c */ /* 0x000fe20003f46270 */
[----:B0-----:R-:W-:-:S02]  /*2a40*/  IMAD.MOV.U32 R13, RZ, RZ, R10 ;  /* 0x000000ffff0d7224 */ /* 0x001fc400078e000a */
[----:B------:R-:W-:Y:S02]  /*2a50*/  IMAD.MOV.U32 R10, RZ, RZ, R11 ;  /* 0x000000ffff0a7224 */ /* 0x000fe400078e000b */
[----:B------:R-:W-:Y:S01]  /*2a60*/  @!P5 IMAD.MOV R13, RZ, RZ, -R13 ;  /* 0x000000ffff0dd224 */ /* 0x000fe200078e0a0d */
[----:B------:R-:W-:Y:S01]  /*2a70*/  ISETP.GE.AND P5, PT, R8, RZ, PT ;  /* 0x000000ff0800720c */ /* 0x000fe20003fa6270 */
[----:B------:R-:W-:Y:S01]  /*2a80*/  @!P4 IMAD.MOV R10, RZ, RZ, -R10 ;  /* 0x000000ffff0ac224 */ /* 0x000fe200078e0a0a */
[----:B------:R-:W-:Y:S01]  /*2a90*/  ISETP.GE.AND P4, PT, R9, RZ, PT ;  /* 0x000000ff0900720c */ /* 0x000fe20003f86270 */
[----:B------:R-:W-:Y:S01]  /*2aa0*/  IMAD.HI.U32 R8, R6, R16, RZ ;  /* 0x0000001006087227 */ /* 0x000fe200078e00ff */
[----:B------:R-:W-:Y:S03]  /*2ab0*/  STL [R1+0x238], R13 ;  /* 0x0002380d01007387 */ /* 0x000fe60000100800 */
[----:B------:R-:W-:Y:S01]  /*2ac0*/  VIADD R9, R5, 0xd5 ;  /* 0x000000d505097836 */ /* 0x000fe20000000000 */
[----:B------:R0:W-:Y:S01]  /*2ad0*/  STL [R1+0x240], R10 ;  /* 0x0002400a01007387 */ /* 0x0001e20000100800 */
[----:B------:R-:W-:-:S02]  /*2ae0*/  IMAD.MOV R8, RZ, RZ, -R8 ;  /* 0x000000ffff087224 */ /* 0x000fc400078e0a08 */
[--C-:B------:R-:W-:Y:S01]  /*2af0*/  @!P1 IMAD.IADD R0, R0, 0x1, -R15.reuse ;  /* 0x0000000100009824 */ /* 0x100fe200078e0a0f */
[----:B------:R-:W-:Y:S01]  /*2b00*/  IABS R12, R9 ;  /* 0x00000009000c7213 */ /* 0x000fe20000000000 */
[----:B------:R-:W-:Y:S01]  /*2b10*/  IMAD R18, R15, R8, R16 ;  /* 0x000000080f127224 */ /* 0x000fe200078e0210 */
[----:B------:R-:W-:Y:S01]  /*2b20*/  ISETP.GE.AND P1, PT, R9, RZ, PT ;  /* 0x000000ff0900720c */ /* 0x000fe20003f26270 */
[----:B------:R-:W-:Y:S01]  /*2b30*/  @!P6 IMAD.IADD R7, R7, 0x1, -R15 ;  /* 0x000000010707e824 */ /* 0x000fe200078e0a0f */
[----:B------:R-:W-:Y:S01]  /*2b40*/  ISETP.GT.U32.AND P6, PT, R15, R0, PT ;  /* 0x000000000f00720c */ /* 0x000fe20003fc4070 */
[----:B------:R-:W-:Y:S02]  /*2b50*/  IMAD.MOV.U32 R11, RZ, RZ, R2 ;  /* 0x000000ffff0b7224 */ /* 0x000fe400078e0002 */
[----:B------:R-:W-:-:S04]  /*2b60*/  IMAD.HI.U32 R2, R6, R12, RZ ;  /* 0x0000000c06027227 */ /* 0x000fc800078e00ff */
[----:B------:R-:W-:Y:S01]  /*2b70*/  @!P3 IMAD.MOV R3, RZ, RZ, -R3 ;  /* 0x000000ffff03b224 */ /* 0x000fe200078e0a03 */
[C---:B------:R-:W-:Y:S01]  /*2b80*/  ISETP.GT.U32.AND P3, PT, R15.reuse, R18, PT ;  /* 0x000000120f00720c */ /* 0x040fe20003f64070 */
[----:B------:R-:W-:Y:S02]  /*2b90*/  IMAD.MOV R2, RZ, RZ, -R2 ;  /* 0x000000ffff027224 */ /* 0x000fe400078e0a02 */
[----:B------:R-:W-:Y:S01]  /*2ba0*/  @!P0 IMAD.MOV R11, RZ, RZ, -R11 ;  /* 0x000000ffff0b8224 */ /* 0x000fe200078e0a0b */
[----:B------:R-:W-:Y:S01]  /*2bb0*/  ISETP.GT.U32.AND P0, PT, R15, R7, PT ;  /* 0x000000070f00720c */ /* 0x000fe20003f04070 */
[C---:B------:R-:W-:Y:S02]  /*2bc0*/  VIADD R8, R5.reuse, 0xd3 ;  /* 0x000000d305087836 */ /* 0x040fe40000000000 */
[----:B0-----:R-:W-:Y:S01]  /*2bd0*/  VIADD R10, R5, 0xd4 ;  /* 0x000000d4050a7836 */ /* 0x001fe20000000000 */
[----:B------:R0:W-:Y:S01]  /*2be0*/  STL [R1+0x244], R11 ;  /* 0x0002440b01007387 */ /* 0x0001e20000100800 */
[C---:B------:R-:W-:Y:S01]  /*2bf0*/  IMAD R12, R15.reuse, R2, R12 ;  /* 0x000000020f0c7224 */ /* 0x040fe200078e020c */
[----:B------:R-:W-:Y:S01]  /*2c00*/  IABS R16, R8 ;  /* 0x0000000800107213 */ /* 0x000fe20000000000 */
[--C-:B------:R-:W-:Y:S01]  /*2c10*/  @!P6 IMAD.IADD R0, R0, 0x1, -R15.reuse ;  /* 0x000000010000e824 */ /* 0x100fe200078e0a0f */
[----:B------:R-:W-:Y:S01]  /*2c20*/  IABS R13, R10 ;  /* 0x0000000a000d7213 */ /* 0x000fe20000000000 */
[----:B------:R1:W-:Y:S01]  /*2c30*/  STL [R1+0x24c], R3 ;  /* 0x00024c0301007387 */ /* 0x0003e20000100800 */
[----:B------:R-:W-:Y:S01]  /*2c40*/  ISETP.GT.U32.AND P6, PT, R15, R12, PT ;  /* 0x0000000c0f00720c */ /* 0x000fe20003fc4070 */
[----:B------:R-:W-:Y:S01]  /*2c50*/  @!P3 IMAD.IADD R18, R18, 0x1, -R15 ;  /* 0x000000011212b824 */ /* 0x000fe200078e0a0f */
[----:B------:R-:W-:Y:S01]  /*2c60*/  ISETP.GE.AND P3, PT, R8, RZ, PT ;  /* 0x000000ff0800720c */ /* 0x000fe20003f66270 */
[----:B------:R-:W-:-:S04]  /*2c70*/  IMAD.HI.U32 R2, R6, R13, RZ ;  /* 0x0000000d06027227 */ /* 0x000fc800078e00ff */
[----:B0-----:R-:W-:Y:S02]  /*2c80*/  IMAD.MOV.U32 R11, RZ, RZ, R0 ;  /* 0x000000ffff0b7224 */ /* 0x001fe400078e0000 */
[----:B-1----:R-:W-:-:S04]  /*2c90*/  IMAD.HI.U32 R3, R6, R16, RZ ;  /* 0x0000001006037227 */ /* 0x002fc800078e00ff */
[----:B------:R-:W-:Y:S01]  /*2ca0*/  @!P0 IMAD.IADD R7, R7, 0x1, -R15 ;  /* 0x0000000107078824 */ /* 0x000fe200078e0a0f */
[----:B------:R-:W-:Y:S01]  /*2cb0*/  ISETP.GE.AND P0, PT, R10, RZ, PT ;  /* 0x000000ff0a00720c */ /* 0x000fe20003f06270 */
[----:B------:R-:W-:Y:S01]  /*2cc0*/  @!P5 IMAD.MOV R11, RZ, RZ, -R11 ;  /* 0x000000ffff0bd224 */ /* 0x000fe200078e0a0b */
[----:B------:R-:W-:Y:S01]  /*2cd0*/  ISETP.GT.U32.AND P5, PT, R15, R18, PT ;  /* 0x000000120f00720c */ /* 0x000fe20003fa4070 */
[----:B------:R-:W-:Y:S02]  /*2ce0*/  VIADD R9, R5, 0xd2 ;  /* 0x000000d205097836 */ /* 0x000fe40000000000 */
[----:B------:R-:W-:Y:S01]  /*2cf0*/  IMAD.MOV R3, RZ, RZ, -R3 ;  /* 0x000000ffff037224 */ /* 0x000fe200078e0a03 */
[----:B------:R0:W-:Y:S01]  /*2d00*/  STL [R1+0x258], R11 ;  /* 0x0002580b01007387 */ /* 0x0001e20000100800 */
[----:B------:R-:W-:Y:S01]  /*2d10*/  IMAD.MOV R10, RZ, RZ, -R2 ;  /* 0x000000ffff0a7224 */ /* 0x000fe200078e0a02 */
[----:B------:R-:W-:Y:S01]  /*2d20*/  IABS R14, R9 ;  /* 0x00000009000e7213 */ /* 0x000fe20000000000 */
[----:B------:R-:W-:-:S02]  /*2d30*/  IMAD R16, R15, R3, R16 ;  /* 0x000000030f107224 */ /* 0x000fc400078e0210 */
[C---:B------:R-:W-:Y:S02]  /*2d40*/  IMAD R13, R15.reuse, R10, R13 ;  /* 0x0000000a0f0d7224 */ /* 0x040fe400078e020d */
[----:B------:R-:W-:Y:S02]  /*2d50*/  IMAD.MOV.U32 R3, RZ, RZ, R7 ;  /* 0x000000ffff037224 */ /* 0x000fe400078e0007 */
[----:B------:R-:W-:Y:S02]  /*2d60*/  @!P6 IMAD.IADD R12, R12, 0x1, -R15 ;  /* 0x000000010c0ce824 */ /* 0x000fe400078e0a0f */
[----:B------:R-:W-:Y:S01]  /*2d70*/  @!P4 IMAD.MOV R3, RZ, RZ, -R3 ;  /* 0x000000ffff03c224 */ /* 0x000fe200078e0a03 */
[C---:B------:R-:W-:Y:S01]  /*2d80*/  ISETP.GT.U32.AND P4, PT, R15.reuse, R13, PT ;  /* 0x0000000d0f00720c */ /* 0x040fe20003f84070 */
[----:B------:R-:W-:Y:S01]  /*2d90*/  IMAD.HI.U32 R2, R6, R14, RZ ;  /* 0x0000000e06027227 */ /* 0x000fe200078e00ff */
[C---:B------:R-:W-:Y:S02]  /*2da0*/  ISETP.GT.U32.AND P6, PT, R15.reuse, R12, PT ;  /* 0x0000000c0f00720c */ /* 0x040fe40003fc4070 */
[----:B------:R1:W-:Y:S01]  /*2db0*/  STL [R1+0x25c], R3 ;  /* 0x00025c0301007387 */ /* 0x0003e20000100800 */
[----:B------:R-:W-:Y:S01]  /*2dc0*/  @!P5 IMAD.IADD R18, R18, 0x1, -R15 ;  /* 0x000000011212d824 */ /* 0x000fe200078e0a0f */
[----:B------:R-:W-:Y:S01]  /*2dd0*/  ISETP.GT.U32.AND P5, PT, R15, R16, PT ;  /* 0x000000100f00720c */ /* 0x000fe20003fa4070 */
[----:B------:R-:W-:-:S02]  /*2de0*/  IMAD.MOV R2, RZ, RZ, -R2 ;  /* 0x000000ffff027224 */ /* 0x000fc400078e0a02 */
[----:B------:R-:W-:Y:S02]  /*2df0*/  VIADD R0, R5, 0xcf ;  /* 0x000000cf05007836 */ /* 0x000fe40000000000 */
[----:B------:R-:W-:Y:S02]  /*2e00*/  IMAD R14, R15, R2, R14 ;  /* 0x000000020f0e7224 */ /* 0x000fe400078e020e */
[C---:B------:R-:W-:Y:S01]  /*2e10*/  VIADD R2, R5.reuse, 0xd1 ;  /* 0x000000d105027836 */ /* 0x040fe20000000000 */
[----:B------:R-:W-:Y:S01]  /*2e20*/  IABS R10, R0 ;  /* 0x00000000000a7213 */ /* 0x000fe20000000000 */
[----:B------:R-:W-:Y:S02]  /*2e30*/  VIADD R7, R5, 0xd0 ;  /* 0x000000d005077836 */ /* 0x000fe40000000000 */
[--C-:B------:R-:W-:Y:S01]  /*2e40*/  @!P4 IMAD.IADD R13, R13, 0x1, -R15.reuse ;  /* 0x000000010d0dc824 */ /* 0x100fe200078e0a0f */
[----:B------:R-:W-:Y:S01]  /*2e50*/  IABS R17, R2 ;  /* 0x0000000200117213 */ /* 0x000fe20000000000 */
[--C-:B------:R-:W-:Y:S01]  /*2e60*/  @!P6 IMAD.IADD R12, R12, 0x1, -R15.reuse ;  /* 0x000000010c0ce824 */ /* 0x100fe200078e0a0f */
[C---:B------:R-:W-:Y:S01]  /*2e70*/  ISETP.GT.U32.AND P6, PT, R15.reuse, R14, PT ;  /* 0x0000000e0f00720c */ /* 0x040fe20003fc4070 */
[----:B------:R-:W-:Y:S01]  /*2e80*/  @!P5 IMAD.IADD R16, R16, 0x1, -R15 ;  /* 0x000000011010d824 */ /* 0x000fe200078e0a0f */
[----:B------:R-:W-:Y:S01]  /*2e90*/  IABS R8, R7 ;  /* 0x0000000700087213 */ /* 0x000fe20000000000 */
[----:B------:R-:W-:Y:S01]  /*2ea0*/  IMAD.HI.U32 R19, R6, R17, RZ ;  /* 0x0000001106137227 */ /* 0x000fe200078e00ff */
[----:B------:R-:W-:-:S02]  /*2eb0*/  ISETP.GT.U32.AND P5, PT, R15, R13, PT ;  /* 0x0000000d0f00720c */ /* 0x000fc40003fa4070 */
[----:B------:R-:W-:Y:S01]  /*2ec0*/  ISETP.GE.AND P4, PT, R9, RZ, PT ;  /* 0x000000ff0900720c */ /* 0x000fe20003f86270 */
[----:B------:R-:W-:Y:S02]  /*2ed0*/  IMAD.MOV.U32 R9, RZ, RZ, R10 ;  /* 0x000000ffff097224 */ /* 0x000fe400078e000a */
[----:B------:R-:W-:-:S04]  /*2ee0*/  IMAD.HI.U32 R10, R6, R8, RZ ;  /* 0x00000008060a7227 */ /* 0x000fc800078e00ff */
[----:B------:R-:W-:Y:S02]  /*2ef0*/  IMAD.MOV R19, RZ, RZ, -R19 ;  /* 0x000000ffff137224 */ /* 0x000fe400078e0a13 */
[----:B------:R-:W-:Y:S02]  /*2f00*/  IMAD.MOV.U32 R21, RZ, RZ, R18 ;  /* 0x000000ffff157224 */ /* 0x000fe400078e0012 */
[----:B------:R-:W-:Y:S02]  /*2f10*/  IMAD.MOV R18, RZ, RZ, -R10 ;  /* 0x000000ffff127224 */ /* 0x000fe400078e0a0a */
[C---:B------:R-:W-:Y:S02]  /*2f20*/  IMAD R10, R15.reuse, R19, R17 ;  /* 0x000000130f0a7224 */ /* 0x040fe400078e0211 */
[----:B------:R-:W-:Y:S01]  /*2f30*/  @!P6 IMAD.IADD R14, R14, 0x1, -R15 ;  /* 0x000000010e0ee824 */ /* 0x000fe200078e0a0f */
[----:B------:R-:W-:Y:S01]  /*2f40*/  ISETP.GT.U32.AND P6, PT, R15, R16, PT ;  /* 0x000000100f00720c */ /* 0x000fe20003fc4070 */
[----:B0-----:R-:W-:-:S02]  /*2f50*/  VIADD R11, R5, 0xce ;  /* 0x000000ce050b7836 */ /* 0x001fc40000000000 */
[----:B------:R-:W-:Y:S01]  /*2f60*/  @!P5 IMAD.IADD R13, R13, 0x1, -R15 ;  /* 0x000000010d0dd824 */ /* 0x000fe200078e0a0f */
[C---:B------:R-:W-:Y:S01]  /*2f70*/  ISETP.GT.U32.AND P5, PT, R15.reuse, R10, PT ;  /* 0x0000000a0f00720c */ /* 0x040fe20003fa4070 */
[----:B------:R-:W-:Y:S01]  /*2f80*/  @!P2 IMAD.MOV R21, RZ, RZ, -R21 ;  /* 0x000000ffff15a224 */ /* 0x000fe200078e0a15 */
[C---:B------:R-:W-:Y:S01]  /*2f90*/  ISETP.GT.U32.AND P2, PT, R15.reuse, R14, PT ;  /* 0x0000000e0f00720c */ /* 0x040fe20003f44070 */
[----:B------:R-:W-:Y:S01]  /*2fa0*/  IMAD.MOV.U32 R20, RZ, RZ, R12 ;  /* 0x000000ffff147224 */ /* 0x000fe200078e000c */
[----:B-1----:R-:W-:Y:S01]  /*2fb0*/  IABS R3, R11 ;  /* 0x0000000b00037213 */ /* 0x002fe20000000000 */
[----:B------:R-:W-:Y:S01]  /*2fc0*/  IMAD R8, R15, R18, R8 ;  /* 0x000000120f087224 */ /* 0x000fe200078e0208 */
[----:B------:R-:W-:Y:S01]  /*2fd0*/  STL [R1+0x264], R21 ;  /* 0x0002641501007387 */ /* 0x000fe20000100800 */
[----:B------:R-:W-:Y:S01]  /*2fe0*/  @!P1 IMAD.MOV R20, RZ, RZ, -R20 ;  /* 0x000000ffff149224 */ /* 0x000fe200078e0a14 */
[----:B------:R-:W-:Y:S01]  /*2ff0*/  ISETP.GE.AND P1, PT, R2, RZ, PT ;  /* 0x000000ff0200720c */ /* 0x000fe20003f26270 */
[----:B------:R-:W-:-:S03]  /*3000*/  IMAD.HI.U32 R18, R6, R9, RZ ;  /* 0x0000000906127227 */ /* 0x000fc600078e00ff */
[----:B------:R0:W-:Y:S01]  /*3010*/  STL [R1+0x274], R20 ;  /* 0x0002741401007387 */ /* 0x0001e20000100800 */
[----:B------:R-:W-:-:S04]  /*3020*/  IMAD.HI.U32 R17, R6, R3, RZ ;  /* 0x0000000306117227 */ /* 0x000fc800078e00ff */
[----:B------:R-:W-:Y:S02]  /*3030*/  IMAD.MOV R18, RZ, RZ, -R18 ;  /* 0x000000ffff127224 */ /* 0x000fe400078e0a12 */
[----:B------:R-:W-:Y:S02]  /*3040*/  IMAD.MOV R17, RZ, RZ, -R17 ;  /* 0x000000ffff117224 */ /* 0x000fe400078e0a11 */
[--C-:B------:R-:W-:Y:S01]  /*3050*/  @!P6 IMAD.IADD R16, R16, 0x1, -R15.reuse ;  /* 0x000000011010e824 */ /* 0x100fe200078e0a0f */
[----:B------:R-:W-:Y:S01]  /*3060*/  ISETP.GT.U32.AND P6, PT, R15, R8, PT ;  /* 0x000000080f00720c */ /* 0x000fe20003fc4070 */
[----:B------:R-:W-:Y:S02]  /*3070*/  @!P5 IMAD.IADD R10, R10, 0x1, -R15 ;  /* 0x000000010a0ad824 */ /* 0x000fe400078e0a0f */
[----:B0-----:R-:W-:Y:S02]  /*3080*/  IMAD.MOV.U32 R20, RZ, RZ, R13 ;  /* 0x000000ffff147224 */ /* 0x001fe400078e000d */
[----:B------:R-:W-:Y:S01]  /*3090*/  @!P2 IMAD.IADD R14, R14, 0x1, -R15 ;  /* 0x000000010e0ea824 */ /* 0x000fe200078e0a0f */
[----:B------:R-:W-:Y:S01]  /*30a0*/  ISETP.GE.AND P2, PT, R7, RZ, PT ;  /* 0x000000ff0700720c */ /* 0x000fe20003f46270 */
[----:B------:R-:W-:-:S02]  /*30b0*/  IMAD R7, R15, R18, R9 ;  /* 0x000000120f077224 */ /* 0x000fc400078e0209 */
[C---:B------:R-:W-:Y:S02]  /*30c0*/  IMAD R3, R15.reuse, R17, R3 ;  /* 0x000000110f037224 */ /* 0x040fe400078e0203 */
[----:B------:R-:W-:Y:S01]  /*30d0*/  @!P0 IMAD.MOV R20, RZ, RZ, -R20 ;  /* 0x000000ffff148224 */ /* 0x000fe200078e0a14 */
[C---:B------:R-:W-:Y:S01]  /*30e0*/  ISETP.GT.U32.AND P0, PT, R15.reuse, R10, PT ;  /* 0x0000000a0f00720c */ /* 0x040fe20003f04070 */
[----:B------:R-:W-:Y:S01]  /*30f0*/  IMAD.MOV.U32 R18, RZ, RZ, R16 ;  /* 0x000000ffff127224 */ /* 0x000fe200078e0010 */
[----:B------:R-:W-:Y:S01]  /*3100*/  ISETP.GT.U32.AND P5, PT, R15, R7, PT ;  /* 0x000000070f00720c */ /* 0x000fe20003fa4070 */
[----:B------:R-:W-:Y:S01]  /*3110*/  VIADD R2, R5, 0xcd ;  /* 0x000000cd05027836 */ /* 0x000fe20000000000 */
[----:B------:R-:W-:Y:S01]  /*3120*/  STL [R1+0x284], R20 ;  /* 0x0002841401007387 */ /* 0x000fe20000100800 */
[----:B------:R-:W-:Y:S01]  /*3130*/  @!P3 IMAD.MOV R18, RZ, RZ, -R18 ;  /* 0x000000ffff12b224 */ /* 0x000fe200078e0a12 */
[----:B------:R-:W-:Y:S01]  /*3140*/  ISETP.GT.U32.AND P3, PT, R15, R3, PT ;  /* 0x000000030f00720c */ /* 0x000fe20003f64070 */
[--C-:B------:R-:W-:Y:S01]  /*3150*/  @!P6 IMAD.IADD R8, R8, 0x1, -R15.reuse ;  /* 0x000000010808e824 */ /* 0x100fe200078e0a0f */
[----:B------:R-:W-:Y:S01]  /*3160*/  IABS R12, R2 ;  /* 0x00000002000c7213 */ /* 0x000fe20000000000 */
[----:B------:R-:W-:Y:S01]  /*3170*/  @!P4 IMAD.MOV R14, RZ, RZ, -R14 ;  /* 0x000000ffff0ec224 */ /* 0x000fe200078e0a0e */
[----:B------:R-:W-:Y:S01]  /*3180*/  STL [R1+0x288], R18 ;  /* 0x0002881201007387 */ /* 0x000fe20000100800 */
[----:B------:R-:W-:Y:S01]  /*3190*/  VIADD R9, R5, 0xcc ;  /* 0x000000cc05097836 */ /* 0x000fe20000000000 */
[----:B------:R-:W-:Y:S01]  /*31a0*/  ISETP.GT.U32.AND P6, PT, R15, R8, PT ;  /* 0x000000080f00720c */ /* 0x000fe20003fc4070 */
[----:B------:R-:W-:Y:S01]  /*31b0*/  @!P0 IMAD.IADD R10, R10, 0x1, -R15 ;  /* 0x000000010a0a8824 */ /* 0x000fe200078e0a0f */
[----:B------:R0:W-:Y:S01]  /*31c0*/  STL [R1+0x290], R14 ;  /* 0x0002900e01007387 */ /* 0x0001e20000100800 */
[----:B------:R-:W-:Y:S01]  /*31d0*/  IMAD.HI.U32 R17, R6, R12, RZ ;  /* 0x0000000c06117227 */ /* 0x000fe200078e00ff */
[----:B------:R-:W-:-:S02]  /*31e0*/  IABS R13, R9 ;  /* 0x00000009000d7213 */ /* 0x000fc40000000000 */
[----:B------:R-:W-:Y:S01]  /*31f0*/  ISETP.GE.AND P4, PT, R0, RZ, PT ;  /* 0x000000ff0000720c */ /* 0x000fe20003f86270 */
[----:B------:R-:W-:Y:S01]  /*3200*/  @!P3 IMAD.IADD R3, R3, 0x1, -R15 ;  /* 0x000000010303b824 */ /* 0x000fe200078e0a0f */
[----:B------:R-:W-:Y:S01]  /*3210*/  ISETP.GE.AND P0, PT, R11, RZ, PT ;  /* 0x000000ff0b00720c */ /* 0x000fe20003f06270 */
[----:B------:R-:W-:Y:S01]  /*3220*/  IMAD.MOV R16, RZ, RZ, -R17 ;  /* 0x000000ffff107224 */ /* 0x000fe200078e0a11 */
[----:B------:R-:W-:Y:S01]  /*3230*/  ISETP.GE.AND P3, PT, R2, RZ, PT ;  /* 0x000000ff0200720c */ /* 0x000fe20003f66270 */
[----:B------:R-:W-:-:S04]  /*3240*/  IMAD.HI.U32 R11, R6, R13, RZ ;  /* 0x0000000d060b7227 */ /* 0x000fc800078e00ff */
[----:B0-----:R-:W-:Y:S02]  /*3250*/  IMAD.MOV.U32 R14, RZ, RZ, R10 ;  /* 0x000000ffff0e7224 */ /* 0x001fe400078e000a */
[C---:B------:R-:W-:Y:S02]  /*3260*/  IMAD R0, R15.reuse, R16, R12 ;  /* 0x000000100f007224 */ /* 0x040fe400078e020c */
[----:B------:R-:W-:Y:S01]  /*3270*/  @!P1 IMAD.MOV R14, RZ, RZ, -R14 ;  /* 0x000000ffff0e9224 */ /* 0x000fe200078e0a0e */
[----:B------:R-:W-:Y:S01]  /*3280*/  ISETP.GT.U32.AND P1, PT, R15, R3, PT ;  /* 0x000000030f00720c */ /* 0x000fe20003f24070 */
[--C-:B------:R-:W-:Y:S02]  /*3290*/  @!P5 IMAD.IADD R7, R7, 0x1, -R15.reuse ;  /* 0x000000010707d824 */ /* 0x100fe400078e0a0f */
[----:B------:R-:W-:Y:S01]  /*32a0*/  @!P6 IMAD.IADD R8, R8, 0x1, -R15 ;  /* 0x000000010808e824 */ /* 0x000fe200078e0a0f */
[C---:B------:R-:W-:Y:S01]  /*32b0*/  ISETP.GT.U32.AND P6, PT, R15.reuse, R0, PT ;  /* 0x000000000f00720c */ /* 0x040fe20003fc4070 */
[----:B------:R-:W-:Y:S01]  /*32c0*/  IMAD.MOV R11, RZ, RZ, -R11 ;  /* 0x000000ffff0b7224 */ /* 0x000fe200078e0a0b */
[C---:B------:R-:W-:Y:S01]  /*32d0*/  ISETP.GT.U32.AND P5, PT, R15.reuse, R7, PT ;  /* 0x000000070f00720c */ /* 0x040fe20003fa4070 */
[----:B------:R-:W-:Y:S01]  /*32e0*/  @!P2 IMAD.MOV R8, RZ, RZ, -R8 ;  /* 0x000000ffff08a224 */ /* 0x000fe200078e0a08 */
[----:B------:R-:W-:Y:S01]  /*32f0*/  STL [R1+0x2a4], R14 ;  /* 0x0002a40e01007387 */ /* 0x000fe20000100800 */
[----:B------:R-:W-:-:S02]  /*3300*/  IMAD R2, R15, R11, R13 ;  /* 0x0000000b0f027224 */ /* 0x000fc400078e020d */
[----:B------:R-:W-:Y:S01]  /*3310*/  VIADD R12, R5, 0xcb ;  /* 0x000000cb050c7836 */ /* 0x000fe20000000000 */
[----:B------:R0:W-:Y:S01]  /*3320*/  STL [R1+0x2a8], R8 ;  /* 0x0002a80801007387 */ /* 0x0001e20000100800 */
[--C-:B------:R-:W-:Y:S01]  /*3330*/  @!P1 IMAD.IADD R3, R3, 0x1, -R15.reuse ;  /* 0x0000000103039824 */ /* 0x100fe200078e0a0f */
[----:B------:R-:W-:Y:S01]  /*3340*/  ISETP.GT.U32.AND P1, PT, R15, R2, PT ;  /* 0x000000020f00720c */ /* 0x000fe20003f24070 */
[----:B------:R-:W-:Y:S01]  /*3350*/  VIADD R11, R5, 0xca ;  /* 0x000000ca050b7836 */ /* 0x000fe20000000000 */
[----:B------:R-:W-:Y:S01]  /*3360*/  IABS R18, R12 ;  /* 0x0000000c00127213 */ /* 0x000fe20000000000 */
[--C-:B------:R-:W-:Y:S01]  /*3370*/  @!P6 IMAD.IADD R0, R0, 0x1, -R15.reuse ;  /* 0x000000010000e824 */ /* 0x100fe200078e0a0f */
[----:B------:R-:W-:Y:S01]  /*3380*/  ISETP.GE.AND P2, PT, R12, RZ, PT ;  /* 0x000000ff0c00720c */ /* 0x000fe20003f46270 */
[----:B------:R-:W-:Y:S01]  /*3390*/  @!P5 IMAD.IADD R7, R7, 0x1, -R15 ;  /* 0x000000010707d824 */ /* 0x000fe200078e0a0f */
[----:B------:R-:W-:Y:S01]  /*33a0*/  ISETP.GE.AND P5, PT, R9, RZ, PT ;  /* 0x000000ff0900720c */ /* 0x000fe20003fa6270 */
[----:B------:R-:W-:Y:S01]  /*33b0*/  VIADD R10, R5, 0xc9 ;  /* 0x000000c9050a7836 */ /* 0x000fe20000000000 */
[----:B------:R-:W-:Y:S01]  /*33c0*/  ISETP.GT.U32.AND P6, PT, R15, R0, PT ;  /* 0x000000000f00720c */ /* 0x000fe20003fc4070 */
[----:B0-----:R-:W-:-:S02]  /*33d0*/  IMAD.MOV.U32 R8, RZ, RZ, R3 ;  /* 0x000000ffff087224 */ /* 0x001fc400078e0003 */
[----:B------:R-:W-:Y:S01]  /*33e0*/  @!P4 IMAD.MOV R7, RZ, RZ, -R7 ;  /* 0x000000ffff07c224 */ /* 0x000fe200078e0a07 */
[----:B------:R-:W-:Y:S01]  /*33f0*/  ISETP.GE.AND P4, PT, R11, RZ, PT ;  /* 0x000000ff0b00720c */ /* 0x000fe20003f86270 */
[----:B------:R-:W-:Y:S01]  /*3400*/  @!P0 IMAD.MOV R8, RZ, RZ, -R8 ;  /* 0x000000ffff088224 */ /* 0x000fe200078e0a08 */
[----:B------:R-:W-:Y:S01]  /*3410*/  ISETP.GE.AND P0, PT, R10, RZ, PT ;  /* 0x000000ff0a00720c */ /* 0x000fe20003f06270 */
[--C-:B------:R-:W-:Y:S01]  /*3420*/  @!P1 IMAD.IADD R2, R2, 0x1, -R15.reuse ;  /* 0x0000000102029824 */ /* 0x100fe200078e0a0f */
[----:B------:R0:W-:Y:S01]  /*3430*/  STL [R1+0x2b0], R7 ;  /* 0x0002b00701007387 */ /* 0x0001e20000100800 */
[----:B------:R-:W-:Y:S01]  /*3440*/  IABS R11, R11 ;  /* 0x0000000b000b7213 */ /* 0x000fe20000000000 */
[----:B------:R-:W-:Y:S01]  /*3450*/  VIADD R9, R5, 0xc8 ;  /* 0x000000c805097836 */ /* 0x000fe20000000000 */
[----:B------:R-:W-:Y:S01]  /*3460*/  IABS R10, R10 ;  /* 0x0000000a000a7213 */ /* 0x000fe20000000000 */
[----:B------:R1:W-:Y:S01]  /*3470*/  STL [R1+0x2b4], R8 ;  /* 0x0002b40801007387 */ /* 0x0003e20000100800 */
[----:B------:R-:W-:Y:S01]  /*3480*/  ISETP.GT.U32.AND P1, PT, R15, R2, PT ;  /* 0x000000020f00720c */ /* 0x000fe20003f24070 */
[----:B------:R-:W-:Y:S01]  /*3490*/  @!P6 IMAD.IADD R0, R0, 0x1, -R15 ;  /* 0x000000010000e824 */ /* 0x000fe200078e0a0f */
[----:B------:R-:W-:Y:S01]  /*34a0*/  ISETP.GE.AND P6, PT, R9, RZ, PT ;  /* 0x000000ff0900720c */ /* 0x000fe20003fc6270 */
[----:B------:R-:W-:Y:S01]  /*34b0*/  IMAD.HI.U32 R3, R6, R10, RZ ;  /* 0x0000000a06037227 */ /* 0x000fe200078e00ff */
[----:B------:R-:W-:-:S03]  /*34c0*/  IABS R9, R9 ;  /* 0x0000000900097213 */ /* 0x000fc60000000000 */
[----:B0-----:R-:W-:-:S04]  /*34d0*/  IMAD.HI.U32 R7, R6, R11, RZ ;  /* 0x0000000b06077227 */ /* 0x001fc800078e00ff */
[----:B-1----:R-:W-:-:S04]  /*34e0*/  IMAD.HI.U32 R8, R6, R18, RZ ;  /* 0x0000001206087227 */ /* 0x002fc800078e00ff */
[----:B------:R-:W-:Y:S02]  /*34f0*/  IMAD.MOV R8, RZ, RZ, -R8 ;  /* 0x000000ffff087224 */ /* 0x000fe400078e0a08 */
[----:B------:R-:W-:Y:S02]  /*3500*/  IMAD.MOV.U32 R12, RZ, RZ, R0 ;  /* 0x000000ffff0c7224 */ /* 0x000fe400078e0000 */
[C---:B------:R-:W-:Y:S02]  /*3510*/  IMAD R18, R15.reuse, R8, R18 ;  /* 0x000000080f127224 */ /* 0x040fe400078e0212 */
[----:B------:R-:W-:Y:S02]  /*3520*/  IMAD.MOV R7, RZ, RZ, -R7 ;  /* 0x000000ffff077224 */ /* 0x000fe400078e0a07 */
[----:B------:R-:W-:Y:S02]  /*3530*/  IMAD.MOV R3, RZ, RZ, -R3 ;  /* 0x000000ffff037224 */ /* 0x000fe400078e0a03 */
[----:B------:R-:W-:Y:S01]  /*3540*/  @!P3 IMAD.MOV R12, RZ, RZ, -R12 ;  /* 0x000000ffff0cb224 */ /* 0x000fe200078e0a0c */
[----:B------:R-:W-:Y:S01]  /*3550*/  ISETP.GT.U32.AND P3, PT, R15, R18, PT ;  /* 0x000000120f00720c */ /* 0x000fe20003f64070 */
[----:B------:R-:W-:-:S02]  /*3560*/  @!P1 IMAD.IADD R2, R2, 0x1, -R15 ;  /* 0x0000000102029824 */ /* 0x000fc400078e0a0f */
[C---:B------:R-:W-:Y:S01]  /*3570*/  IMAD R11, R15.reuse, R7, R11 ;  /* 0x000000070f0b7224 */ /* 0x040fe200078e020b */
[----:B------:R0:W-:Y:S01]  /*3580*/  STL [R1+0x2c0], R12 ;  /* 0x0002c00c01007387 */ /* 0x0001e20000100800 */
[C---:B------:R-:W-:Y:S02]  /*3590*/  IMAD R10, R15.reuse, R3, R10 ;  /* 0x000000030f0a7224 */ /* 0x040fe400078e020a */
[----:B------:R-:W-:Y:S01]  /*35a0*/  IMAD.MOV.U32 R8, RZ, RZ, R2 ;  /* 0x000000ffff087224 */ /* 0x000fe200078e0002 */
[----:B------:R-:W-:Y:S01]  /*35b0*/  ISETP.GT.U32.AND P1, PT, R15, R11, PT ;  /* 0x0000000b0f00720c */ /* 0x000fe20003f24070 */
[----:B------:R-:W-:Y:S02]  /*35c0*/  VIADD R19, R5, 0xc7 ;  /* 0x000000c705137836 */ /* 0x000fe40000000000 */
[----:B------:R-:W-:Y:S01]  /*35d0*/  @!P5 IMAD.MOV R8, RZ, RZ, -R8 ;  /* 0x000000ffff08d224 */ /* 0x000fe200078e0a08 */
[----:B------:R-:W-:Y:S01]  /*35e0*/  ISETP.GT.U32.AND P5, PT, R15, R10, PT ;  /* 0x0000000a0f00720c */ /* 0x000fe20003fa4070 */
[----:B------:R-:W-:Y:S01]  /*35f0*/  @!P3 IMAD.IADD R18, R18, 0x1, -R15 ;  /* 0x000000011212b824 */ /* 0x000fe200078e0a0f */
[----:B------:R-:W-:Y:S01]  /*3600*/  IABS R3, R19 ;  /* 0x0000001300037213 */ /* 0x000fe20000000000 */
[----:B------:R-:W-:Y:S01]  /*3610*/  VIADD R14, R5, 0xc6 ;  /* 0x000000c6050e7836 */ /* 0x000fe20000000000 */
[----:B------:R1:W-:Y:S01]  /*3620*/  STL [R1+0x2c4], R8 ;  /* 0x0002c40801007387 */ /* 0x0003e20000100800 */
[----:B------:R-:W-:Y:S01]  /*3630*/  IMAD.HI.U32 R0, R6, R9, RZ ;  /* 0x0000000906007227 */ /* 0x000fe200078e00ff */
[----:B------:R-:W-:-:S02]  /*3640*/  ISETP.GT.U32.AND P3, PT, R15, R18, PT ;  /* 0x000000120f00720c */ /* 0x000fc40003f64070 */
[----:B------:R-:W-:Y:S01]  /*3650*/  IABS R17, R14 ;  /* 0x0000000e00117213 */ /* 0x000fe20000000000 */
[--C-:B------:R-:W-:Y:S02]  /*3660*/  @!P1 IMAD.IADD R11, R11, 0x1, -R15.reuse ;  /* 0x000000010b0b9824 */ /* 0x100fe400078e0a0f */
[----:B------:R-:W-:Y:S02]  /*3670*/  IMAD.MOV R0, RZ, RZ, -R0 ;  /* 0x000000ffff007224 */ /* 0x000fe400078e0a00 */
[----:B------:R-:W-:Y:S01]  /*3680*/  @!P5 IMAD.IADD R10, R10, 0x1, -R15 ;  /* 0x000000010a0ad824 */ /* 0x000fe200078e0a0f */
[C---:B------:R-:W-:Y:S01]  /*3690*/  ISETP.GT.U32.AND P1, PT, R15.reuse, R11, PT ;  /* 0x0000000b0f00720c */ /* 0x040fe20003f24070 */
[C---:B------:R-:W-:Y:S02]  /*36a0*/  IMAD R9, R15.reuse, R0, R9 ;  /* 0x000000000f097224 */ /* 0x040fe400078e0209 */
[----:B0-----:R-:W-:Y:S01]  /*36b0*/  IMAD.HI.U32 R12, R6, R3, RZ ;  /* 0x00000003060c7227 */ /* 0x001fe200078e00ff */
[----:B------:R-:W-:-:S03]  /*36c0*/  ISETP.GT.U32.AND P5, PT, R15, R10, PT ;  /* 0x0000000a0f00720c */ /* 0x000fc60003fa4070 */
[----:B------:R-:W-:-:S04]  /*36d0*/  IMAD.HI.U32 R7, R6, R17, RZ ;  /* 0x0000001106077227 */ /* 0x000fc800078e00ff */
[----:B------:R-:W-:Y:S02]  /*36e0*/  IMAD.MOV R12, RZ, RZ, -R12 ;  /* 0x000000ffff0c7224 */ /* 0x000fe400078e0a0c */
[----:B------:R-:W-:Y:S02]  /*36f0*/  IMAD.MOV R7, RZ, RZ, -R7 ;  /* 0x000000ffff077224 */ /* 0x000fe400078e0a07 */
[----:B------:R-:W-:Y:S01]  /*3700*/  @!P3 IMAD.IADD R18, R18, 0x1, -R15 ;  /* 0x000000011212b824 */ /* 0x000fe200078e0a0f */
[C---:B------:R-:W-:Y:S01]  /*3710*/  ISETP.GT.U32.AND P3, PT, R15.reuse, R9, PT ;  /* 0x000000090f00720c */ /* 0x040fe20003f64070 */
[C---:B------:R-:W-:Y:S02]  /*3720*/  IMAD R3, R15.reuse, R12, R3 ;  /* 0x0000000c0f037224 */ /* 0x040fe400078e0203 */
[----:B------:R-:W-:Y:S02]  /*3730*/  IMAD R17, R15, R7, R17 ;  /* 0x000000070f117224 */ /* 0x000fe400078e0211 */
[--C-:B------:R-:W-:Y:S01]  /*3740*/  @!P1 IMAD.IADD R11, R11, 0x1, -R15.reuse ;  /* 0x000000010b0b9824 */ /* 0x100fe200078e0a0f */
[C---:B------:R-:W-:Y:S01]  /*3750*/  ISETP.GT.U32.AND P1, PT, R15.reuse, R3, PT ;  /* 0x000000030f00720c */ /* 0x040fe20003f24070 */
[----:B------:R-:W-:Y:S01]  /*3760*/  @!P5 IMAD.IADD R10, R10, 0x1, -R15 ;  /* 0x000000010a0ad824 */ /* 0x000fe200078e0a0f */
[----:B------:R-:W-:Y:S01]  /*3770*/  ISETP.GT.U32.AND P5, PT, R15, R17, PT ;  /* 0x000000110f00720c */ /* 0x000fe20003fa4070 */
[----:B------:R-:W-:-:S02]  /*3780*/  VIADD R0, R5, 0xc5 ;  /* 0x000000c505007836 */ /* 0x000fc40000000000 */
[----:B------:R-:W-:Y:S02]  /*3790*/  VIADD R7, R5, 0xc3 ;  /* 0x000000c305077836 */ /* 0x000fe40000000000 */
[--C-:B------:R-:W-:Y:S01]  /*37a0*/  @!P3 IMAD.IADD R9, R9, 0x1, -R15.reuse ;  /* 0x000000010909b824 */ /* 0x100fe200078e0a0f */
[----:B------:R-:W-:Y:S01]  /*37b0*/  IABS R2, R0 ;  /* 0x0000000000027213 */ /* 0x000fe20000000000 */
[----:B------:R-:W-:Y:S01]  /*37c0*/  IMAD.MOV.U32 R20, RZ, RZ, R18 ;  /* 0x000000ffff147224 */ /* 0x000fe200078e0012 */
[----:B------:R-:W-:Y:S01]  /*37d0*/  IABS R18, R7 ;  /* 0x0000000700127213 */ /* 0x000fe20000000000 */
[----:B-1----:R-:W-:Y:S01]  /*37e0*/  VIADD R8, R5, 0xc4 ;  /* 0x000000c405087836 */ /* 0x002fe20000000000 */
[----:B------:R-:W-:Y:S01]  /*37f0*/  ISETP.GT.U32.AND P3, PT, R15, R9, PT ;  /* 0x000000090f00720c */ /* 0x000fe20003f64070 */
[----:B------:R-:W-:Y:S01]  /*3800*/  @!P2 IMAD.MOV R20, RZ, RZ, -R20 ;  /* 0x000000ffff14a224 */ /* 0x000fe200078e0a14 */
[----:B------:R-:W-:Y:S01]  /*3810*/  ISETP.GE.AND P2, PT, R19, RZ, PT ;  /* 0x000000ff1300720c */ /* 0x000fe20003f46270 */
[--C-:B------:R-:W-:Y:S01]  /*3820*/  @!P1 IMAD.IADD R3, R3, 0x1, -R15.reuse ;  /* 0x0000000103039824 */ /* 0x100fe200078e0a0f */
[----:B------:R-:W-:Y:S01]  /*3830*/  IABS R16, R8 ;  /* 0x0000000800107213 */ /* 0x000fe20000000000 */
[----:B------:R-:W-:Y:S01]  /*3840*/  @!P5 IMAD.IADD R17, R17, 0x1, -R15 ;  /* 0x000000011111d824 */ /* 0x000fe200078e0a0f */
[----:B------:R-:W-:Y:S01]  /*3850*/  ISETP.GE.AND P1, PT, R14, RZ, PT ;  /* 0x000000ff0e00720c */ /* 0x000fe20003f26270 */
[----:B------:R-:W-:Y:S01]  /*3860*/  IMAD.HI.U32 R13, R6, R2, RZ ;  /* 0x00000002060d7227 */ /* 0x000fe200078e00ff */
[----:B------:R0:W-:Y:S02]  /*3870*/  STL [R1+0x2d0], R20 ;  /* 0x0002d01401007387 */ /* 0x0001e40000100800 */
[----:B------:R-:W-:Y:S01]  /*3880*/  ISETP.GT.U32.AND P5, PT, R15, R17, PT ;  /* 0x000000110f00720c */ /* 0x000fe20003fa4070 */
[----:B------:R-:W-:-:S02]  /*3890*/  IMAD.MOV.U32 R14, RZ, RZ, R18 ;  /* 0x000000ffff0e7224 */ /* 0x000fc400078e0012 */
[----:B------:R-:W-:-:S04]  /*38a0*/  IMAD.HI.U32 R12, R6, R16, RZ ;  /* 0x00000010060c7227 */ /* 0x000fc800078e00ff */
[----:B------:R-:W-:Y:S02]  /*38b0*/  IMAD.MOV R13, RZ, RZ, -R13 ;  /* 0x000000ffff0d7224 */ /* 0x000fe400078e0a0d */
[----:B0-----:R-:W-:Y:S02]  /*38c0*/  IMAD.MOV.U32 R20, RZ, RZ, R11 ;  /* 0x000000ffff147224 */ /* 0x001fe400078e000b */
[----:B------:R-:W-:-:S04]  /*38d0*/  IMAD.HI.U32 R11, R6, R14, RZ ;  /* 0x0000000e060b7227 */ /* 0x000fc800078e00ff */
[----:B------:R-:W-:Y:S01]  /*38e0*/  @!P4 IMAD.MOV R20, RZ, RZ, -R20 ;  /* 0x000000ffff14c224 */ /* 0x000fe200078e0a14 */
[C---:B------:R-:W-:Y:S01]  /*38f0*/  ISETP.GT.U32.AND P4, PT, R15.reuse, R3, PT ;  /* 0x000000030f00720c */ /* 0x040fe20003f84070 */
[----:B------:R-:W-:Y:S02]  /*3900*/  IMAD.MOV R12, RZ, RZ, -R12 ;  /* 0x000000ffff0c7224 */ /* 0x000fe400078e0a0c */
[----:B------:R-:W-:Y:S01]  /*3910*/  IMAD R2, R15, R13, R2 ;  /* 0x0000000d0f027224 */ /* 0x000fe200078e0202 */
[----:B------:R-:W-:Y:S01]  /*3920*/  STL [R1+0x2e0], R20 ;  /* 0x0002e01401007387 */ /* 0x000fe20000100800 */
[----:B------:R-:W-:Y:S02]  /*3930*/  @!P3 IMAD.IADD R9, R9, 0x1, -R15 ;  /* 0x000000010909b824 */ /* 0x000fe400078e0a0f */
[----:B------:R-:W-:Y:S01]  /*3940*/  IMAD.MOV R11, RZ, RZ, -R11 ;  /* 0x000000ffff0b7224 */ /* 0x000fe200078e0a0b */
[C---:B------:R-:W-:Y:S01]  /*3950*/  ISETP.GT.U32.AND P3, PT, R15.reuse, R2, PT ;  /* 0x000000020f00720c */ /* 0x040fe20003f64070 */
[----:B------:R-:W-:-:S02]  /*3960*/  IMAD R16, R15, R12, R16 ;  /* 0x0000000c0f107224 */ /* 0x000fc400078e0210 */
[----:B------:R-:W-:Y:S02]  /*3970*/  IMAD.MOV.U32 R12, RZ, RZ, R9 ;  /* 0x000000ffff0c7224 */ /* 0x000fe400078e0009 */
[C---:B------:R-:W-:Y:S02]  /*3980*/  IMAD R14, R15.reuse, R11, R14 ;  /* 0x0000000b0f0e7224 */ /* 0x040fe400078e020e */
[----:B------:R-:W-:Y:S01]  /*3990*/  @!P6 IMAD.MOV R12, RZ, RZ, -R12 ;  /* 0x000000ffff0ce224 */ /* 0x000fe200078e0a0c */
[----:B------:R-:W-:Y:S01]  /*39a0*/  ISETP.GT.U32.AND P6, PT, R15, R16, PT ;  /* 0x000000100f00720c */ /* 0x000fe20003fc4070 */
[--C-:B------:R-:W-:Y:S01]  /*39b0*/  @!P5 IMAD.IADD R17, R17, 0x1, -R15.reuse ;  /* 0x000000011111d824 */ /* 0x100fe200078e0a0f */
[----:B------:R-:W-:Y:S01]  /*39c0*/  ISETP.GT.U32.AND P5, PT, R15, R14, PT ;  /* 0x0000000e0f00720c */ /* 0x000fe20003fa4070 */
[----:B------:R-:W-:Y:S01]  /*39d0*/  @!P0 IMAD.MOV R10, RZ, RZ, -R10 ;  /* 0x000000ffff0a8224 */ /* 0x000fe200078e0a0a */
[----:B------:R-:W-:Y:S01]  /*39e0*/  ISETP.GE.AND P0, PT, R0, RZ, PT ;  /* 0x000000ff0000720c */ /* 0x000fe20003f06270 */
[----:B------:R-:W-:Y:S01]  /*39f0*/  @!P4 IMAD.IADD R3, R3, 0x1, -R15 ;  /* 0x000000010303c824 */ /* 0x000fe200078e0a0f */
[----:B------:R-:W-:Y:S01]  /*3a00*/  ISETP.GE.AND P4, PT, R8, RZ, PT ;  /* 0x000000ff0800720c */ /* 0x000fe20003f86270 */
[C---:B------:R-:W-:Y:S01]  /*3a10*/  VIADD R0, R5.reuse, 0xc2 ;  /* 0x000000c205007836 */ /* 0x040fe20000000000 */
[----:B------:R0:W-:Y:S01]  /*3a20*/  STL [R1+0x2e4], R10 ;  /* 0x0002e40a01007387 */ /* 0x0001e20000100800 */
[----:B------:R-:W-:-:S02]  /*3a30*/  VIADD R8, R5, 0xc1 ;  /* 0x000000c105087836 */ /* 0x000fc40000000000 */
[--C-:B------:R-:W-:Y:S01]  /*3a40*/  @!P3 IMAD.IADD R2, R2, 0x1, -R15.reuse ;  /* 0x000000010202b824 */ /* 0x100fe200078e0a0f */
[----:B------:R-:W-:Y:S01]  /*3a50*/  ISETP.GE.AND P3, PT, R7, RZ, PT ;  /* 0x000000ff0700720c */ /* 0x000fe20003f66270 */
[----:B------:R-:W-:Y:S01]  /*3a60*/  @!P6 IMAD.IADD R16, R16, 0x1, -R15 ;  /* 0x000000011010e824 */ /* 0x000fe200078e0a0f */
[----:B------:R-:W-:Y:S01]  /*3a70*/  IABS R9, R0 ;  /* 0x0000000000097213 */ /* 0x000fe20000000000 */
[----:B------:R-:W-:Y:S01]  /*3a80*/  IMAD.MOV.U32 R11, RZ, RZ, R3 ;  /* 0x000000ffff0b7224 */ /* 0x000fe200078e0003 */
[----:B------:R-:W-:Y:S01]  /*3a90*/  IABS R7, R8 ;  /* 0x0000000800077213 */ /* 0x000fe20000000000 */
[----:B------:R-:W-:Y:S01]  /*3aa0*/  @!P5 IMAD.IADD R14, R14, 0x1, -R15 ;  /* 0x000000010e0ed824 */ /* 0x000fe200078e0a0f */
[C---:B------:R-:W-:Y:S01]  /*3ab0*/  ISETP.GT.U32.AND P6, PT, R15.reuse, R2, PT ;  /* 0x000000020f00720c */ /* 0x040fe20003fc4070 */
[----:B0-----:R-:W-:Y:S01]  /*3ac0*/  IMAD.HI.U32 R10, R6, R9, RZ ;  /* 0x00000009060a7227 */ /* 0x001fe200078e00ff */
[----:B------:R-:W-:Y:S01]  /*3ad0*/  ISETP.GT.U32.AND P5, PT, R15, R16, PT ;  /* 0x000000100f00720c */ /* 0x000fe20003fa4070 */
[----:B------:R-:W-:Y:S02]  /*3ae0*/  STL [R1+0x2f0], R12 ;  /* 0x0002f00c01007387 */ /* 0x000fe40000100800 */
[----:B------:R-:W-:-:S02]  /*3af0*/  IMAD.MOV.U32 R3, RZ, RZ, R7 ;  /* 0x000000ffff037224 */ /* 0x000fc400078e0007 */
[----:B------:R-:W-:Y:S01]  /*3b00*/  @!P2 IMAD.MOV R11, RZ, RZ, -R11 ;  /* 0x000000ffff0ba224 */ /* 0x000fe200078e0a0b */
[C---:B------:R-:W-:Y:S01]  /*3b10*/  ISETP.GT.U32.AND P2, PT, R15.reuse, R14, PT ;  /* 0x0000000e0f00720c */ /* 0x040fe20003f44070 */
[----:B------:R-:W-:Y:S02]  /*3b20*/  IMAD.MOV R10, RZ, RZ, -R10 ;  /* 0x000000ffff0a7224 */ /* 0x000fe400078e0a0a */
[----:B------:R-:W-:Y:S01]  /*3b30*/  IMAD.HI.U32 R7, R6, R3, RZ ;  /* 0x0000000306077227 */ /* 0x000fe200078e00ff */
[----:B------:R0:W-:Y:S03]  /*3b40*/  STL [R1+0x2f4], R11 ;  /* 0x0002f40b01007387 */ /* 0x0001e60000100800 */
[----:B------:R-:W-:Y:S02]  /*3b50*/  IMAD R9, R15, R10, R9 ;  /* 0x0000000a0f097224 */ /* 0x000fe400078e0209 */
[----:B------:R-:W-:-:S02]  /*3b60*/  IMAD.MOV R7, RZ, RZ, -R7 ;  /* 0x000000ffff077224 */ /* 0x000fc400078e0a07 */
[----:B------:R-:W-:Y:S01]  /*3b70*/  @!P6 IMAD.IADD R2, R2, 0x1, -R15 ;  /* 0x000000010202e824 */ /* 0x000fe200078e0a0f */
[C---:B------:R-:W-:Y:S01]  /*3b80*/  ISETP.GT.U32.AND P6, PT, R15.reuse, R9, PT ;  /* 0x000000090f00720c */ /* 0x040fe20003fc4070 */
[----:B------:R-:W-:Y:S02]  /*3b90*/  IMAD R3, R15, R7, R3 ;  /* 0x000000070f037224 */ /* 0x000fe400078e0203 */
[----:B------:R-:W-:Y:S02]  /*3ba0*/  VIADD R13, R5, 0xc0 ;  /* 0x000000c0050d7836 */ /* 0x000fe40000000000 */
[--C-:B------:R-:W-:Y:S01]  /*3bb0*/  @!P2 IMAD.IADD R14, R14, 0x1, -R15.reuse ;  /* 0x000000010e0ea824 */ /* 0x100fe200078e0a0f */
[----:B------:R-:W-:Y:S01]  /*3bc0*/  ISETP.GT.U32.AND P2, PT, R15, R3, PT ;  /* 0x000000030f00720c */ /* 0x000fe20003f44070 */
[C---:B0-----:R-:W-:Y:S01]  /*3bd0*/  VIADD R11, R5.reuse, 0xbf ;  /* 0x000000bf050b7836 */ /* 0x041fe20000000000 */
[----:B------:R-:W-:Y:S01]  /*3be0*/  IABS R12, R13 ;  /* 0x0000000d000c7213 */ /* 0x000fe20000000000 */
[----:B------:R-:W-:Y:S01]  /*3bf0*/  @!P5 IMAD.IADD R16, R16, 0x1, -R15 ;  /* 0x000000011010d824 */ /* 0x000fe200078e0a0f */
[----:B------:R-:W-:Y:S01]  /*3c00*/  ISETP.GE.AND P5, PT, R0, RZ, PT ;  /* 0x000000ff0000720c */ /* 0x000fe20003fa6270 */
[----:B------:R-:W-:Y:S01]  /*3c10*/  VIADD R0, R5, 0xbe ;  /* 0x000000be05007836 */ /* 0x000fe20000000000 */
[----:B------:R-:W-:Y:S01]  /*3c20*/  IABS R19, R11 ;  /* 0x0000000b00137213 */ /* 0x000fe20000000000 */
[----:B------:R-:W-:-:S04]  /*3c30*/  IMAD.HI.U32 R7, R6, R12, RZ ;  /* 0x0000000c06077227 */ /* 0x000fc800078e00ff */
[----:B------:R-:W-:Y:S01]  /*3c40*/  @!P6 IMAD.IADD R9, R9, 0x1, -R15 ;  /* 0x000000010909e824 */ /* 0x000fe200078e0a0f */
[----:B------:R-:W-:Y:S01]  /*3c50*/  ISETP.GE.AND P6, PT, R8, RZ, PT ;  /* 0x000000ff0800720c */ /* 0x000fe20003fc6270 */
[----:B------:R-:W-:-:S04]  /*3c60*/  IMAD.HI.U32 R10, R6, R19, RZ ;  /* 0x00000013060a7227 */ /* 0x000fc800078e00ff */
[----:B------:R-:W-:Y:S02]  /*3c70*/  IMAD.MOV R7, RZ, RZ, -R7 ;  /* 0x000000ffff077224 */ /* 0x000fe400078e0a07 */
[----:B------:R-:W-:Y:S01]  /*3c80*/  @!P2 IMAD.IADD R3, R3, 0x1, -R15 ;  /* 0x000000010303a824 */ /* 0x000fe200078e0a0f */
[C---:B------:R-:W-:Y:S01]  /*3c90*/  ISETP.GT.U32.AND P2, PT, R15.reuse, R9, PT ;  /* 0x000000090f00720c */ /* 0x040fe20003f44070 */
[----:B------:R-:W-:Y:S02]  /*3ca0*/  @!P1 IMAD.MOV R17, RZ, RZ, -R17 ;  /* 0x000000ffff119224 */ /* 0x000fe400078e0a11 */
[----:B------:R-:W-:Y:S01]  /*3cb0*/  IMAD.MOV R10, RZ, RZ, -R10 ;  /* 0x000000ffff0a7224 */ /* 0x000fe200078e0a0a */
[----:B------:R-:W-:Y:S01]  /*3cc0*/  ISETP.GT.U32.AND P1, PT, R15, R3, PT ;  /* 0x000000030f00720c */ /* 0x000fe20003f24070 */
[----:B------:R-:W-:Y:S01]  /*3cd0*/  VIADD R8, R5, 0xbd ;  /* 0x000000bd05087836 */ /* 0x000fe20000000000 */
[----:B------:R0:W-:Y:S01]  /*3ce0*/  STL [R1+0x2fc], R17 ;  /* 0x0002fc1101007387 */ /* 0x0001e20000100800 */
[----:B------:R-:W-:Y:S01]  /*3cf0*/  IMAD R12, R15, R7, R12 ;  /* 0x000000070f0c7224 */ /* 0x000fe200078e020c */
[----:B------:R-:W-:Y:S01]  /*3d00*/  IABS R7, R0 ;  /* 0x0000000000077213 */ /* 0x000fe20000000000 */
[----:B------:R-:W-:-:S02]  /*3d10*/  IMAD.MOV.U32 R18, RZ, RZ, R2 ;  /* 0x000000ffff127224 */ /* 0x000fc400078e0002 */
[----:B------:R-:W-:Y:S01]  /*3d20*/  IMAD R19, R15, R10, R19 ;  /* 0x0000000a0f137224 */ /* 0x000fe200078e0213 */
[----:B------:R-:W-:Y:S01]  /*3d30*/  IABS R10, R8 ;  /* 0x00000008000a7213 */ /* 0x000fe20000000000 */
[----:B------:R-:W-:-:S04]  /*3d40*/  IMAD.HI.U32 R2, R6, R7, RZ ;  /* 0x0000000706027227 */ /* 0x000fc800078e00ff */
[----:B0-----:R-:W-:Y:S02]  /*3d50*/  IMAD.MOV.U32 R17, RZ, RZ, R14 ;  /* 0x000000ffff117224 */ /* 0x001fe400078e000e */
[----:B------:R-:W-:Y:S01]  /*3d60*/  @!P0 IMAD.MOV R18, RZ, RZ, -R18 ;  /* 0x000000ffff128224 */ /* 0x000fe200078e0a12 */
[C---:B------:R-:W-:Y:S01]  /*3d70*/  ISETP.GT.U32.AND P0, PT, R15.reuse, R12, PT ;  /* 0x0000000c0f00720c */ /* 0x040fe20003f04070 */
[----:B------:R-:W-:Y:S01]  /*3d80*/  @!P4 IMAD.MOV R16, RZ, RZ, -R16 ;  /* 0x000000ffff10c224 */ /* 0x000fe200078e0a10 */
[----:B------:R-:W-:Y:S01]  /*3d90*/  ISETP.GT.U32.AND P4, PT, R15, R19, PT ;  /* 0x000000130f00720c */ /* 0x000fe20003f84070 */
[----:B------:R-:W-:Y:S01]  /*3da0*/  @!P3 IMAD.MOV R17, RZ, RZ, -R17 ;  /* 0x000000ffff11b224 */ /* 0x000fe200078e0a11 */
[----:B------:R-:W-:Y:S01]  /*3db0*/  STL [R1+0x304], R18 ;  /* 0x0003041201007387 */ /* 0x000fe20000100800 */
[----:B------:R-:W-:Y:S01]  /*3dc0*/  IMAD.HI.U32 R14, R6, R10, RZ ;  /* 0x0000000a060e7227 */ /* 0x000fe200078e00ff */
[----:B------:R-:W-:Y:S02]  /*3dd0*/  ISETP.GE.AND P3, PT, R13, RZ, PT ;  /* 0x000000ff0d00720c */ /* 0x000fe40003f66270 */
[----:B------:R0:W-:Y:S01]  /*3de0*/  STL [R1+0x30c], R16 ;  /* 0x00030c1001007387 */ /* 0x0001e20000100800 */
[----:B------:R-:W-:Y:S01]  /*3df0*/  @!P2 IMAD.IADD R9, R9, 0x1, -R15 ;  /* 0x000000010909a824 */ /* 0x000fe200078e0a0f */
[----:B------:R-:W-:Y:S01]  /*3e00*/  ISETP.GE.AND P2, PT, R11, RZ, PT ;  /* 0x000000ff0b00720c */ /* 0x000fe20003f46270 */
[----:B------:R-:W-:Y:S01]  /*3e10*/  IMAD.MOV R2, RZ, RZ, -R2 ;  /* 0x000000ffff027224 */ /* 0x000fe200078e0a02 */
[----:B------:R1:W-:Y:S01]  /*3e20*/  STL [R1+0x33c], R17 ;  /* 0x00033c1101007387 */ /* 0x0003e20000100800 */
[----:B------:R-:W-:-:S02]  /*3e30*/  IMAD.MOV R14, RZ, RZ, -R14 ;  /* 0x000000ffff0e7224 */ /* 0x000fc400078e0a0e */
[----:B------:R-:W-:Y:S01]  /*3e40*/  @!P1 IMAD.IADD R3, R3, 0x1, -R15 ;  /* 0x0000000103039824 */ /* 0x000fe200078e0a0f */
[----:B------:R-:W-:Y:S01]  /*3e50*/  ISETP.GE.AND P1, PT, R0, RZ, PT ;  /* 0x000000ff0000720c */ /* 0x000fe20003f26270 */
[C---:B------:R-:W-:Y:S02]  /*3e60*/  IMAD R7, R15.reuse, R2, R7 ;  /* 0x000000020f077224 */ /* 0x040fe400078e0207 */
[----:B------:R-:W-:Y:S02]  /*3e70*/  IMAD R10, R15, R14, R10 ;  /* 0x0000000e0f0a7224 */ /* 0x000fe400078e020a */
[----:B0-----:R-:W-:Y:S02]  /*3e80*/  IMAD.MOV.U32 R16, RZ, RZ, R3 ;  /* 0x000000ffff107224 */ /* 0x001fe400078e0003 */
[----:B-1----:R-:W-:Y:S02]  /*3e90*/  IMAD.MOV.U32 R17, RZ, RZ, R9 ;  /* 0x000000ffff117224 */ /* 0x002fe400078e0009 */
[----:B------:R-:W-:-:S02]  /*3ea0*/  @!P4 IMAD.IADD R19, R19, 0x1, -R15 ;  /* 0x000000011313c824 */ /* 0x000fc400078e0a0f */
[----:B------:R-:W-:Y:S01]  /*3eb0*/  @!P5 IMAD.MOV R17, RZ, RZ, -R17 ;  /* 0x000000ffff11d224 */ /* 0x000fe200078e0a11 */
[C---:B------:R-:W-:Y:S01]  /*3ec0*/  ISETP.GT.U32.AND P5, PT, R15.reuse, R7, PT ;  /* 0x000000070f00720c */ /* 0x040fe20003fa4070 */
[----:B------:R-:W-:Y:S01]  /*3ed0*/  @!P6 IMAD.MOV R16, RZ, RZ, -R16 ;  /* 0x000000ffff10e224 */ /* 0x000fe200078e0a10 */
[----:B------:R-:W-:Y:S01]  /*3ee0*/  ISETP.GT.U32.AND P6, PT, R15, R10, PT ;  /* 0x0000000a0f00720c */ /* 0x000fe20003fc4070 */
[----:B------:R-:W-:Y:S01]  /*3ef0*/  VIADD R0, R5, 0xbc ;  /* 0x000000bc05007836 */ /* 0x000fe20000000000 */
[----:B------:R-:W-:Y:S01]  /*3f00*/  ISETP.GT.U32.AND P4, PT, R15, R19, PT ;  /* 0x000000130f00720c */ /* 0x000fe20003f84070 */
[--C-:B------:R-:W-:Y:S01]  /*3f10*/  @!P0 IMAD.IADD R12, R12, 0x1, -R15.reuse ;  /* 0x000000010c0c8824 */ /* 0x100fe200078e0a0f */
[----:B------:R0:W-:Y:S01]  /*3f20*/  STL [R1+0x340], R17 ;  /* 0x0003401101007387 */ /* 0x0001e20000100800 */
[C---:B------:R-:W-:Y:S01]  /*3f30*/  VIADD R2, R5.reuse, 0xbb ;  /* 0x000000bb05027836 */ /* 0x040fe20000000000 */
[----:B------:R-:W-:Y:S01]  /*3f40*/  IABS R11, R0 ;  /* 0x00000000000b7213 */ /* 0x000fe20000000000 */
[----:B------:R-:W-:Y:S01]  /*3f50*/  VIADD R13, R5, 0xba ;  /* 0x000000ba050d7836 */ /* 0x000fe20000000000 */
[----:B------:R-:W-:Y:S01]  /*3f60*/  ISETP.GT.U32.AND P0, PT, R15, R12, PT ;  /* 0x0000000c0f00720c */ /* 0x000fe20003f04070 */
[----:B------:R-:W-:Y:S01]  /*3f70*/  STL [R1+0x350], R16 ;  /* 0x0003501001007387 */ /* 0x000fe20000100800 */
[----:B------:R-:W-:Y:S01]  /*3f80*/  IABS R3, R2 ;  /* 0x0000000200037213 */ /* 0x000fe20000000000 */
[----:B------:R-:W-:-:S02]  /*3f90*/  @!P5 IMAD.IADD R7, R7, 0x1, -R15 ;  /* 0x000000010707d824 */ /* 0x000fc400078e0a0f */
[--C-:B------:R-:W-:Y:S02]  /*3fa0*/  @!P6 IMAD.IADD R10, R10, 0x1, -R15.reuse ;  /* 0x000000010a0ae824 */ /* 0x100fe400078e0a0f */
[----:B------:R-:W-:Y:S01]  /*3fb0*/  IMAD.HI.U32 R9, R6, R11, RZ ;  /* 0x0000000b06097227 */ /* 0x000fe200078e00ff */
[C---:B------:R-:W-:Y:S02]  /*3fc0*/  ISETP.GT.U32.AND P5, PT, R15.reuse, R7, PT ;  /* 0x000000070f00720c */ /* 0x040fe40003fa4070 */
[----:B------:R-:W-:Y:S01]  /*3fd0*/  ISETP.GT.U32.AND P6, PT, R15, R10, PT ;  /* 0x0000000a0f00720c */ /* 0x000fe20003fc4070 */
[----:B------:R-:W-:Y:S01]  /*3fe0*/  @!P4 IMAD.IADD R19, R19, 0x1, -R15 ;  /* 0x000000011313c824 */ /* 0x000fe200078e0a0f */
[----:B------:R-:W-:Y:S01]  /*3ff0*/  ISETP.GE.AND P4, PT, R0, RZ, PT ;  /* 0x000000ff0000720c */ /* 0x000fe20003f86270 */
[----:B------:R-:W-:-:S04]  /*4000*/  IMAD.HI.U32 R0, R6, R3, RZ ;  /* 0x0000000306007227 */ /* 0x000fc800078e00ff */
[----:B------:R-:W-:Y:S02]  /*4010*/  IMAD.MOV R9, RZ, RZ, -R9 ;  /* 0x000000ffff097224 */ /* 0x000fe400078e0a09 */
[----:B------:R-:W-:Y:S02]  /*4020*/  IMAD.MOV R0, RZ, RZ, -R0 ;  /* 0x000000ffff007224 */ /* 0x000fe400078e0a00 */
[C---:B------:R-:W-:Y:S02]  /*4030*/  IMAD R11, R15.reuse, R9, R11 ;  /* 0x000000090f0b7224 */ /* 0x040fe400078e020b */
[----:B------:R-:W-:Y:S01]  /*4040*/  @!P0 IMAD.IADD R12, R12, 0x1, -R15 ;  /* 0x000000010c0c8824 */ /* 0x000fe200078e0a0f */
[----:B------:R-:W-:Y:S01]  /*4050*/  ISETP.GE.AND P0, PT, R8, RZ, PT ;  /* 0x000000ff0800720c */ /* 0x000fe20003f06270 */
[----:B------:R-:W-:Y:S01]  /*4060*/  IMAD R3, R15, R0, R3 ;  /* 0x000000000f037224 */ /* 0x000fe200078e0203 */
[----:B------:R-:W-:Y:S01]  /*4070*/  IABS R8, R13 ;  /* 0x0000000d00087213 */ /* 0x000fe20000000000 */
[----:B------:R-:W-:Y:S01]  /*4080*/  @!P5 IMAD.IADD R7, R7, 0x1, -R15 ;  /* 0x000000010707d824 */ /* 0x000fe200078e0a0f */
[----:B------:R-:W-:Y:S01]  /*4090*/  ISETP.GT.U32.AND P5, PT, R15, R11, PT ;  /* 0x0000000b0f00720c */ /* 0x000fe20003fa4070 */
[----:B------:R-:W-:-:S02]  /*40a0*/  IMAD.MOV.U32 R14, RZ, RZ, R12 ;  /* 0x000000ffff0e7224 */ /* 0x000fc400078e000c */
[----:B------:R-:W-:Y:S01]  /*40b0*/  @!P6 IMAD.IADD R10, R10, 0x1, -R15 ;  /* 0x000000010a0ae824 */ /* 0x000fe200078e0a0f */
[----:B------:R-:W-:Y:S01]  /*40c0*/  ISETP.GT.U32.AND P6, PT, R15, R3, PT ;  /* 0x000000030f00720c */ /* 0x000fe20003fc4070 */
[----:B------:R-:W-:Y:S01]  /*40d0*/  @!P3 IMAD.MOV R14, RZ, RZ, -R14 ;  /* 0x000000ffff0eb224 */ /* 0x000fe200078e0a0e */
[----:B------:R-:W-:Y:S01]  /*40e0*/  ISETP.GE.AND P3, PT, R2, RZ, PT ;  /* 0x000000ff0200720c */ /* 0x000fe20003f66270 */
[----:B------:R-:W-:-:S03]  /*40f0*/  IMAD.HI.U32 R2, R6, R8, RZ ;  /* 0x0000000806027227 */ /* 0x000fc600078e00ff */
[----:B------:R1:W-:Y:S01]  /*4100*/  STL [R1+0x354], R14 ;  /* 0x0003540e01007387 */ /* 0x0003e20000100800 */
[----:B------:R-:W-:Y:S02]  /*4110*/  VIADD R12, R5, 0xb9 ;  /* 0x000000b9050c7836 */ /* 0x000fe40000000000 */
[----:B------:R-:W-:Y:S02]  /*4120*/  IMAD.MOV R2, RZ, RZ, -R2 ;  /* 0x000000ffff027224 */ /* 0x000fe400078e0a02 */
[--C-:B------:R-:W-:Y:S01]  /*4130*/  @!P5 IMAD.IADD R11, R11, 0x1, -R15.reuse ;  /* 0x000000010b0bd824 */ /* 0x100fe200078e0a0f */
[----:B0-----:R-:W-:Y:S01]  /*4140*/  IABS R17, R12 ;  /* 0x0000000c00117213 */ /* 0x001fe20000000000 */
[----:B------:R-:W-:Y:S02]  /*4150*/  IMAD R8, R15, R2, R8 ;  /* 0x000000020f087224 */ /* 0x000fe400078e0208 */
[----:B------:R-:W-:Y:S01]  /*4160*/  @!P6 IMAD.IADD R3, R3, 0x1, -R15 ;  /* 0x000000010303e824 */ /* 0x000fe200078e0a0f */
[----:B------:R-:W-:Y:S01]  /*4170*/  ISETP.GT.U32.AND P6, PT, R15, R11, PT ;  /* 0x0000000b0f00720c */ /* 0x000fe20003fc4070 */
[----:B-1----:R-:W-:Y:S01]  /*4180*/  VIADD R14, R5, 0xb8 ;  /* 0x000000b8050e7836 */ /* 0x002fe20000000000 */
[----:B------:R-:W-:Y:S01]  /*4190*/  ISETP.GT.U32.AND P5, PT, R15, R8, PT ;  /* 0x000000080f00720c */ /* 0x000fe20003fa4070 */
[----:B------:R-:W-:-:S02]  /*41a0*/  VIADD R0, R5, 0xb7 ;  /* 0x000000b705007836 */ /* 0x000fc40000000000 */
[C---:B------:R-:W-:Y:S01]  /*41b0*/  IMAD.HI.U32 R20, R6.reuse, R17, RZ ;  /* 0x0000001106147227 */ /* 0x040fe200078e00ff */
[----:B------:R-:W-:Y:S02]  /*41c0*/  IABS R16, R14 ;  /* 0x0000000e00107213 */ /* 0x000fe40000000000 */
[----:B------:R-:W-:Y:S01]  /*41d0*/  IABS R9, R0 ;  /* 0x0000000000097213 */ /* 0x000fe20000000000 */
[----:B------:R-:W-:Y:S02]  /*41e0*/  IMAD.MOV R20, RZ, RZ, -R20 ;  /* 0x000000ffff147224 */ /* 0x000fe400078e0a14 */
[----:B------:R-:W-:Y:S01]  /*41f0*/  @!P2 IMAD.MOV R19, RZ, RZ, -R19 ;  /* 0x000000ffff13a224 */ /* 0x000fe200078e0a13 */
[----:B------:R-:W-:Y:S01]  /*4200*/  ISETP.GE.AND P2, PT, R13, RZ, PT ;  /* 0x000000ff0d00720c */ /* 0x000fe20003f46270 */
[----:B------:R-:W-:-:S03]  /*4210*/  IMAD.HI.U32 R18, R6, R16, RZ ;  /* 0x0000001006127227 */ /* 0x000fc600078e00ff */
[----:B------:R0:W-:Y:S01]  /*4220*/  STL [R1+0x358], R19 ;  /* 0x0003581301007387 */ /* 0x0001e20000100800 */
[----:B------:R-:W-:Y:S02]  /*4230*/  IMAD R13, R15, R20, R17 ;  /* 0x000000140f0d7224 */ /* 0x000fe400078e0211 */
[----:B------:R-:W-:Y:S02]  /*4240*/  IMAD.MOV R18, RZ, RZ, -R18 ;  /* 0x000000ffff127224 */ /* 0x000fe400078e0a12 */
[----:B------:R-:W-:Y:S02]  /*4250*/  IMAD.MOV.U32 R21, RZ, RZ, R7 ;  /* 0x000000ffff157224 */ /* 0x000fe400078e0007 */
[--C-:B------:R-:W-:Y:S01]  /*4260*/  @!P6 IMAD.IADD R11, R11, 0x1, -R15.reuse ;  /* 0x000000010b0be824 */ /* 0x100fe200078e0a0f */
[----:B------:R-:W-:Y:S01]  /*4270*/  ISETP.GT.U32.AND P6, PT, R15, R13, PT ;  /* 0x0000000d0f00720c */ /* 0x000fe20003fc4070 */
[----:B------:R-:W-:Y:S02]  /*4280*/  @!P5 IMAD.IADD R8, R8, 0x1, -R15 ;  /* 0x000000010808d824 */ /* 0x000fe400078e0a0f */
[----:B0-----:R-:W-:-:S02]  /*4290*/  IMAD.MOV.U32 R19, RZ, RZ, R9 ;  /* 0x000000ffff137224 */ /* 0x001fc400078e0009 */
[C---:B------:R-:W-:Y:S01]  /*42a0*/  IMAD R9, R15.reuse, R18, R16 ;  /* 0x000000120f097224 */ /* 0x040fe200078e0210 */
[----:B------:R-:W-:Y:S01]  /*42b0*/  ISETP.GT.U32.AND P5, PT, R15, R8, PT ;  /* 0x000000080f00720c */ /* 0x000fe20003fa4070 */
[----:B------:R-:W-:-:S04]  /*42c0*/  IMAD.HI.U32 R7, R6, R19, RZ ;  /* 0x0000001306077227 */ /* 0x000fc800078e00ff */
[----:B------:R-:W-:Y:S01]  /*42d0*/  @!P1 IMAD.MOV R21, RZ, RZ, -R21 ;  /* 0x000000ffff159224 */ /* 0x000fe200078e0a15 */
[----:B------:R-:W-:Y:S01]  /*42e0*/  ISETP.GT.U32.AND P1, PT, R15, R3, PT ;  /* 0x000000030f00720c */ /* 0x000fe20003f24070 */
[----:B------:R-:W-:Y:S02]  /*42f0*/  IMAD.MOV.U32 R16, RZ, RZ, R11 ;  /* 0x000000ffff107224 */ /* 0x000fe400078e000b */
[----:B------:R-:W-:Y:S01]  /*4300*/  VIADD R2, R5, 0xb6 ;  /* 0x000000b605027836 */ /* 0x000fe20000000000 */
[----:B------:R-:W-:Y:S01]  /*4310*/  STL [R1+0x380], R21 ;  /* 0x0003801501007387 */ /* 0x000fe20000100800 */
[----:B------:R-:W-:Y:S02]  /*4320*/  IMAD.MOV R7, RZ, RZ, -R7 ;  /* 0x000000ffff077224 */ /* 0x000fe400078e0a07 */
[----:B------:R-:W-:Y:S01]  /*4330*/  @!P4 IMAD.MOV R16, RZ, RZ, -R16 ;  /* 0x000000ffff10c224 */ /* 0x000fe200078e0a10 */
[C---:B------:R-:W-:Y:S01]  /*4340*/  ISETP.GT.U32.AND P4, PT, R15.reuse, R9, PT ;  /* 0x000000090f00720c */ /* 0x040fe20003f84070 */
[----:B------:R-:W-:Y:S01]  /*4350*/  IMAD R11, R15, R7, R19 ;  /* 0x000000070f0b7224 */ /* 0x000fe200078e0213 */
[----:B------:R-:W-:Y:S01]  /*4360*/  IABS R17, R2 ;  /* 0x0000000200117213 */ /* 0x000fe20000000000 */
[----:B------:R-:W-:-:S02]  /*4370*/  IMAD.MOV.U32 R18, RZ, RZ, R10 ;  /* 0x000000ffff127224 */ /* 0x000fc400078e000a */
[----:B------:R-:W-:Y:S01]  /*4380*/  @!P6 IMAD.IADD R13, R13, 0x1, -R15 ;  /* 0x000000010d0de824 */ /* 0x000fe200078e0a0f */
[----:B------:R-:W-:Y:S01]  /*4390*/  ISETP.GT.U32.AND P6, PT, R15, R11, PT ;  /* 0x0000000b0f00720c */ /* 0x000fe20003fc4070 */
[----:B------:R-:W-:-:S04]  /*43a0*/  IMAD.HI.U32 R10, R6, R17, RZ ;  /* 0x00000011060a7227 */ /* 0x000fc800078e00ff */
[----:B------:R-:W-:Y:S01]  /*43b0*/  @!P0 IMAD.MOV R18, RZ, RZ, -R18 ;  /* 0x000000ffff128224 */ /* 0x000fe200078e0a12 */
[----:B------:R-:W-:Y:S01]  /*43c0*/  ISETP.GE.AND P0, PT, R12, RZ, PT ;  /* 0x000000ff0c00720c */ /* 0x000fe20003f06270 */
[--C-:B------:R-:W-:Y:S01]  /*43d0*/  @!P1 IMAD.IADD R3, R3, 0x1, -R15.reuse ;  /* 0x0000000103039824 */ /* 0x100fe200078e0a0f */
[----:B------:R-:W-:Y:S01]  /*43e0*/  ISETP.GE.AND P1, PT, R14, RZ, PT ;  /* 0x000000ff0e00720c */ /* 0x000fe20003f26270 */
[----:B------:R-:W-:Y:S01]  /*43f0*/  IMAD.MOV R10, RZ, RZ, -R10 ;  /* 0x000000ffff0a7224 */ /* 0x000fe200078e0a0a */
[----:B------:R0:W-:Y:S01]  /*4400*/  STL [R1+0x390], R18 ;  /* 0x0003901201007387 */ /* 0x0001e20000100800 */
[--C-:B------:R-:W-:Y:S01]  /*4410*/  @!P5 IMAD.IADD R8, R8, 0x1, -R15.reuse ;  /* 0x000000010808d824 */ /* 0x100fe200078e0a0f */
[----:B------:R-:W-:Y:S01]  /*4420*/  ISETP.GE.AND P5, PT, R0, RZ, PT ;  /* 0x000000ff0000720c */ /* 0x000fe20003fa6270 */
[----:B------:R-:W-:Y:S01]  /*4430*/  @!P4 IMAD.IADD R9, R9, 0x1, -R15 ;  /* 0x000000010909c824 */ /* 0x000fe200078e0a0f */
[C---:B------:R-:W-:Y:S01]  /*4440*/  ISETP.GT.U32.AND P4, PT, R15.reuse, R13, PT ;  /* 0x0000000d0f00720c */ /* 0x040fe20003f84070 */
[----:B------:R-:W-:Y:S01]  /*4450*/  IMAD R0, R15, R10, R17 ;  /* 0x0000000a0f007224 */ /* 0x000fe200078e0211 */
[----:B------:R1:W-:Y:S01]  /*4460*/  STL [R1+0x394], R16 ;  /* 0x0003941001007387 */ /* 0x0003e20000100800 */
[----:B------:R-:W-:-:S02]  /*4470*/  VIADD R10, R5, 0xb5 ;  /* 0x000000b5050a7836 */ /* 0x000fc40000000000 */
[----:B------:R-:W-:Y:S02]  /*4480*/  @!P6 IMAD.IADD R11, R11, 0x1, -R15 ;  /* 0x000000010b0be824 */ /* 0x000fe400078e0a0f */
[----:B0-----:R-:W-:Y:S01]  /*4490*/  IMAD.MOV.U32 R18, RZ, RZ, R3 ;  /* 0x000000ffff127224 */ /* 0x001fe200078e0003 */
[----:B------:R-:W-:Y:S01]  /*44a0*/  IABS R17, R10 ;  /* 0x0000000a00117213 */ /* 0x000fe20000000000 */
[----:B------:R-:W-:Y:S01]  /*44b0*/  VIADD R12, R5, 0xb4 ;  /* 0x000000b4050c7836 */ /* 0x000fe20000000000 */
[C---:B------:R-:W-:Y:S01]  /*44c0*/  ISETP.GT.U32.AND P6, PT, R15.reuse, R11, PT ;  /* 0x0000000b0f00720c */ /* 0x040fe20003fc4070 */
[----:B------:R-:W-:Y:S01]  /*44d0*/  @!P3 IMAD.MOV R18, RZ, RZ, -R18 ;  /* 0x000000ffff12b224 */ /* 0x000fe200078e0a12 */
[----:B------:R-:W-:Y:S01]  /*44e0*/  ISETP.GT.U32.AND P3, PT, R15, R9, PT ;  /* 0x000000090f00720c */ /* 0x000fe20003f64070 */
[----:B------:R-:W-:-:S03]  /*44f0*/  IMAD.HI.U32 R19, R6, R17, RZ ;  /* 0x0000001106137227 */ /* 0x000fc600078e00ff */
[----:B------:R0:W-:Y:S01]  /*4500*/  STL [R1+0x39c], R18 ;  /* 0x00039c1201007387 */ /* 0x0001e20000100800 */
[----:B------:R-:W-:Y:S02]  /*4510*/  IMAD.MOV R19, RZ, RZ, -R19 ;  /* 0x000000ffff137224 */ /* 0x000fe400078e0a13 */
[--C-:B------:R-:W-:Y:S01]  /*4520*/  @!P4 IMAD.IADD R13, R13, 0x1, -R15.reuse ;  /* 0x000000010d0dc824 */ /* 0x100fe200078e0a0f */
[----:B------:R-:W-:Y:S01]  /*4530*/  ISETP.GT.U32.AND P4, PT, R15, R0, PT ;  /* 0x000000000f00720c */ /* 0x000fe20003f84070 */
[----:B-1----:R-:W-:Y:S02]  /*4540*/  VIADD R16, R5, 0xb3 ;  /* 0x000000b305107836 */ /* 0x002fe40000000000 */
[--C-:B------:R-:W-:Y:S02]  /*4550*/  @!P6 IMAD.IADD R11, R11, 0x1, -R15.reuse ;  /* 0x000000010b0be824 */ /* 0x100fe400078e0a0f */
[----:B------:R-:W-:Y:S01]  /*4560*/  @!P3 IMAD.IADD R9, R9, 0x1, -R15 ;  /* 0x000000010909b824 */ /* 0x000fe200078e0a0f */
[----:B------:R-:W-:Y:S01]  /*4570*/  ISETP.GE.AND P3, PT, R2, RZ, PT ;  /* 0x000000ff0200720c */ /* 0x000fe20003f66270 */
[----:B------:R-:W-:Y:S01]  /*4580*/  IMAD R2, R15, R19, R17 ;  /* 0x000000130f027224 */ /* 0x000fe200078e0211 */
[----:B0-----:R-:W-:Y:S01]  /*4590*/  IABS R18, R12 ;  /* 0x0000000c00127213 */ /* 0x001fe20000000000 */
[----:B------:R-:W-:Y:S01]  /*45a0*/  VIADD R14, R5, 0xb2 ;  /* 0x000000b2050e7836 */ /* 0x000fe20000000000 */
[----:B------:R-:W-:Y:S01]  /*45b0*/  IABS R7, R16 ;  /* 0x0000001000077213 */ /* 0x000fe20000000000 */
[----:B------:R-:W-:Y:S01]  /*45c0*/  IMAD.MOV.U32 R22, RZ, RZ, R8 ;  /* 0x000000ffff167224 */ /* 0x000fe200078e0008 */
[----:B------:R-:W-:Y:S01]  /*45d0*/  ISETP.GT.U32.AND P6, PT, R15, R2, PT ;  /* 0x000000020f00720c */ /* 0x000fe20003fc4070 */
[----:B------:R-:W-:Y:S01]  /*45e0*/  IMAD.HI.U32 R17, R6, R18, RZ ;  /* 0x0000001206117227 */ /* 0x000fe200078e00ff */
[----:B------:R-:W-:-:S03]  /*45f0*/  IABS R3, R14 ;  /* 0x0000000e00037213 */ /* 0x000fc60000000000 */
[----:B------:R-:W-:Y:S01]  /*4600*/  @!P4 IMAD.IADD R0, R0, 0x1, -R15 ;  /* 0x000000010000c824 */ /* 0x000fe200078e0a0f */
[----:B------:R-:W-:Y:S01]  /*4610*/  ISETP.GE.AND P4, PT, R10, RZ, PT ;  /* 0x000000ff0a00720c */ /* 0x000fe20003f86270 */
[----:B------:R-:W-:-:S04]  /*4620*/  IMAD.HI.U32 R20, R6, R7, RZ ;  /* 0x0000000706147227 */ /* 0x000fc800078e00ff */
[----:B------:R-:W-:Y:S02]  /*4630*/  IMAD.MOV R17, RZ, RZ, -R17 ;  /* 0x000000ffff117224 */ /* 0x000fe400078e0a11 */
[----:B------:R-:W-:Y:S01]  /*4640*/  @!P6 IMAD.IADD R2, R2, 0x1, -R15 ;  /* 0x000000010202e824 */ /* 0x000fe200078e0a0f */
[----:B------:R-:W-:Y:S01]  /*4650*/  ISETP.GT.U32.AND P6, PT, R15, R0, PT ;  /* 0x000000000f00720c */ /* 0x000fe20003fc4070 */
[----:B------:R-:W-:-:S04]  /*4660*/  IMAD.HI.U32 R19, R6, R3, RZ ;  /* 0x0000000306137227 */ /* 0x000fc800078e00ff */
[----:B------:R-:W-:Y:S02]  /*4670*/  IMAD.MOV R20, RZ, RZ, -R20 ;  /* 0x000000ffff147224 */ /* 0x000fe400078e0a14 */
[C---:B------:R-:W-:Y:S02]  /*4680*/  IMAD R17, R15.reuse, R17, R18 ;  /* 0x000000110f117224 */ /* 0x040fe400078e0212 */
[----:B------:R-:W-:Y:S02]  /*4690*/  IMAD.MOV.U32 R21, RZ, RZ, R13 ;  /* 0x000000ffff157224 */ /* 0x000fe400078e000d */
[----:B------:R-:W-:Y:S02]  /*46a0*/  IMAD.MOV R19, RZ, RZ, -R19 ;  /* 0x000000ffff137224 */ /* 0x000fe400078e0a13 */
[----:B------:R-:W-:Y:S02]  /*46b0*/  IMAD R7, R15, R20, R7 ;  /* 0x000000140f077224 */ /* 0x000fe400078e0207 */
[----:B------:R-:W-:-:S02]  /*46c0*/  VIADD R10, R5, 0xb1 ;  /* 0x000000b1050a7836 */ /* 0x000fc40000000000 */
[----:B------:R-:W-:Y:S01]  /*46d0*/  @!P2 IMAD.MOV R22, RZ, RZ, -R22 ;  /* 0x000000ffff16a224 */ /* 0x000fe200078e0a16 */
[C---:B------:R-:W-:Y:S01]  /*46e0*/  ISETP.GT.U32.AND P2, PT, R15.reuse, R17, PT ;  /* 0x000000110f00720c */ /* 0x040fe20003f44070 */
[----:B------:R-:W-:Y:S01]  /*46f0*/  @!P0 IMAD.MOV R21, RZ, RZ, -R21 ;  /* 0x000000ffff158224 */ /* 0x000fe200078e0a15 */
[C---:B------:R-:W-:Y:S01]  /*4700*/  ISETP.GT.U32.AND P0, PT, R15.reuse, R2, PT ;  /* 0x000000020f00720c */ /* 0x040fe20003f04070 */
[C---:B------:R-:W-:Y:S01]  /*4710*/  IMAD R3, R15.reuse, R19, R3 ;  /* 0x000000130f037224 */ /* 0x040fe200078e0203 */
[----:B------:R-:W-:Y:S01]  /*4720*/  IABS R8, R10 ;  /* 0x0000000a00087213 */ /* 0x000fe20000000000 */
[----:B------:R-:W-:Y:S01]  /*4730*/  @!P1 IMAD.MOV R9, RZ, RZ, -R9 ;  /* 0x000000ffff099224 */ /* 0x000fe200078e0a09 */
[C---:B------:R-:W-:Y:S01]  /*4740*/  ISETP.GT.U32.AND P1, PT, R15.reuse, R7, PT ;  /* 0x000000070f00720c */ /* 0x040fe20003f24070 */
[----:B------:R-:W-:Y:S01]  /*4750*/  @!P6 IMAD.IADD R0, R0, 0x1, -R15 ;  /* 0x000000010000e824 */ /* 0x000fe200078e0a0f */
[----:B------:R-:W-:Y:S01]  /*4760*/  ISETP.GT.U32.AND P6, PT, R15, R3, PT ;  /* 0x000000030f00720c */ /* 0x000fe20003fc4070 */
[----:B------:R-:W-:Y:S01]  /*4770*/  VIADD R18, R5, 0xb0 ;  /* 0x000000b005127836 */ /* 0x000fe20000000000 */
[----:B------:R-:W-:Y:S01]  /*4780*/  STL [R1+0x3a0], R22 ;  /* 0x0003a01601007387 */ /* 0x000fe20000100800 */
[----:B------:R-:W-:-:S02]  /*4790*/  IMAD.MOV.U32 R19, RZ, RZ, R11 ;  /* 0x000000ffff137224 */ /* 0x000fc400078e000b */
[----:B------:R-:W-:Y:S01]  /*47a0*/  IMAD.HI.U32 R11, R6, R8, RZ ;  /* 0x00000008060b7227 */ /* 0x000fe200078e00ff */
[----:B------:R-:W-:Y:S01]  /*47b0*/  IABS R13, R18 ;  /* 0x00000012000d7213 */ /* 0x000fe20000000000 */
[----:B------:R-:W-:Y:S02]  /*47c0*/  STL [R1+0x3a4], R21 ;  /* 0x0003a41501007387 */ /* 0x000fe40000100800 */
[----:B------:R-:W-:Y:S02]  /*47d0*/  IMAD.MOV R11, RZ, RZ, -R11 ;  /* 0x000000ffff0b7224 */ /* 0x000fe400078e0a0b */
[--C-:B------:R-:W-:Y:S01]  /*47e0*/  @!P0 IMAD.IADD R2, R2, 0x1, -R15.reuse ;  /* 0x0000000102028824 */ /* 0x100fe200078e0a0f */
[----:B------:R0:W-:Y:S01]  /*47f0*/  STL [R1+0x3ac], R9 ;  /* 0x0003ac0901007387 */ /* 0x0001e20000100800 */
[--C-:B------:R-:W-:Y:S01]  /*4800*/  @!P2 IMAD.IADD R17, R17, 0x1, -R15.reuse ;  /* 0x000000011111a824 */ /* 0x100fe200078e0a0f */
[----:B------:R-:W-:Y:S01]  /*4810*/  ISETP.GE.AND P0, PT, R16, RZ, PT ;  /* 0x000000ff1000720c */ /* 0x000fe20003f06270 */
[----:B------:R-:W-:Y:S01]  /*4820*/  @!P1 IMAD.IADD R7, R7, 0x1, -R15 ;  /* 0x0000000107079824 */ /* 0x000fe200078e0a0f */
[----:B------:R-:W-:Y:S01]  /*4830*/  ISETP.GE.AND P2, PT, R14, RZ, PT ;  /* 0x000000ff0e00720c */ /* 0x000fe20003f46270 */
[C---:B------:R-:W-:Y:S01]  /*4840*/  IMAD R8, R15.reuse, R11, R8 ;  /* 0x0000000b0f087224 */ /* 0x040fe200078e0208 */
[----:B------:R-:W-:Y:S01]  /*4850*/  ISETP.GT.U32.AND P1, PT, R15, R17, PT ;  /* 0x000000110f00720c */ /* 0x000fe20003f24070 */
[----:B------:R-:W-:-:S02]  /*4860*/  IMAD.MOV.U32 R11, RZ, RZ, R2 ;  /* 0x000000ffff0b7224 */ /* 0x000fc400078e0002 */
[----:B------:R-:W-:Y:S01]  /*4870*/  @!P5 IMAD.MOV R19, RZ, RZ, -R19 ;  /* 0x000000ffff13d224 */ /* 0x000fe200078e0a13 */
[----:B------:R-:W-:Y:S01]  /*4880*/  ISETP.GE.AND P5, PT, R12, RZ, PT ;  /* 0x000000ff0c00720c */ /* 0x000fe20003fa6270 */
[----:B0-----:R-:W-:Y:S02]  /*4890*/  IMAD.MOV.U32 R9, RZ, RZ, R13 ;  /* 0x000000ffff097224 */ /* 0x001fe400078e000d */
[----:B------:R-:W-:Y:S01]  /*48a0*/  @!P6 IMAD.IADD R3, R3, 0x1, -R15 ;  /* 0x000000010303e824 */ /* 0x000fe200078e0a0f */
[C---:B------:R-:W-:Y:S01]  /*48b0*/  ISETP.GT.U32.AND P6, PT, R15.reuse, R7, PT ;  /* 0x000000070f00720c */ /* 0x040fe20003fc4070 */
[----:B------:R-:W-:Y:S01]  /*48c0*/  IMAD.HI.U32 R12, R6, R9, RZ ;  /* 0x00000009060c7227 */ /* 0x000fe200078e00ff */
[----:B------:R0:W-:Y:S03]  /*48d0*/  STL [R1+0x3c4], R19 ;  /* 0x0003c41301007387 */ /* 0x0001e60000100800 */
[----:B------:R-:W-:Y:S01]  /*48e0*/  @!P4 IMAD.MOV R11, RZ, RZ, -R11 ;  /* 0x000000ffff0bc224 */ /* 0x000fe200078e0a0b */
[----:B------:R-:W-:Y:S01]  /*48f0*/  ISETP.GT.U32.AND P4, PT, R15, R8, PT ;  /* 0x000000080f00720c */ /* 0x000fe20003f84070 */
[----:B------:R-:W-:-:S02]  /*4900*/  VIADD R13, R5, 0xaf ;  /* 0x000000af050d7836 */ /* 0x000fc40000000000 */
[----:B------:R-:W-:Y:S02]  /*4910*/  IMAD.MOV R12, RZ, RZ, -R12 ;  /* 0x000000ffff0c7224 */ /* 0x000fe400078e0a0c */
[----:B------:R-:W-:Y:S01]  /*4920*/  @!P1 IMAD.IADD R17, R17, 0x1, -R15 ;  /* 0x0000000111119824 */ /* 0x000fe200078e0a0f */
[----:B------:R-:W-:Y:S01]  /*4930*/  IABS R2, R13 ;  /* 0x0000000d00027213 */ /* 0x000fe20000000000 */
[----:B0-----:R-:W-:Y:S01]  /*4940*/  IMAD.MOV.U32 R19, RZ, RZ, R0 ;  /* 0x000000ffff137224 */ /* 0x001fe200078e0000 */
[----:B------:R-:W-:Y:S01]  /*4950*/  ISETP.GE.AND P1, PT, R10, RZ, PT ;  /* 0x000000ff0a00720c */ /* 0x000fe20003f26270 */
[C---:B------:R-:W-:Y:S02]  /*4960*/  IMAD R0, R15.reuse, R12, R9 ;  /* 0x0000000c0f007224 */ /* 0x040fe400078e0209 */
[----:B------:R-:W-:Y:S01]  /*4970*/  @!P3 IMAD.MOV R19, RZ, RZ, -R19 ;  /* 0x000000ffff13b224 */ /* 0x000fe200078e0a13 */
[----:B------:R-:W-:Y:S01]  /*4980*/  ISETP.GT.U32.AND P3, PT, R15, R3, PT ;  /* 0x000000030f00720c */ /* 0x000fe20003f64070 */
[----:B------:R-:W-:-:S02]  /*4990*/  VIADD R9, R5, 0xae ;  /* 0x000000ae05097836 */ /* 0x000fc40000000000 */
[--C-:B------:R-:W-:Y:S01]  /*49a0*/  @!P6 IMAD.IADD R7, R7, 0x1, -R15.reuse ;  /* 0x000000010707e824 */ /* 0x100fe200078e0a0f */
[----:B------:R0:W-:Y:S01]  /*49b0*/  STL [R1+0x3e8], R19 ;  /* 0x0003e81301007387 */ /* 0x0001e20000100800 */
[----:B------:R-:W-:Y:S01]  /*49c0*/  IMAD.HI.U32 R16, R6, R2, RZ ;  /* 0x0000000206107227 */ /* 0x000fe200078e00ff */
[----:B------:R-:W-:Y:S02]  /*49d0*/  ISETP.GT.U32.AND P6, PT, R15, R0, PT ;  /* 0x000000000f00720c */ /* 0x000fe40003fc4070 */
[----:B------:R-:W-:Y:S01]  /*49e0*/  IABS R12, R9 ;  /* 0x00000009000c7213 */ /* 0x000fe20000000000 */
[----:B------:R-:W-:Y:S01]  /*49f0*/  @!P4 IMAD.IADD R8, R8, 0x1, -R15 ;  /* 0x000000010808c824 */ /* 0x000fe200078e0a0f */
[----:B------:R1:W-:Y:S01]  /*4a00*/  STL [R1+0x3f0], R11 ;  /* 0x0003f00b01007387 */ /* 0x0003e20000100800 */
[----:B------:R-:W-:Y:S01]  /*4a10*/  IMAD.MOV R16, RZ, RZ, -R16 ;  /* 0x000000ffff107224 */ /* 0x000fe200078e0a10 */
[----:B------:R-:W-:Y:S01]  /*4a20*/  ISETP.GE.AND P4, PT, R13, RZ, PT ;  /* 0x000000ff0d00720c */ /* 0x000fe20003f86270 */
[----:B------:R-:W-:-:S04]  /*4a30*/  IMAD.HI.U32 R14, R6, R12, RZ ;  /* 0x0000000c060e7227 */ /* 0x000fc800078e00ff */
[----:B0-----:R-:W-:Y:S02]  /*4a40*/  IMAD.MOV.U32 R19, RZ, RZ, R17 ;  /* 0x000000ffff137224 */ /* 0x001fe400078e0011 */
[----:B------:R-:W-:Y:S02]  /*4a50*/  IMAD R2, R15, R16, R2 ;  /* 0x000000100f027224 */ /* 0x000fe400078e0202 */
[----:B-1----:R-:W-:Y:S02]  /*4a60*/  VIADD R11, R5, 0xad ;  /* 0x000000ad050b7836 */ /* 0x002fe40000000000 */
[----:B------:R-:W-:Y:S01]  /*4a70*/  @!P5 IMAD.MOV R19, RZ, RZ, -R19 ;  /* 0x000000ffff13d224 */ /* 0x000fe200078e0a13 */
[----:B------:R-:W-:Y:S01]  /*4a80*/  ISETP.GT.U32.AND P5, PT, R15, R8, PT ;  /* 0x000000080f00720c */ /* 0x000fe20003fa4070 */
[----:B------:R-:W-:Y:S01]  /*4a90*/  IMAD.MOV.U32 R17, RZ, RZ, R7 ;  /* 0x000000ffff117224 */ /* 0x000fe200078e0007 */
[----:B------:R-:W-:Y:S01]  /*4aa0*/  IABS R10, R11 ;  /* 0x0000000b000a7213 */ /* 0x000fe20000000000 */
[----:B------:R-:W-:Y:S01]  /*4ab0*/  @!P3 IMAD.IADD R3, R3, 0x1, -R15 ;  /* 0x000000010303b824 */ /* 0x000fe200078e0a0f */
[----:B------:R-:W-:Y:S01]  /*4ac0*/  STL [R1+0x3ec], R19 ;  /* 0x0003ec1301007387 */ /* 0x000fe20000100800 */
[----:B------:R-:W-:Y:S01]  /*4ad0*/  @!P0 IMAD.MOV R17, RZ, RZ, -R17 ;  /* 0x000000ffff118224 */ /* 0x000fe200078e0a11 */
[----:B------:R-:W-:Y:S01]  /*4ae0*/  ISETP.GT.U32.AND P0, PT, R15, R2, PT ;  /* 0x000000020f00720c */ /* 0x000fe20003f04070 */
[----:B------:R-:W-:Y:S01]  /*4af0*/  IMAD.MOV R13, RZ, RZ, -R14 ;  /* 0x000000ffff0d7224 */ /* 0x000fe200078e0a0e */
[----:B------:R-:W-:Y:S01]  /*4b00*/  ISETP.GE.AND P3, PT, R18, RZ, PT ;  /* 0x000000ff1200720c */ /* 0x000fe20003f66270 */
[----:B------:R-:W-:Y:S01]  /*4b10*/  @!P6 IMAD.IADD R0, R0, 0x1, -R15 ;  /* 0x000000010000e824 */ /* 0x000fe200078e0a0f */
[----:B------:R-:W-:Y:S01]  /*4b20*/  STL [R1+0x3cc], R17 ;  /* 0x0003cc1101007387 */ /* 0x000fe20000100800 */
[----:B------:R-:W-:-:S02]  /*4b30*/  IMAD.MOV.U32 R14, RZ, RZ, R3 ;  /* 0x000000ffff0e7224 */ /* 0x000fc400078e0003 */
[----:B------:R-:W-:Y:S01]  /*4b40*/  IMAD.HI.U32 R3, R6, R10, RZ ;  /* 0x0000000a06037227 */ /* 0x000fe200078e00ff */
[----:B------:R-:W-:-:S03]  /*4b50*/  ISETP.GT.U32.AND P6, PT, R15, R0, PT ;  /* 0x000000000f00720c */ /* 0x000fc60003fc4070 */
[----:B------:R-:W-:Y:S01]  /*4b60*/  @!P2 IMAD.MOV R14, RZ, RZ, -R14 ;  /* 0x000000ffff0ea224 */ /* 0x000fe200078e0a0e */
[----:B------:R-:W-:Y:S01]  /*4b70*/  ISETP.GE.AND P2, PT, R9, RZ, PT ;  /* 0x000000ff0900720c */ /* 0x000fe20003f46270 */
[----:B------:R-:W-:Y:S02]  /*4b80*/  IMAD.MOV R3, RZ, RZ, -R3 ;  /* 0x000000ffff037224 */ /* 0x000fe400078e0a03 */
[--C-:B------:R-:W-:Y:S01]  /*4b90*/  @!P5 IMAD.IADD R8, R8, 0x1, -R15.reuse ;  /* 0x000000010808d824 */ /* 0x100fe200078e0a0f */
[----:B------:R0:W-:Y:S01]  /*4ba0*/  STL [R1+0x3d0], R14 ;  /* 0x0003d00e01007387 */ /* 0x0001e20000100800 */
[C---:B------:R-:W-:Y:S02]  /*4bb0*/  IMAD R10, R15.reuse, R3, R10 ;  /* 0x000000030f0a7224 */ /* 0x040fe400078e020a */
[----:B------:R-:W-:Y:S02]  /*4bc0*/  @!P0 IMAD.IADD R2, R2, 0x1, -R15 ;  /* 0x0000000102028824 */ /* 0x000fe400078e0a0f */
[----:B------:R-:W-:-:S02]  /*4bd0*/  IMAD R7, R15, R13, R12 ;  /* 0x0000000d0f077224 */ /* 0x000fc400078e020c */
[----:B------:R-:W-:Y:S01]  /*4be0*/  @!P6 IMAD.IADD R0, R0, 0x1, -R15 ;  /* 0x000000010000e824 */ /* 0x000fe200078e0a0f */
[----:B------:R-:W-:Y:S01]  /*4bf0*/  ISETP.GT.U32.AND P0, PT, R15, R2, PT ;  /* 0x000000020f00720c */ /* 0x000fe20003f04070 */
[----:B------:R-:W-:Y:S01]  /*4c00*/  VIADD R12, R5, 0xac ;  /* 0x000000ac050c7836 */ /* 0x000fe20000000000 */
[----:B------:R-:W-:Y:S01]  /*4c10*/  ISETP.GT.U32.AND P5, PT, R15, R7, PT ;  /* 0x000000070f00720c */ /* 0x000fe20003fa4070 */
[----:B0-----:R-:W-:Y:S01]  /*4c20*/  IMAD.MOV.U32 R14, RZ, RZ, R8 ;  /* 0x000000ffff0e7224 */ /* 0x001fe200078e0008 */
[----:B------:R-:W-:Y:S01]  /*4c30*/  ISETP.GE.AND P6, PT, R11, RZ, PT ;  /* 0x000000ff0b00720c */ /* 0x000fe20003fc6270 */
[----:B------:R-:W-:Y:S01]  /*4c40*/  IMAD.MOV.U32 R13, RZ, RZ, R0 ;  /* 0x000000ffff0d7224 */ /* 0x000fe200078e0000 */
[----:B------:R-:W-:Y:S01]  /*4c50*/  IABS R20, R12 ;  /* 0x0000000c00147213 */ /* 0x000fe20000000000 */
[----:B------:R-:W-:Y:S01]  /*4c60*/  @!P1 IMAD.MOV R14, RZ, RZ, -R14 ;  /* 0x000000ffff0e9224 */ /* 0x000fe200078e0a0e */
[----:B------:R-:W-:Y:S01]  /*4c70*/  ISETP.GT.U32.AND P1, PT, R15, R10, PT ;  /* 0x0000000a0f00720c */ /* 0x000fe20003f24070 */
[----:B------:R-:W-:-:S02]  /*4c80*/  VIADD R11, R5, 0xab ;  /* 0x000000ab050b7836 */ /* 0x000fc40000000000 */
[----:B------:R-:W-:Y:S01]  /*4c90*/  @!P3 IMAD.MOV R13, RZ, RZ, -R13 ;  /* 0x000000ffff0db224 */ /* 0x000fe200078e0a0d */
[----:B------:R-:W-:Y:S01]  /*4ca0*/  ISETP.GE.AND P3, PT, R12, RZ, PT ;  /* 0x000000ff0c00720c */ /* 0x000fe20003f66270 */
[----:B------:R-:W-:Y:S01]  /*4cb0*/  IMAD.HI.U32 R12, R6, R20, RZ ;  /* 0x00000014060c7227 */ /* 0x000fe200078e00ff */
[----:B------:R-:W-:Y:S01]  /*4cc0*/  IABS R21, R11 ;  /* 0x0000000b00157213 */ /* 0x000fe20000000000 */
[----:B------:R0:W-:Y:S02]  /*4cd0*/  STL [R1+0x3d4], R14 ;  /* 0x0003d40e01007387 */ /* 0x0001e40000100800 */
[--C-:B------:R-:W-:Y:S01]  /*4ce0*/  @!P0 IMAD.IADD R2, R2, 0x1, -R15.reuse ;  /* 0x0000000102028824 */ /* 0x100fe200078e0a0f */
[----:B------:R-:W-:Y:S01]  /*4cf0*/  ISETP.GE.AND P0, PT, R11, RZ, PT ;  /* 0x000000ff0b00720c */ /* 0x000fe20003f06270 */
[----:B------:R-:W-:Y:S01]  /*4d00*/  IMAD.MOV R11, RZ, RZ, -R12 ;  /* 0x000000ffff0b7224 */ /* 0x000fe200078e0a0c */
[----:B------:R1:W-:Y:S01]  /*4d10*/  STL [R1+0x3dc], R13 ;  /* 0x0003dc0d01007387 */ /* 0x0003e20000100800 */
[----:B------:R-:W-:-:S02]  /*4d20*/  @!P1 IMAD.IADD R10, R10, 0x1, -R15 ;  /* 0x000000010a0a9824 */ /* 0x000fc400078e0a0f */
[----:B------:R-:W-:Y:S02]  /*4d30*/  @!P5 IMAD.IADD R7, R7, 0x1, -R15 ;  /* 0x000000010707d824 */ /* 0x000fe400078e0a0f */
[----:B------:R-:W-:Y:S01]  /*4d40*/  IMAD.HI.U32 R8, R6, R21, RZ ;  /* 0x0000001506087227 */ /* 0x000fe200078e00ff */
[C---:B------:R-:W-:Y:S02]  /*4d50*/  ISETP.GT.U32.AND P1, PT, R15.reuse, R10, PT ;  /* 0x0000000a0f00720c */ /* 0x040fe40003f24070 */
[C---:B------:R-:W-:Y:S01]  /*4d60*/  ISETP.GT.U32.AND P5, PT, R15.reuse, R7, PT ;  /* 0x000000070f00720c */ /* 0x040fe20003fa4070 */
[----:B------:R-:W-:Y:S02]  /*4d70*/  IMAD R20, R15, R11, R20 ;  /* 0x0000000b0f147224 */ /* 0x000fe400078e0214 */
[----:B0-----:R-:W-:Y:S02]  /*4d80*/  IMAD.MOV.U32 R14, RZ, RZ, R2 ;  /* 0x000000ffff0e7224 */ /* 0x001fe400078e0002 */
[----:B------:R-:W-:-:S02]  /*4d90*/  IMAD.MOV R8, RZ, RZ, -R8 ;  /* 0x000000ffff087224 */ /* 0x000fc400078e0a08 */
[----:B------:R-:W-:Y:S01]  /*4da0*/  @!P4 IMAD.MOV R14, RZ, RZ, -R14 ;  /* 0x000000ffff0ec224 */ /* 0x000fe200078e0a0e */
[C---:B------:R-:W-:Y:S01]  /*4db0*/  ISETP.GT.U32.AND P4, PT, R15.reuse, R20, PT ;  /* 0x000000140f00720c */ /* 0x040fe20003f84070 */
[----:B------:R-:W-:Y:S02]  /*4dc0*/  IMAD R21, R15, R8, R21 ;  /* 0x000000080f157224 */ /* 0x000fe400078e0215 */
[----:B------:R-:W-:Y:S01]  /*4dd0*/  VIADD R9, R5, 0xaa ;  /* 0x000000aa05097836 */ /* 0x000fe20000000000 */
[----:B------:R-:W-:Y:S01]  /*4de0*/  STL [R1+0x3e0], R14 ;  /* 0x0003e00e01007387 */ /* 0x000fe20000100800 */
[--C-:B------:R-:W-:Y:S01]  /*4df0*/  @!P1 IMAD.IADD R10, R10, 0x1, -R15.reuse ;  /* 0x000000010a0a9824 */ /* 0x100fe200078e0a0f */
[----:B------:R-:W-:Y:S01]  /*4e00*/  ISETP.GT.U32.AND P1, PT, R15, R21, PT ;  /* 0x000000150f00720c */ /* 0x000fe20003f24070 */
[----:B------:R-:W-:Y:S01]  /*4e10*/  @!P5 IMAD.IADD R7, R7, 0x1, -R15 ;  /* 0x000000010707d824 */ /* 0x000fe200078e0a0f */
[----:B------:R-:W-:Y:S01]  /*4e20*/  IABS R3, R9 ;  /* 0x0000000900037213 */ /* 0x000fe20000000000 */
[----:B------:R-:W-:Y:S01]  /*4e30*/  VIADD R12, R5, 0xa9 ;  /* 0x000000a9050c7836 */ /* 0x000fe20000000000 */
[----:B------:R-:W-:Y:S01]  /*4e40*/  ISETP.GE.AND P5, PT, R9, RZ, PT ;  /* 0x000000ff0900720c */ /* 0x000fe20003fa6270 */
[----:B-1----:R-:W-:-:S02]  /*4e50*/  IMAD.MOV.U32 R13, RZ, RZ, R7 ;  /* 0x000000ffff0d7224 */ /* 0x002fc400078e0007 */
[----:B------:R-:W-:Y:S02]  /*4e60*/  @!P4 IMAD.IADD R20, R20, 0x1, -R15 ;  /* 0x000000011414c824 */ /* 0x000fe400078e0a0f */
[----:B------:R-:W-:-:S03]  /*4e70*/  IMAD.HI.U32 R0, R6, R3, RZ ;  /* 0x0000000306007227 */ /* 0x000fc600078e00ff */
[----:B------:R-:W-:Y:S01]  /*4e80*/  ISETP.GT.U32.AND P4, PT, R15, R20, PT ;  /* 0x000000140f00720c */ /* 0x000fe20003f84070 */
[----:B------:R-:W-:Y:S01]  /*4e90*/  @!P2 IMAD.MOV R13, RZ, RZ, -R13 ;  /* 0x000000ffff0da224 */ /* 0x000fe200078e0a0d */
[----:B------:R-:W-:Y:S01]  /*4ea0*/  ISETP.GE.AND P2, PT, R12, RZ, PT ;  /* 0x000000ff0c00720c */ /* 0x000fe20003f46270 */
[----:B------:R-:W-:Y:S01]  /*4eb0*/  IMAD.MOV R0, RZ, RZ, -R0 ;  /* 0x000000ffff007224 */ /* 0x000fe200078e0a00 */
[----:B------:R-:W-:Y:S01]  /*4ec0*/  IABS R12, R12 ;  /* 0x0000000c000c7213 */ /* 0x000fe20000000000 */
[----:B------:R-:W-:Y:S01]  /*4ed0*/  VIADD R2, R5, 0xa8 ;  /* 0x000000a805027836 */ /* 0x000fe20000000000 */
[----:B------:R0:W-:Y:S01]  /*4ee0*/  STL [R1+0x3e4], R13 ;  /* 0x0003e40d01007387 */ /* 0x0001e20000100800 */
[----:B------:R-:W-:Y:S02]  /*4ef0*/  @!P1 IMAD.IADD R21, R21, 0x1, -R15 ;  /* 0x0000000115159824 */ /* 0x000fe400078e0a0f */
[C---:B------:R-:W-:Y:S01]  /*4f00*/  IMAD R0, R15.reuse, R0, R3 ;  /* 0x000000000f007224 */ /* 0x040fe200078e0203 */
[----:B------:R-:W-:Y:S01]  /*4f10*/  IABS R9, R2 ;  /* 0x0000000200097213 */ /* 0x000fe20000000000 */
[----:B------:R-:W-:Y:S01]  /*4f20*/  IMAD.MOV.U32 R18, RZ, RZ, R10 ;  /* 0x000000ffff127224 */ /* 0x000fe200078e000a */
[C---:B------:R-:W-:Y:S01]  /*4f30*/  ISETP.GT.U32.AND P1, PT, R15.reuse, R21, PT ;  /* 0x000000150f00720c */ /* 0x040fe20003f24070 */
[----:B------:R-:W-:Y:S01]  /*4f40*/  @!P4 IMAD.IADD R20, R20, 0x1, -R15 ;  /* 0x000000011414c824 */ /* 0x000fe200078e0a0f */
[----:B------:R-:W-:Y:S01]  /*4f50*/  ISETP.GE.AND P4, PT, R2, RZ, PT ;  /* 0x000000ff0200720c */ /* 0x000fe20003f86270 */
[----:B------:R-:W-:Y:S01]  /*4f60*/  @!P6 IMAD.MOV R18, RZ, RZ, -R18 ;  /* 0x000000ffff12e224 */ /* 0x000fe200078e0a12 */
[----:B------:R-:W-:Y:S01]  /*4f70*/  ISETP.GT.U32.AND P6, PT, R15, R0, PT ;  /* 0x000000000f00720c */ /* 0x000fe20003fc4070 */
[----:B0-----:R-:W-:-:S03]  /*4f80*/  IMAD.HI.U32 R13, R6, R12, RZ ;  /* 0x0000000c060d7227 */ /* 0x001fc600078e00ff */
[----:B------:R0:W-:Y:S01]  /*4f90*/  STL [R1+0x3d8], R18 ;  /* 0x0003d81201007387 */ /* 0x0001e20000100800 */
[----:B------:R-:W-:-:S04]  /*4fa0*/  IMAD.HI.U32 R11, R6, R9, RZ ;  /* 0x00000009060b7227 */ /* 0x000fc800078e00ff */
[----:B------:R-:W-:Y:S02]  /*4fb0*/  IMAD.MOV R13, RZ, RZ, -R13 ;  /* 0x000000ffff0d7224 */ /* 0x000fe400078e0a0d */
[C---:B------:R-:W-:Y:S02]  /*4fc0*/  VIADD R17, R5.reuse, 0xa7 ;  /* 0x000000a705117836 */ /* 0x040fe40000000000 */
[----:B------:R-:W-:Y:S02]  /*4fd0*/  VIADD R3, R5, 0xa6 ;  /* 0x000000a605037836 */ /* 0x000fe40000000000 */
[----:B------:R-:W-:Y:S01]  /*4fe0*/  IMAD.MOV R11, RZ, RZ, -R11 ;  /* 0x000000ffff0b7224 */ /* 0x000fe200078e0a0b */
[----:B------:R-:W-:Y:S01]  /*4ff0*/  IABS R8, R17 ;  /* 0x0000001100087213 */ /* 0x000fe20000000000 */
[C---:B------:R-:W-:Y:S01]  /*5000*/  IMAD R2, R15.reuse, R13, R12 ;  /* 0x0000000d0f027224 */ /* 0x040fe200078e020c */
[----:B------:R-:W-:Y:S01]  /*5010*/  IABS R16, R3 ;  /* 0x0000000300107213 */ /* 0x000fe20000000000 */
[----:B------:R-:W-:-:S02]  /*5020*/  IMAD R9, R15, R11, R9 ;  /* 0x0000000b0f097224 */ /* 0x000fc400078e0209 */
[--C-:B------:R-:W-:Y:S01]  /*5030*/  @!P1 IMAD.IADD R21, R21, 0x1, -R15.reuse ;  /* 0x0000000115159824 */ /* 0x100fe200078e0a0f */
[C---:B------:R-:W-:Y:S01]  /*5040*/  ISETP.GT.U32.AND P1, PT, R15.reuse, R2, PT ;  /* 0x000000020f00720c */ /* 0x040fe20003f24070 */
[----:B------:R-:W-:Y:S01]  /*5050*/  @!P6 IMAD.IADD R0, R0, 0x1, -R15 ;  /* 0x000000010000e824 */ /* 0x000fe200078e0a0f */
[----:B------:R-:W-:Y:S01]  /*5060*/  ISETP.GT.U32.AND P6, PT, R15, R9, PT ;  /* 0x000000090f00720c */ /* 0x000fe20003fc4070 */
[----:B------:R-:W-:-:S04]  /*5070*/  IMAD.HI.U32 R14, R6, R8, RZ ;  /* 0x00000008060e7227 */ /* 0x000fc800078e00ff */
[----:B------:R-:W-:-:S04]  /*5080*/  IMAD.HI.U32 R7, R6, R16, RZ ;  /* 0x0000001006077227 */ /* 0x000fc800078e00ff */
[----:B------:R-:W-:Y:S02]  /*5090*/  IMAD.MOV R10, RZ, RZ, -R14 ;  /* 0x000000ffff0a7224 */ /* 0x000fe400078e0a0e */
[----:B------:R-:W-:Y:S02]  /*50a0*/  IMAD.MOV R7, RZ, RZ, -R7 ;  /* 0x000000ffff077224 */ /* 0x000fe400078e0a07 */
[----:B------:R-:W-:Y:S02]  /*50b0*/  VIADD R11, R5, 0xa5 ;  /* 0x000000a5050b7836 */ /* 0x000fe40000000000 */
[C---:B------:R-:W-:Y:S02]  /*50c0*/  IMAD R8, R15.reuse, R10, R8 ;  /* 0x0000000a0f087224 */ /* 0x040fe400078e0208 */
[----:B------:R-:W-:Y:S01]  /*50d0*/  IMAD R16, R15, R7, R16 ;  /* 0x000000070f107224 */ /* 0x000fe200078e0210 */
[----:B------:R-:W-:Y:S01]  /*50e0*/  IABS R7, R11 ;  /* 0x0000000b00077213 */ /* 0x000fe20000000000 */
[----:B------:R-:W-:-:S02]  /*50f0*/  VIADD R10, R5, 0xa4 ;  /* 0x000000a4050a7836 */ /* 0x000fc40000000000 */
[--C-:B------:R-:W-:Y:S01]  /*5100*/  @!P1 IMAD.IADD R2, R2, 0x1, -R15.reuse ;  /* 0x0000000102029824 */ /* 0x100fe200078e0a0f */
[----:B------:R-:W-:Y:S01]  /*5110*/  ISETP.GT.U32.AND P1, PT, R15, R0, PT ;  /* 0x000000000f00720c */ /* 0x000fe20003f24070 */
[----:B------:R-:W-:Y:S01]  /*5120*/  IMAD.MOV.U32 R23, RZ, RZ, R20 ;  /* 0x000000ffff177224 */ /* 0x000fe200078e0014 */
[----:B0-----:R-:W-:Y:S01]  /*5130*/  IABS R18, R10 ;  /* 0x0000000a00127213 */ /* 0x001fe20000000000 */
[----:B------:R-:W-:Y:S02]  /*5140*/  @!P6 IMAD.IADD R9, R9, 0x1, -R15 ;  /* 0x000000010909e824 */ /* 0x000fe400078e0a0f */
[----:B------:R-:W-:Y:S01]  /*5150*/  @!P3 IMAD.MOV R23, RZ, RZ, -R23 ;  /* 0x000000ffff17b224 */ /* 0x000fe200078e0a17 */
[C---:B------:R-:W-:Y:S01]  /*5160*/  ISETP.GT.U32.AND P3, PT, R15.reuse, R2, PT ;  /* 0x000000020f00720c */ /* 0x040fe20003f64070 */
[C---:B------:R-:W-:Y:S01]  /*5170*/  IMAD.HI.U32 R22, R6.reuse, R7, RZ ;  /* 0x0000000706167227 */ /* 0x040fe200078e00ff */
[----:B------:R-:W-:Y:S02]  /*5180*/  ISETP.GT.U32.AND P6, PT, R15, R9, PT ;  /* 0x000000090f00720c */ /* 0x000fe40003fc4070 */
[----:B------:R0:W-:Y:S01]  /*5190*/  STL [R1+0x3c8], R23 ;  /* 0x0003c81701007387 */ /* 0x0001e20000100800 */
[----:B------:R-:W-:-:S04]  /*51a0*/  IMAD.HI.U32 R20, R6, R18, RZ ;  /* 0x0000001206147227 */ /* 0x000fc800078e00ff */
[----:B------:R-:W-:Y:S02]  /*51b0*/  IMAD.MOV R22, RZ, RZ, -R22 ;  /* 0x000000ffff167224 */ /* 0x000fe400078e0a16 */
[----:B------:R-:W-:Y:S02]  /*51c0*/  IMAD.MOV R20, RZ, RZ, -R20 ;  /* 0x000000ffff147224 */ /* 0x000fe400078e0a14 */
[C---:B------:R-:W-:Y:S02]  /*51d0*/  IMAD R7, R15.reuse, R22, R7 ;  /* 0x000000160f077224 */ /* 0x040fe400078e0207 */
[----:B------:R-:W-:Y:S01]  /*51e0*/  @!P0 IMAD.MOV R21, RZ, RZ, -R21 ;  /* 0x000000ffff158224 */ /* 0x000fe200078e0a15 */
[C---:B------:R-:W-:Y:S01]  /*51f0*/  ISETP.GT.U32.AND P0, PT, R15.reuse, R8, PT ;  /* 0x000000080f00720c */ /* 0x040fe20003f04070 */
[--C-:B------:R-:W-:Y:S01]  /*5200*/  @!P1 IMAD.IADD R0, R0, 0x1, -R15.reuse ;  /* 0x0000000100009824 */ /* 0x100fe200078e0a0f */
[C---:B------:R-:W-:Y:S01]  /*5210*/  ISETP.GT.U32.AND P1, PT, R15.reuse, R16, PT ;  /* 0x000000100f00720c */ /* 0x040fe20003f24070 */
[C---:B------:R-:W-:Y:S01]  /*5220*/  IMAD R18, R15.reuse, R20, R18 ;  /* 0x000000140f127224 */ /* 0x040fe200078e0212 */
[----:B------:R1:W-:Y:S01]  /*5230*/  STL [R1+0x3c0], R21 ;  /* 0x0003c01501007387 */ /* 0x0003e20000100800 */
[--C-:B------:R-:W-:Y:S01]  /*5240*/  @!P3 IMAD.IADD R2, R2, 0x1, -R15.reuse ;  /* 0x000000010202b824 */ /* 0x100fe200078e0a0f */
[----:B------:R-:W-:Y:S01]  /*5250*/  ISETP.GT.U32.AND P3, PT, R15, R7, PT ;  /* 0x000000070f00720c */ /* 0x000fe20003f64070 */
[----:B------:R-:W-:Y:S01]  /*5260*/  @!P6 IMAD.IADD R9, R9, 0x1, -R15 ;  /* 0x000000010909e824 */ /* 0x000fe200078e0a0f */
[----:B------:R-:W-:Y:S01]  /*5270*/  ISETP.GT.U32.AND P6, PT, R15, R18, PT ;  /* 0x000000120f00720c */ /* 0x000fe20003fc4070 */
[----:B------:R-:W-:-:S02]  /*5280*/  VIADD R12, R5, 0xa2 ;  /* 0x000000a2050c7836 */ /* 0x000fc40000000000 */
[----:B------:R-:W-:Y:S02]  /*5290*/  IMAD.MOV.U32 R24, RZ, RZ, R0 ;  /* 0x000000ffff187224 */ /* 0x000fe400078e0000 */
[--C-:B------:R-:W-:Y:S01]  /*52a0*/  @!P0 IMAD.IADD R8, R8, 0x1, -R15.reuse ;  /* 0x0000000108088824 */ /* 0x100fe200078e0a0f */
[----:B------:R-:W-:Y:S01]  /*52b0*/  IABS R13, R12 ;  /* 0x0000000c000d7213 */ /* 0x000fe20000000000 */
[--C-:B------:R-:W-:Y:S01]  /*52c0*/  @!P1 IMAD.IADD R16, R16, 0x1, -R15.reuse ;  /* 0x0000000110109824 */ /* 0x100fe200078e0a0f */
[----:B------:R-:W-:Y:S01]  /*52d0*/  ISETP.GE.AND P0, PT, R17, RZ, PT ;  /* 0x000000ff1100720c */ /* 0x000fe20003f06270 */
[----:B------:R-:W-:Y:S01]  /*52e0*/  VIADD R14, R5, 0xa3 ;  /* 0x000000a3050e7836 */ /* 0x000fe20000000000 */
[----:B------:R-:W-:Y:S01]  /*52f0*/  ISETP.GE.AND P1, PT, R3, RZ, PT ;  /* 0x000000ff0300720c */ /* 0x000fe20003f26270 */
[--C-:B------:R-:W-:Y:S01]  /*5300*/  @!P3 IMAD.IADD R7, R7, 0x1, -R15.reuse ;  /* 0x000000010707b824 */ /* 0x100fe200078e0a0f */
[C---:B------:R-:W-:Y:S01]  /*5310*/  ISETP.GT.U32.AND P3, PT, R15.reuse, R8, PT ;  /* 0x000000080f00720c */ /* 0x040fe20003f64070 */
[----:B------:R-:W-:Y:S01]  /*5320*/  @!P6 IMAD.IADD R18, R18, 0x1, -R15 ;  /* 0x000000011212e824 */ /* 0x000fe200078e0a0f */
[----:B------:R-:W-:Y:S01]  /*5330*/  IABS R19, R14 ;  /* 0x0000000e00137213 */ /* 0x000fe20000000000 */
[----:B------:R-:W-:Y:S01]  /*5340*/  @!P5 IMAD.MOV R24, RZ, RZ, -R24 ;  /* 0x000000ffff18d224 */ /* 0x000fe200078e0a18 */
[C---:B------:R-:W-:Y:S01]  /*5350*/  ISETP.GT.U32.AND P5, PT, R15.reuse, R16, PT ;  /* 0x000000100f00720c */ /* 0x040fe20003fa4070 */
[----:B------:R-:W-:Y:S01]  /*5360*/  IMAD.HI.U32 R22, R6, R13, RZ ;  /* 0x0000000d06167227 */ /* 0x000fe200078e00ff */
[----:B------:R-:W-:-:S02]  /*5370*/  ISETP.GT.U32.AND P6, PT, R15, R7, PT ;  /* 0x000000070f00720c */ /* 0x000fc40003fc4070 */
[----:B------:R-:W-:Y:S01]  /*5380*/  STL [R1+0x3bc], R24 ;  /* 0x0003bc1801007387 */ /* 0x000fe20000100800 */
[----:B------:R-:W-:Y:S02]  /*5390*/  IMAD.MOV R22, RZ, RZ, -R22 ;  /* 0x000000ffff167224 */ /* 0x000fe400078e0a16 */
[----:B------:R-:W-:Y:S02]  /*53a0*/  VIADD R17, R5, 0xa1 ;  /* 0x000000a105117836 */ /* 0x000fe40000000000 */
[----:B0-----:R-:W-:Y:S02]  /*53b0*/  IMAD.MOV.U32 R23, RZ, RZ, R2 ;  /* 0x000000ffff177224 */ /* 0x001fe400078e0002 */
[----:B-1----:R-:W-:Y:S01]  /*53c0*/  IMAD.HI.U32 R21, R6, R19, RZ ;  /* 0x0000001306157227 */ /* 0x002fe200078e00ff */
[----:B------:R-:W-:-:S03]  /*53d0*/  IABS R2, R17 ;  /* 0x0000001100027213 */ /* 0x000fc60000000000 */
[----:B------:R-:W-:Y:S02]  /*53e0*/  IMAD R13, R15, R22, R13 ;  /* 0x000000160f0d7224 */ /* 0x000fe400078e020d */
[----:B------:R-:W-:Y:S02]  /*53f0*/  VIADD R3, R5, 0xa0 ;  /* 0x000000a005037836 */ /* 0x000fe40000000000 */
[----:B------:R-:W-:Y:S01]  /*5400*/  @!P2 IMAD.MOV R23, RZ, RZ, -R23 ;  /* 0x000000ffff17a224 */ /* 0x000fe200078e0a17 */
[----:B------:R-:W-:Y:S01]  /*5410*/  ISETP.GT.U32.AND P2, PT, R15, R18, PT ;  /* 0x000000120f00720c */ /* 0x000fe20003f44070 */
[----:B------:R-:W-:Y:S01]  /*5420*/  IMAD.MOV R21, RZ, RZ, -R21 ;  /* 0x000000ffff157224 */ /* 0x000fe200078e0a15 */
[----:B------:R-:W-:Y:S01]  /*5430*/  IABS R0, R3 ;  /* 0x0000000300007213 */ /* 0x000fe20000000000 */
[----:B------:R-:W-:Y:S01]  /*5440*/  @!P4 IMAD.MOV R9, RZ, RZ, -R9 ;  /* 0x000000ffff09c224 */ /* 0x000fe200078e0a09 */
[----:B------:R-:W-:Y:S01]  /*5450*/  STL [R1+0x3b8], R23 ;  /* 0x0003b81701007387 */ /* 0x000fe20000100800 */
[--C-:B------:R-:W-:Y:S01]  /*5460*/  @!P3 IMAD.IADD R8, R8, 0x1, -R15.reuse ;  /* 0x000000010808b824 */ /* 0x100fe200078e0a0f */
[----:B------:R-:W-:Y:S01]  /*5470*/  ISETP.GE.AND P3, PT, R11, RZ, PT ;  /* 0x000000ff0b00720c */ /* 0x000fe20003f66270 */
[--C-:B------:R-:W-:Y:S01]  /*5480*/  @!P5 IMAD.IADD R16, R16, 0x1, -R15.reuse ;  /* 0x000000011010d824 */ /* 0x100fe200078e0a0f */
[----:B------:R-:W-:Y:S01]  /*5490*/  ISETP.GT.U32.AND P5, PT, R15, R13, PT ;  /* 0x0000000d0f00720c */ /* 0x000fe20003fa4070 */
[----:B------:R-:W-:Y:S01]  /*54a0*/  @!P6 IMAD.IADD R7, R7, 0x1, -R15 ;  /* 0x000000010707e824 */ /* 0x000fe200078e0a0f */
[----:B------:R-:W-:Y:S01]  /*54b0*/  ISETP.GE.AND P6, PT, R10, RZ, PT ;  /* 0x000000ff0a00720c */ /* 0x000fe20003fc6270 */
[----:B------:R-:W-:Y:S01]  /*54c0*/  IMAD R19, R15, R21, R19 ;  /* 0x000000150f137224 */ /* 0x000fe200078e0213 */
[----:B------:R0:W-:Y:S01]  /*54d0*/  STL [R1+0x3b4], R9 ;  /* 0x0003b40901007387 */ /* 0x0001e20000100800 */
[----:B------:R-:W-:-:S03]  /*54e0*/  IMAD.HI.U32 R10, R6, R2, RZ ;  /* 0x00000002060a7227 */ /* 0x000fc600078e00ff */
[----:B------:R-:W-:Y:S01]  /*54f0*/  ISETP.GT.U32.AND P4, PT, R15, R19, PT ;  /* 0x000000130f00720c */ /* 0x000fe20003f84070 */
[----:B------:R-:W-:Y:S02]  /*5500*/  IMAD.MOV R10, RZ, RZ, -R10 ;  /* 0x000000ffff0a7224 */ /* 0x000fe400078e0a0a */
[----:B------:R-:W-:Y:S02]  /*5510*/  IMAD.MOV.U32 R21, RZ, RZ, R8 ;  /* 0x000000ffff157224 */ /* 0x000fe400078e0008 */
[----:B------:R-:W-:Y:S01]  /*5520*/  @!P2 IMAD.IADD R18, R18, 0x1, -R15 ;  /* 0x000000011212a824 */ /* 0x000fe200078e0a0f */
[----:B------:R-:W-:Y:S01]  /*5530*/  ISETP.GE.AND P2, PT, R14, RZ, PT ;  /* 0x000000ff0e00720c */ /* 0x000fe20003f46270 */
[----:B0-----:R-:W-:-:S04]  /*5540*/  IMAD.HI.U32 R9, R6, R0, RZ ;  /* 0x0000000006097227 */ /* 0x001fc800078e00ff */
[----:B------:R-:W-:Y:S02]  /*5550*/  IMAD.MOV R9, RZ, RZ, -R9 ;  /* 0x000000ffff097224 */ /* 0x000fe400078e0a09 */
[----:B------:R-:W-:Y:S02]  /*5560*/  IMAD R8, R15, R10, R2 ;  /* 0x0000000a0f087224 */ /* 0x000fe400078e0202 */
[----:B------:R-:W-:Y:S02]  /*5570*/  IMAD.MOV.U32 R20, RZ, RZ, R16 ;  /* 0x000000ffff147224 */ /* 0x000fe400078e0010 */
[----:B------:R-:W-:Y:S01]  /*5580*/  @!P5 IMAD.IADD R13, R13, 0x1, -R15 ;  /* 0x000000010d0dd824 */ /* 0x000fe200078e0a0f */
[----:B------:R-:W-:Y:S01]  /*5590*/  ISETP.GE.AND P5, PT, R17, RZ, PT ;  /* 0x000000ff1100720c */ /* 0x000fe20003fa6270 */
[----:B------:R-:W-:Y:S02]  /*55a0*/  IMAD R0, R15, R9, R0 ;  /* 0x000000090f007224 */ /* 0x000fe400078e0200 */
[----:B------:R-:W-:-:S02]  /*55b0*/  IMAD.MOV.U32 R11, RZ, RZ, R18 ;  /* 0x000000ffff0b7224 */ /* 0x000fc400078e0012 */
[----:B------:R-:W-:Y:S01]  /*55c0*/  @!P3 IMAD.MOV R7, RZ, RZ, -R7 ;  /* 0x000000ffff07b224 */ /* 0x000fe200078e0a07 */
[C---:B------:R-:W-:Y:S01]  /*55d0*/  ISETP.GT.U32.AND P3, PT, R15.reuse, R8, PT ;  /* 0x000000080f00720c */ /* 0x040fe20003f64070 */
[----:B------:R-:W-:Y:S02]  /*55e0*/  @!P0 IMAD.MOV R21, RZ, RZ, -R21 ;  /* 0x000000ffff158224 */ /* 0x000fe400078e0a15 */
[----:B------:R-:W-:Y:S01]  /*55f0*/  @!P1 IMAD.MOV R20, RZ, RZ, -R20 ;  /* 0x000000ffff149224 */ /* 0x000fe200078e0a14 */
[C---:B------:R-:W-:Y:S01]  /*5600*/  ISETP.GT.U32.AND P1, PT, R15.reuse, R13, PT ;  /* 0x0000000d0f00720c */ /* 0x040fe20003f24070 */
[----:B------:R-:W-:Y:S01]  /*5610*/  @!P6 IMAD.MOV R11, RZ, RZ, -R11 ;  /* 0x000000ffff0be224 */ /* 0x000fe200078e0a0b */
[----:B------:R-:W-:Y:S01]  /*5620*/  ISETP.GT.U32.AND P6, PT, R15, R0, PT ;  /* 0x000000000f00720c */ /* 0x000fe20003fc4070 */
[----:B------:R-:W-:Y:S01]  /*5630*/  @!P4 IMAD.IADD R19, R19, 0x1, -R15 ;  /* 0x000000011313c824 */ /* 0x000fe200078e0a0f */
[----:B------:R-:W-:Y:S01]  /*5640*/  STL [R1+0x3b0], R21 ;  /* 0x0003b01501007387 */ /* 0x000fe20000100800 */
[----:B------:R-:W-:Y:S01]  /*5650*/  ISETP.GE.AND P4, PT, R12, RZ, PT ;  /* 0x000000ff0c00720c */ /* 0x000fe20003f86270 */
[----:B------:R-:W-:-:S02]  /*5660*/  VIADD R2, R5, 0x9e ;  /* 0x0000009e05027836 */ /* 0x000fc40000000000 */
[----:B------:R-:W-:Y:S01]  /*5670*/  STL [R1+0x3a8], R20 ;  /* 0x0003a81401007387 */ /* 0x000fe20000100800 */
[----:B------:R-:W-:Y:S01]  /*5680*/  ISETP.GT.U32.AND P0, PT, R15, R19, PT ;  /* 0x000000130f00720c */ /* 0x000fe20003f04070 */
[--C-:B------:R-:W-:Y:S01]  /*5690*/  @!P3 IMAD.IADD R8, R8, 0x1, -R15.reuse ;  /* 0x000000010808b824 */ /* 0x100fe200078e0a0f */
[----:B------:R-:W-:Y:S01]  /*56a0*/  ISETP.GE.AND P3, PT, R2, RZ, PT ;  /* 0x000000ff0200720c */ /* 0x000fe20003f66270 */
[----:B------:R0:W-:Y:S01]  /*56b0*/  STL [R1+0x398], R7 ;  /* 0x0003980701007387 */ /* 0x0001e20000100800 */
[--C-:B------:R-:W-:Y:S02]  /*56c0*/  @!P1 IMAD.IADD R13, R13, 0x1, -R15.reuse ;  /* 0x000000010d0d9824 */ /* 0x100fe400078e0a0f */
[----:B------:R-:W-:Y:S01]  /*56d0*/  @!P6 IMAD.IADD R0, R0, 0x1, -R15 ;  /* 0x000000010000e824 */ /* 0x000fe200078e0a0f */
[----:B------:R-:W-:Y:S01]  /*56e0*/  ISETP.GT.U32.AND P6, PT, R15, R8, PT ;  /* 0x000000080f00720c */ /* 0x000fe20003fc4070 */
[----:B------:R1:W-:Y:S01]  /*56f0*/  STL [R1+0x370], R11 ;  /* 0x0003700b01007387 */ /* 0x0003e20000100800 */
[----:B------:R-:W-:-:S02]  /*5700*/  VIADD R16, R5, 0x98 ;  /* 0x0000009805107836 */ /* 0x000fc40000000000 */
[----:B0-----:R-:W-:Y:S02]  /*5710*/  VIADD R7, R5, 0x9f ;  /* 0x0000009f05077836 */ /* 0x001fe40000000000 */
[----:B------:R-:W-:Y:S01]  /*5720*/  @!P0 IMAD.IADD R19, R19, 0x1, -R15 ;  /* 0x0000000113138824 */ /* 0x000fe200078e0a0f */
[----:B------:R-:W-:Y:S02]  /*5730*/  ISETP.GE.AND P0, PT, R3, RZ, PT ;  /* 0x000000ff0300720c */ /* 0x000fe40003f06270 */
[----:B------:R-:W-:Y:S01]  /*5740*/  IABS R12, R7 ;  /* 0x00000007000c7213 */ /* 0x000fe20000000000 */
[----:B------:R-:W-:Y:S01]  /*5750*/  IMAD.MOV.U32 R9, RZ, RZ, R19 ;  /* 0x000000ffff097224 */ /* 0x000fe200078e0013 */
[----:B------:R-:W-:Y:S02]  /*5760*/  ISETP.GE.AND P1, PT, R7, RZ, PT ;  /* 0x000000ff0700720c */ /* 0x000fe40003f26270 */
[----:B------:R-:W-:Y:S01]  /*5770*/  @!P6 IMAD.IADD R8, R8, 0x1, -R15 ;  /* 0x000000010808e824 */ /* 0x000fe200078e0a0f */
[----:B------:R-:W-:Y:S01]  /*5780*/  IABS R3, R2 ;  /* 0x0000000200037213 */ /* 0x000fe20000000000 */
[----:B------:R-:W-:-:S04]  /*5790*/  IMAD.HI.U32 R7, R6, R12, RZ ;  /* 0x0000000c06077227 */ /* 0x000fc800078e00ff */
[----:B------:R-:W-:Y:S02]  /*57a0*/  IMAD.MOV R7, RZ, RZ, -R7 ;  /* 0x000000ffff077224 */ /* 0x000fe400078e0a07 */
[----:B------:R-:W-:-:S04]  /*57b0*/  IMAD.HI.U32 R2, R6, R3, RZ ;  /* 0x0000000306027227 */ /* 0x000fc800078e00ff */
[C---:B------:R-:W-:Y:S02]  /*57c0*/  IMAD R12, R15.reuse, R7, R12 ;  /* 0x000000070f0c7224 */ /* 0x040fe400078e020c */
[----:B------:R-:W-:Y:S01]  /*57d0*/  @!P2 IMAD.MOV R9, RZ, RZ, -R9 ;  /* 0x000000ffff09a224 */ /* 0x000fe200078e0a09 */
[C---:B------:R-:W-:Y:S01]  /*57e0*/  ISETP.GT.U32.AND P2, PT, R15.reuse, R0, PT ;  /* 0x000000000f00720c */ /* 0x040fe20003f44070 */
[----:B------:R-:W-:Y:S01]  /*57f0*/  IMAD.MOV R2, RZ, RZ, -R2 ;  /* 0x000000ffff027224 */ /* 0x000fe200078e0a02 */
[C---:B------:R-:W-:Y:S01]  /*5800*/  ISETP.GT.U32.AND P6, PT, R15.reuse, R12, PT ;  /* 0x0000000c0f00720c */ /* 0x040fe20003fc4070 */
[----:B------:R-:W-:Y:S01]  /*5810*/  IMAD.MOV.U32 R14, RZ, RZ, R8 ;  /* 0x000000ffff0e7224 */ /* 0x000fe200078e0008 */
[----:B------:R0:W-:Y:S01]  /*5820*/  STL [R1+0x374], R9 ;  /* 0x0003740901007387 */ /* 0x0001e20000100800 */
[----:B------:R-:W-:Y:S02]  /*5830*/  IMAD R3, R15, R2, R3 ;  /* 0x000000020f037224 */ /* 0x000fe400078e0203 */
[----:B------:R-:W-:-:S02]  /*5840*/  @!P5 IMAD.MOV R14, RZ, RZ, -R14 ;  /* 0x000000ffff0ed224 */ /* 0x000fc400078e0a0e */
[----:B-1----:R-:W-:Y:S01]  /*5850*/  VIADD R11, R5, 0x9b ;  /* 0x0000009b050b7836 */ /* 0x002fe20000000000 */
[----:B------:R-:W-:Y:S01]  /*5860*/  ISETP.GT.U32.AND P5, PT, R15, R3, PT ;  /* 0x000000030f00720c */ /* 0x000fe20003fa4070 */
[C---:B------:R-:W-:Y:S02]  /*5870*/  VIADD R2, R5.reuse, 0x9a ;  /* 0x0000009a05027836 */ /* 0x040fe40000000000 */
[----:B------:R-:W-:Y:S02]  /*5880*/  @!P2 IMAD.IADD R0, R0, 0x1, -R15 ;  /* 0x000000010000a824 */ /* 0x000fe400078e0a0f */
[----:B0-----:R-:W-:Y:S02]  /*5890*/  IMAD.MOV.U32 R9, RZ, RZ, R13 ;  /* 0x000000ffff097224 */ /* 0x001fe400078e000d */
[----:B------:R-:W-:Y:S02]  /*58a0*/  VIADD R13, R5, 0x9d ;  /* 0x0000009d050d7836 */ /* 0x000fe40000000000 */
[----:B------:R-:W-:-:S02]  /*58b0*/  @!P4 IMAD.MOV R9, RZ, RZ, -R9 ;  /* 0x000000ffff09c224 */ /* 0x000fc400078e0a09 */
[----:B------:R-:W-:Y:S01]  /*58c0*/  @!P6 IMAD.IADD R12, R12, 0x1, -R15 ;  /* 0x000000010c0ce824 */ /* 0x000fe200078e0a0f */
[----:B------:R-:W-:Y:S01]  /*58d0*/  ISETP.GE.AND P4, PT, R13, RZ, PT ;  /* 0x000000ff0d00720c */ /* 0x000fe20003f86270 */
[----:B------:R-:W-:Y:S01]  /*58e0*/  IMAD.MOV.U32 R10, RZ, RZ, R0 ;  /* 0x000000ffff0a7224 */ /* 0x000fe200078e0000 */
[----:B------:R-:W-:Y:S01]  /*58f0*/  IABS R13, R13 ;  /* 0x0000000d000d7213 */ /* 0x000fe20000000000 */
[----:B------:R0:W-:Y:S01]  /*5900*/  STL [R1+0x378], R9 ;  /* 0x0003780901007387 */ /* 0x0001e20000100800 */
[----:B------:R-:W-:Y:S01]  /*5910*/  ISETP.GT.U32.AND P6, PT, R15, R12, PT ;  /* 0x0000000c0f00720c */ /* 0x000fe20003fc4070 */
[----:B------:R-:W-:Y:S01]  /*5920*/  @!P0 IMAD.MOV R10, RZ, RZ, -R10 ;  /* 0x000000ffff0a8224 */ /* 0x000fe200078e0a0a */
[----:B------:R-:W-:Y:S01]  /*5930*/  ISETP.GE.AND P0, PT, R11, RZ, PT ;  /* 0x000000ff0b00720c */ /* 0x000fe20003f06270 */
[----:B------:R-:W-:Y:S01]  /*5940*/  IMAD.HI.U32 R7, R6, R13, RZ ;  /* 0x0000000d06077227 */ /* 0x000fe200078e00ff */
[----:B------:R-:W-:Y:S01]  /*5950*/  IABS R11, R11 ;  /* 0x0000000b000b7213 */ /* 0x000fe20000000000 */
[----:B------:R-:W-:Y:S02]  /*5960*/  STL [R1+0x37c], R14 ;  /* 0x00037c0e01007387 */ /* 0x000fe40000100800 */
[----:B------:R-:W-:-:S02]  /*5970*/  IMAD.MOV R7, RZ, RZ, -R7 ;  /* 0x000000ffff077224 */ /* 0x000fc400078e0a07 */
[----:B0-----:R-:W-:Y:S01]  /*5980*/  VIADD R9, R5, 0x9c ;  /* 0x0000009c05097836 */ /* 0x001fe20000000000 */
[----:B------:R0:W-:Y:S01]  /*5990*/  STL [R1+0x38c], R10 ;  /* 0x00038c0a01007387 */ /* 0x0001e20000100800 */
[----:B------:R-:W-:Y:S02]  /*59a0*/  @!P5 IMAD.IADD R3, R3, 0x1, -R15 ;  /* 0x000000010303d824 */ /* 0x000fe400078e0a0f */
[----:B------:R-:W-:Y:S01]  /*59b0*/  IMAD R13, R15, R7, R13 ;  /* 0x000000070f0d7224 */ /* 0x000fe200078e020d */
[----:B------:R-:W-:Y:S01]  /*59c0*/  ISETP.GE.AND P2, PT, R9, RZ, PT ;  /* 0x000000ff0900720c */ /* 0x000fe20003f46270 */
[----:B------:R-:W-:Y:S01]  /*59d0*/  IMAD.HI.U32 R7, R6, R11, RZ ;  /* 0x0000000b06077227 */ /* 0x000fe200078e00ff */
[----:B------:R-:W-:Y:S02]  /*59e0*/  IABS R9, R9 ;  /* 0x0000000900097213 */ /* 0x000fe40000000000 */
[C---:B------:R-:W-:Y:S01]  /*59f0*/  ISETP.GT.U32.AND P5, PT, R15.reuse, R3, PT ;  /* 0x000000030f00720c */ /* 0x040fe20003fa4070 */
[----:B------:R-:W-:Y:S01]  /*5a00*/  @!P6 IMAD.IADD R12, R12, 0x1, -R15 ;  /* 0x000000010c0ce824 */ /* 0x000fe200078e0a0f */
[----:B0-----:R-:W-:Y:S01]  /*5a10*/  IABS R10, R2 ;  /* 0x00000002000a7213 */ /* 0x001fe20000000000 */
[----:B------:R-:W-:Y:S01]  /*5a20*/  IMAD.HI.U32 R0, R6, R9, RZ ;  /* 0x0000000906007227 */ /* 0x000fe200078e00ff */
[----:B------:R-:W-:-:S03]  /*5a30*/  ISETP.GT.U32.AND P6, PT, R15, R13, PT ;  /* 0x0000000d0f00720c */ /* 0x000fc60003fc4070 */
[----:B------:R-:W-:-:S04]  /*5a40*/  IMAD.HI.U32 R8, R6, R10, RZ ;  /* 0x0000000a06087227 */ /* 0x000fc800078e00ff */
[----:B------:R-:W-:Y:S02]  /*5a50*/  IMAD.MOV R7, RZ, RZ, -R7 ;  /* 0x000000ffff077224 */ /* 0x000fe400078e0a07 */
[----:B------:R-:W-:Y:S02]  /*5a60*/  IMAD.MOV R0, RZ, RZ, -R0 ;  /* 0x000000ffff007224 */ /* 0x000fe400078e0a00 */
[----:B------:R-:W-:Y:S02]  /*5a70*/  IMAD.MOV R8, RZ, RZ, -R8 ;  /* 0x000000ffff087224 */ /* 0x000fe400078e0a08 */
[C---:B------:R-:W-:Y:S02]  /*5a80*/  IMAD R11, R15.reuse, R7, R11 ;  /* 0x000000070f0b7224 */ /* 0x040fe400078e020b */
[C---:B------:R-:W-:Y:S02]  /*5a90*/  IMAD R9, R15.reuse, R0, R9 ;  /* 0x000000000f097224 */ /* 0x040fe400078e0209 */
[----:B------:R-:W-:Y:S01]  /*5aa0*/  IMAD.MOV.U32 R14, RZ, RZ, R12 ;  /* 0x000000ffff0e7224 */ /* 0x000fe200078e000c */
[----:B------:R-:W-:Y:S01]  /*5ab0*/  IABS R12, R16 ;  /* 0x00000010000c7213 */ /* 0x000fe20000000000 */
[----:B------:R-:W-:-:S02]  /*5ac0*/  IMAD R10, R15, R8, R10 ;  /* 0x000000080f0a7224 */ /* 0x000fc400078e020a */
[--C-:B------:R-:W-:Y:S01]  /*5ad0*/  @!P5 IMAD.IADD R3, R3, 0x1, -R15.reuse ;  /* 0x000000010303d824 */ /* 0x100fe200078e0a0f */
[C---:B------:R-:W-:Y:S01]  /*5ae0*/  ISETP.GT.U32.AND P5, PT, R15.reuse, R11, PT ;  /* 0x0000000b0f00720c */ /* 0x040fe20003fa4070 */
[----:B------:R-:W-:Y:S01]  /*5af0*/  @!P1 IMAD.MOV R14, RZ, RZ, -R14 ;  /* 0x000000ffff0e9224 */ /* 0x000fe200078e0a0e */
[----:B------:R-:W-:Y:S01]  /*5b00*/  ISETP.GT.U32.AND P1, PT, R15, R9, PT ;  /* 0x000000090f00720c */ /* 0x000fe20003f24070 */
[----:B------:R-:W-:Y:S01]  /*5b10*/  @!P6 IMAD.IADD R13, R13, 0x1, -R15 ;  /* 0x000000010d0de824 */ /* 0x000fe200078e0a0f */
[----:B------:R-:W-:Y:S01]  /*5b20*/  ISETP.GT.U32.AND P6, PT, R15, R10, PT ;  /* 0x0000000a0f00720c */ /* 0x000fe20003fc4070 */
[C---:B------:R-:W-:Y:S01]  /*5b30*/  VIADD R19, R5.reuse, 0x99 ;  /* 0x0000009905137836 */ /* 0x040fe20000000000 */
[----:B------:R0:W-:Y:S01]  /*5b40*/  STL [R1+0x388], R14 ;  /* 0x0003880e01007387 */ /* 0x0001e20000100800 */
[----:B------:R-:W-:-:S03]  /*5b50*/  VIADD R8, R5, 0x97 ;  /* 0x0000009705087836 */ /* 0x000fc60000000000 */
[----:B------:R-:W-:Y:S02]  /*5b60*/  IABS R0, R19 ;  /* 0x0000001300007213 */ /* 0x000fe40000000000 */
[----:B------:R-:W-:Y:S01]  /*5b70*/  IABS R18, R8 ;  /* 0x0000000800127213 */ /* 0x000fe20000000000 */
[--C-:B------:R-:W-:Y:S02]  /*5b80*/  @!P5 IMAD.IADD R11, R11, 0x1, -R15.reuse ;  /* 0x000000010b0bd824 */ /* 0x100fe400078e0a0f */
[--C-:B------:R-:W-:Y:S01]  /*5b90*/  @!P1 IMAD.IADD R9, R9, 0x1, -R15.reuse ;  /* 0x0000000109099824 */ /* 0x100fe200078e0a0f */
[C---:B------:R-:W-:Y:S01]  /*5ba0*/  ISETP.GT.U32.AND P1, PT, R15.reuse, R13, PT ;  /* 0x0000000d0f00720c */ /* 0x040fe20003f24070 */
[----:B------:R-:W-:Y:S01]  /*5bb0*/  @!P6 IMAD.IADD R10, R10, 0x1, -R15 ;  /* 0x000000010a0ae824 */ /* 0x000fe200078e0a0f */
[C---:B------:R-:W-:Y:S01]  /*5bc0*/  ISETP.GT.U32.AND P6, PT, R15.reuse, R11, PT ;  /* 0x0000000b0f00720c */ /* 0x040fe20003fc4070 */
[----:B0-----:R-:W-:Y:S01]  /*5bd0*/  IMAD.MOV.U32 R14, RZ, RZ, R3 ;  /* 0x000000ffff0e7224 */ /* 0x001fe200078e0003 */
[----:B------:R-:W-:Y:S01]  /*5be0*/  ISETP.GT.U32.AND P5, PT, R15, R9, PT ;  /* 0x000000090f00720c */ /* 0x000fe20003fa4070 */
[----:B------:R-:W-:-:S04]  /*5bf0*/  IMAD.HI.U32 R7, R6, R0, RZ ;  /* 0x0000000006077227 */ /* 0x000fc800078e00ff */
[----:B------:R-:W-:-:S04]  /*5c00*/  IMAD.HI.U32 R3, R6, R12, RZ ;  /* 0x0000000c06037227 */ /* 0x000fc800078e00ff */
[----:B------:R-:W-:Y:S02]  /*5c10*/  IMAD.MOV R7, RZ, RZ, -R7 ;  /* 0x000000ffff077224 */ /* 0x000fe400078e0a07 */
[----:B------:R-:W-:Y:S02]  /*5c20*/  IMAD.MOV R3, RZ, RZ, -R3 ;  /* 0x000000ffff037224 */ /* 0x000fe400078e0a03 */
[----:B------:R-:W-:Y:S01]  /*5c30*/  @!P3 IMAD.MOV R14, RZ, RZ, -R14 ;  /* 0x000000ffff0eb224 */ /* 0x000fe200078e0a0e */
[C---:B------:R-:W-:Y:S01]  /*5c40*/  ISETP.GT.U32.AND P3, PT, R15.reuse, R10, PT ;  /* 0x0000000a0f00720c */ /* 0x040fe20003f64070 */
[C---:B------:R-:W-:Y:S02]  /*5c50*/  IMAD R0, R15.reuse, R7, R0 ;  /* 0x000000070f007224 */ /* 0x040fe400078e0200 */
[----:B------:R-:W-:Y:S01]  /*5c60*/  IMAD R12, R15, R3, R12 ;  /* 0x000000030f0c7224 */ /* 0x000fe200078e020c */
[----:B------:R0:W-:Y:S01]  /*5c70*/  STL [R1+0x384], R14 ;  /* 0x0003840e01007387 */ /* 0x0001e20000100800 */
[--C-:B------:R-:W-:Y:S01]  /*5c80*/  @!P1 IMAD.IADD R13, R13, 0x1, -R15.reuse ;  /* 0x000000010d0d9824 */ /* 0x100fe200078e0a0f */
[----:B------:R-:W-:Y:S01]  /*5c90*/  ISETP.GT.U32.AND P1, PT, R15, R0, PT ;  /* 0x000000000f00720c */ /* 0x000fe20003f24070 */
[----:B------:R-:W-:Y:S01]  /*5ca0*/  @!P6 IMAD.IADD R11, R11, 0x1, -R15 ;  /* 0x000000010b0be824 */ /* 0x000fe200078e0a0f */
[----:B------:R-:W-:Y:S01]  /*5cb0*/  ISETP.GT.U32.AND P6, PT, R15, R12, PT ;  /* 0x0000000c0f00720c */ /* 0x000fe20003fc4070 */
[----:B------:R-:W-:-:S02]  /*5cc0*/  VIADD R3, R5, 0x95 ;  /* 0x0000009505037836 */ /* 0x000fc40000000000 */
[--C-:B------:R-:W-:Y:S01]  /*5cd0*/  @!P5 IMAD.IADD R9, R9, 0x1, -R15.reuse ;  /* 0x000000010909d824 */ /* 0x100fe200078e0a0f */
[----:B------:R-:W-:Y:S01]  /*5ce0*/  ISETP.GE.AND P5, PT, R2, RZ, PT ;  /* 0x000000ff0200720c */ /* 0x000fe20003fa6270 */
[----:B------:R-:W-:Y:S01]  /*5cf0*/  @!P3 IMAD.IADD R10, R10, 0x1, -R15 ;  /* 0x000000010a0ab824 */ /* 0x000fe200078e0a0f */
[----:B------:R-:W-:Y:S01]  /*5d00*/  ISETP.GE.AND P3, PT, R19, RZ, PT ;  /* 0x000000ff1300720c */ /* 0x000fe20003f66270 */
[----:B------:R-:W-:Y:S01]  /*5d10*/  IMAD.MOV.U32 R20, RZ, RZ, R9 ;  /* 0x000000ffff147224 */ /* 0x000fe200078e0009 */
[----:B------:R-:W-:Y:S01]  /*5d20*/  IABS R19, R3 ;  /* 0x0000000300137213 */ /* 0x000fe20000000000 */
[----:B0-----:R-:W-:-:S04]  /*5d30*/  IMAD.HI.U32 R14, R6, R18, RZ ;  /* 0x00000012060e7227 */ /* 0x001fc800078e00ff */
[--C-:B------:R-:W-:Y:S01]  /*5d40*/  @!P1 IMAD.IADD R0, R0, 0x1, -R15.reuse ;  /* 0x0000000100009824 */ /* 0x100fe200078e0a0f */
[----:B------:R-:W-:Y:S01]  /*5d50*/  ISETP.GE.AND P1, PT, R16, RZ, PT ;  /* 0x000000ff1000720c */ /* 0x000fe20003f26270 */
[----:B------:R-:W-:Y:S02]  /*5d60*/  @!P6 IMAD.IADD R12, R12, 0x1, -R15 ;  /* 0x000000010c0ce824 */ /* 0x000fe400078e0a0f */
[----:B------:R-:W-:Y:S02]  /*5d70*/  IMAD.MOV.U32 R16, RZ, RZ, R19 ;  /* 0x000000ffff107224 */ /* 0x000fe400078e0013 */
[----:B------:R-:W-:Y:S01]  /*5d80*/  @!P2 IMAD.MOV R20, RZ, RZ, -R20 ;  /* 0x000000ffff14a224 */ /* 0x000fe200078e0a14 */
[----:B------:R-:W-:Y:S01]  /*5d90*/  ISETP.GT.U32.AND P2, PT, R15, R12, PT ;  /* 0x0000000c0f00720c */ /* 0x000fe20003f44070 */
[----:B------:R-:W-:Y:S02]  /*5da0*/  IMAD.MOV.U32 R21, RZ, RZ, R13 ;  /* 0x000000ffff157224 */ /* 0x000fe400078e000d */
[----:B------:R-:W-:-:S04]  /*5db0*/  IMAD.HI.U32 R13, R6, R16, RZ ;  /* 0x00000010060d7227 */ /* 0x000fc800078e00ff */
[----:B------:R-:W-:Y:S02]  /*5dc0*/  IMAD.MOV R14, RZ, RZ, -R14 ;  /* 0x000000ffff0e7224 */ /* 0x000fe400078e0a0e */
[----:B------:R-:W-:Y:S01]  /*5dd0*/  @!P4 IMAD.MOV R21, RZ, RZ, -R21 ;  /* 0x000000ffff15c224 */ /* 0x000fe200078e0a15 */
[C---:B------:R-:W-:Y:S01]  /*5de0*/  ISETP.GT.U32.AND P4, PT, R15.reuse, R0, PT ;  /* 0x000000000f00720c */ /* 0x040fe20003f84070 */
[----:B------:R-:W-:Y:S02]  /*5df0*/  IMAD.MOV R9, RZ, RZ, -R13 ;  /* 0x000000ffff097224 */ /* 0x000fe400078e0a0d */
[----:B------:R-:W-:Y:S01]  /*5e00*/  IMAD R18, R15, R14, R18 ;  /* 0x0000000e0f127224 */ /* 0x000fe200078e0212 */
[----:B------:R-:W-:Y:S01]  /*5e10*/  STL [R1+0x35c], R21 ;  /* 0x00035c1501007387 */ /* 0x000fe20000100800 */
[----:B------:R-:W-:Y:S02]  /*5e20*/  VIADD R7, R5, 0x96 ;  /* 0x0000009605077836 */ /* 0x000fe40000000000 */
[C---:B------:R-:W-:Y:S01]  /*5e30*/  IMAD R16, R15.reuse, R9, R16 ;  /* 0x000000090f107224 */ /* 0x040fe200078e0210 */
[C---:B------:R-:W-:Y:S01]  /*5e40*/  ISETP.GT.U32.AND P6, PT, R15.reuse, R18, PT ;  /* 0x000000120f00720c */ /* 0x040fe20003fc4070 */
[----:B------:R-:W-:Y:S01]  /*5e50*/  @!P2 IMAD.IADD R12, R12, 0x1, -R15 ;  /* 0x000000010c0ca824 */ /* 0x000fe200078e0a0f */
[----:B------:R-:W-:Y:S01]  /*5e60*/  IABS R17, R7 ;  /* 0x0000000700117213 */ /* 0x000fe20000000000 */
[----:B------:R-:W-:Y:S01]  /*5e70*/  @!P0 IMAD.MOV R11, RZ, RZ, -R11 ;  /* 0x000000ffff0b8224 */ /* 0x000fe200078e0a0b */
[----:B------:R-:W-:Y:S01]  /*5e80*/  ISETP.GT.U32.AND P2, PT, R15, R16, PT ;  /* 0x000000100f00720c */ /* 0x000fe20003f44070 */
[----:B------:R-:W-:Y:S01]  /*5e90*/  @!P4 IMAD.IADD R0, R0, 0x1, -R15 ;  /* 0x000000010000c824 */ /* 0x000fe200078e0a0f */
[----:B------:R-:W-:Y:S01]  /*5ea0*/  ISETP.GE.AND P0, PT, R8, RZ, PT ;  /* 0x000000ff0800720c */ /* 0x000fe20003f06270 */
[----:B------:R-:W-:Y:S01]  /*5eb0*/  IMAD.HI.U32 R2, R6, R17, RZ ;  /* 0x0000001106027227 */ /* 0x000fe200078e00ff */
[----:B------:R-:W-:Y:S01]  /*5ec0*/  ISETP.GE.AND P4, PT, R7, RZ, PT ;  /* 0x000000ff0700720c */ /* 0x000fe20003f86270 */
[----:B------:R-:W-:Y:S02]  /*5ed0*/  STL [R1+0x360], R20 ;  /* 0x0003601401007387 */ /* 0x000fe40000100800 */
[----:B------:R-:W-:-:S02]  /*5ee0*/  IMAD.MOV R2, RZ, RZ, -R2 ;  /* 0x000000ffff027224 */ /* 0x000fc400078e0a02 */
[----:B------:R-:W-:Y:S01]  /*5ef0*/  VIADD R7, R5, 0x93 ;  /* 0x0000009305077836 */ /* 0x000fe20000000000 */
[----:B------:R0:W-:Y:S01]  /*5f00*/  STL [R1+0x364], R11 ;  /* 0x0003640b01007387 */ /* 0x0001e20000100800 */
[----:B------:R-:W-:Y:S02]  /*5f10*/  IMAD.MOV.U32 R8, RZ, RZ, R0 ;  /* 0x000000ffff087224 */ /* 0x000fe400078e0000 */
[----:B------:R-:W-:Y:S02]  /*5f20*/  @!P5 IMAD.MOV R10, RZ, RZ, -R10 ;  /* 0x000000ffff0ad224 */ /* 0x000fe400078e0a0a */
[----:B------:R-:W-:Y:S01]  /*5f30*/  @!P6 IMAD.IADD R18, R18, 0x1, -R15 ;  /* 0x000000011212e824 */ /* 0x000fe200078e0a0f */
[----:B------:R-:W-:Y:S01]  /*5f40*/  ISETP.GE.AND P6, PT, R3, RZ, PT ;  /* 0x000000ff0300720c */ /* 0x000fe20003fc6270 */
[C---:B------:R-:W-:Y:S01]  /*5f50*/  IMAD R17, R15.reuse, R2, R17 ;  /* 0x000000020f117224 */ /* 0x040fe200078e0211 */
[----:B------:R-:W-:Y:S01]  /*5f60*/  IABS R3, R7 ;  /* 0x0000000700037213 */ /* 0x000fe20000000000 */
[----:B------:R-:W-:Y:S01]  /*5f70*/  @!P3 IMAD.MOV R8, RZ, RZ, -R8 ;  /* 0x000000ffff08b224 */ /* 0x000fe200078e0a08 */
[----:B------:R-:W-:Y:S01]  /*5f80*/  STL [R1+0x368], R10 ;  /* 0x0003680a01007387 */ /* 0x000fe20000100800 */
[----:B------:R-:W-:Y:S01]  /*5f90*/  @!P2 IMAD.IADD R16, R16, 0x1, -R15 ;  /* 0x000000011010a824 */ /* 0x000fe200078e0a0f */
[----:B------:R-:W-:Y:S01]  /*5fa0*/  ISETP.GT.U32.AND P5, PT, R15, R17, PT ;  /* 0x000000110f00720c */ /* 0x000fe20003fa4070 */
[----:B------:R-:W-:Y:S01]  /*5fb0*/  VIADD R2, R5, 0x94 ;  /* 0x0000009405027836 */ /* 0x000fe20000000000 */
[----:B------:R1:W-:Y:S01]  /*5fc0*/  STL [R1+0x36c], R8 ;  /* 0x00036c0801007387 */ /* 0x0003e20000100800 */
[----:B------:R-:W-:Y:S01]  /*5fd0*/  ISETP.GT.U32.AND P3, PT, R15, R18, PT ;  /* 0x000000120f00720c */ /* 0x000fe20003f64070 */
[----:B------:R-:W-:Y:S01]  /*5fe0*/  VIADD R9, R5, 0x92 ;  /* 0x0000009205097836 */ /* 0x000fe20000000000 */
[----:B------:R-:W-:Y:S01]  /*5ff0*/  ISETP.GT.U32.AND P2, PT, R15, R16, PT ;  /* 0x000000100f00720c */ /* 0x000fe20003f44070 */
[----:B------:R-:W-:Y:S01]  /*6000*/  VIADD R0, R5, 0x91 ;  /* 0x0000009105007836 */ /* 0x000fe20000000000 */
[----:B0-----:R-:W-:Y:S01]  /*6010*/  IABS R11, R2 ;  /* 0x00000002000b7213 */ /* 0x001fe20000000000 */
[----:B------:R-:W-:Y:S01]  /*6020*/  IMAD.MOV.U32 R21, RZ, RZ, R12 ;  /* 0x000000ffff157224 */ /* 0x000fe200078e000c */
[----:B------:R-:W-:Y:S01]  /*6030*/  IABS R14, R9 ;  /* 0x00000009000e7213 */ /* 0x000fe20000000000 */
[----:B-1----:R-:W-:-:S04]  /*6040*/  IMAD.HI.U32 R8, R6, R3, RZ ;  /* 0x0000000306087227 */ /* 0x002fc800078e00ff */
[----:B------:R-:W-:Y:S02]  /*6050*/  IMAD.MOV R8, RZ, RZ, -R8 ;  /* 0x000000ffff087224 */ /* 0x000fe400078e0a08 */
[----:B------:R-:W-:-:S04]  /*6060*/  IMAD.HI.U32 R10, R6, R11, RZ ;  /* 0x0000000b060a7227 */ /* 0x000fc800078e00ff */
[C---:B------:R-:W-:Y:S02]  /*6070*/  IMAD R3, R15.reuse, R8, R3 ;  /* 0x000000080f037224 */ /* 0x040fe400078e0203 */
[----:B------:R-:W-:Y:S02]  /*6080*/  IMAD.MOV R10, RZ, RZ, -R10 ;  /* 0x000000ffff0a7224 */ /* 0x000fe400078e0a0a */
[----:B------:R-:W-:Y:S01]  /*6090*/  @!P2 IMAD.IADD R16, R16, 0x1, -R15 ;  /* 0x000000011010a824 */ /* 0x000fe200078e0a0f */
[C---:B------:R-:W-:Y:S01]  /*60a0*/  ISETP.GT.U32.AND P2, PT, R15.reuse, R3, PT ;  /* 0x000000030f00720c */ /* 0x040fe20003f44070 */
[----:B------:R-:W-:Y:S01]  /*60b0*/  IMAD R11, R15, R10, R11 ;  /* 0x0000000a0f0b7224 */ /* 0x000fe200078e020b */
[----:B------:R-:W-:Y:S01]  /*60c0*/  IABS R10, R0 ;  /* 0x00000000000a7213 */ /* 0x000fe20000000000 */
[--C-:B------:R-:W-:Y:S02]  /*60d0*/  @!P5 IMAD.IADD R17, R17, 0x1, -R15.reuse ;  /* 0x000000011111d824 */ /* 0x100fe400078e0a0f */
[----:B------:R-:W-:Y:S01]  /*60e0*/  @!P3 IMAD.IADD R18, R18, 0x1, -R15 ;  /* 0x000000011212b824 */ /* 0x000fe200078e0a0f */
[----:B------:R-:W-:Y:S01]  /*60f0*/  ISETP.GT.U32.AND P3, PT, R15, R11, PT ;  /* 0x0000000b0f00720c */ /* 0x000fe20003f64070 */
[----:B------:R-:W-:Y:S01]  /*6100*/  VIADD R8, R5, 0x90 ;  /* 0x0000009005087836 */ /* 0x000fe20000000000 */
[----:B------:R-:W-:Y:S01]  /*6110*/  ISETP.GT.U32.AND P5, PT, R15, R17, PT ;  /* 0x000000110f00720c */ /* 0x000fe20003fa4070 */
[----:B------:R-:W-:-:S03]  /*6120*/  IMAD.HI.U32 R19, R6, R14, RZ ;  /* 0x0000000e06137227 */ /* 0x000fc600078e00ff */
[----:B------:R-:W-:Y:S01]  /*6130*/  IABS R13, R8 ;  /* 0x00000008000d7213 */ /* 0x000fe20000000000 */
[----:B------:R-:W-:Y:S02]  /*6140*/  @!P2 IMAD.IADD R3, R3, 0x1, -R15 ;  /* 0x000000010303a824 */ /* 0x000fe400078e0a0f */
[----:B------:R-:W-:Y:S02]  /*6150*/  @!P1 IMAD.MOV R21, RZ, RZ, -R21 ;  /* 0x000000ffff159224 */ /* 0x000fe400078e0a15 */
[----:B------:R-:W-:Y:S01]  /*6160*/  IMAD.HI.U32 R12, R6, R13, RZ ;  /* 0x0000000d060c7227 */ /* 0x000fe200078e00ff */
[----:B------:R-:W-:Y:S02]  /*6170*/  ISETP.GT.U32.AND P1, PT, R15, R3, PT ;  /* 0x000000030f00720c */ /* 0x000fe40003f24070 */
[----:B------:R-:W-:Y:S01]  /*6180*/  STL [R1+0x2e8], R21 ;  /* 0x0002e81501007387 */ /* 0x000fe20000100800 */
[--C-:B------:R-:W-:Y:S01]  /*6190*/  @!P3 IMAD.IADD R11, R11, 0x1, -R15.reuse ;  /* 0x000000010b0bb824 */ /* 0x100fe200078e0a0f */
[----:B------:R-:W-:Y:S01]  /*61a0*/  ISETP.GE.AND P3, PT, R7, RZ, PT ;  /* 0x000000ff0700720c */ /* 0x000fe20003f66270 */
[----:B------:R-:W-:Y:S01]  /*61b0*/  @!P5 IMAD.IADD R17, R17, 0x1, -R15 ;  /* 0x000000011111d824 */ /* 0x000fe200078e0a0f */
[----:B------:R-:W-:Y:S01]  /*61c0*/  ISETP.GE.AND P5, PT, R2, RZ, PT ;  /* 0x000000ff0200720c */ /* 0x000fe20003fa6270 */
[----:B------:R-:W-:Y:S01]  /*61d0*/  IMAD.HI.U32 R2, R6, R10, RZ ;  /* 0x0000000a06027227 */ /* 0x000fe200078e00ff */
[----:B------:R-:W-:-:S03]  /*61e0*/  ISETP.GT.U32.AND P2, PT, R15, R11, PT ;  /* 0x0000000b0f00720c */ /* 0x000fc60003f44070 */
[----:B------:R-:W-:Y:S02]  /*61f0*/  IMAD.MOV R19, RZ, RZ, -R19 ;  /* 0x000000ffff137224 */ /* 0x000fe400078e0a13 */
[----:B------:R-:W-:Y:S02]  /*6200*/  IMAD.MOV R12, RZ, RZ, -R12 ;  /* 0x000000ffff0c7224 */ /* 0x000fe400078e0a0c */
[----:B------:R-:W-:Y:S02]  /*6210*/  IMAD.MOV R2, RZ, RZ, -R2 ;  /* 0x000000ffff027224 */ /* 0x000fe400078e0a02 */
[C---:B------:R-:W-:Y:S02]  /*6220*/  IMAD R14, R15.reuse, R19, R14 ;  /* 0x000000130f0e7224 */ /* 0x040fe400078e020e */
[----:B------:R-:W-:Y:S02]  /*6230*/  IMAD.MOV.U32 R20, RZ, RZ, R18 ;  /* 0x000000ffff147224 */ /* 0x000fe400078e0012 */
[----:B------:R-:W-:-:S02]  /*6240*/  IMAD R13, R15, R12, R13 ;  /* 0x0000000c0f0d7224 */ /* 0x000fc400078e020d */
[C---:B------:R-:W-:Y:S02]  /*6250*/  IMAD R10, R15.reuse, R2, R10 ;  /* 0x000000020f0a7224 */ /* 0x040fe400078e020a */
[----:B------:R-:W-:Y:S01]  /*6260*/  @!P0 IMAD.MOV R20, RZ, RZ, -R20 ;  /* 0x000000ffff148224 */ /* 0x000fe200078e0a14 */
[----:B------:R-:W-:Y:S01]  /*6270*/  ISETP.GT.U32.AND P0, PT, R15, R14, PT ;  /* 0x0000000e0f00720c */ /* 0x000fe20003f04070 */
[----:B------:R-:W-:Y:S01]  /*6280*/  @!P1 IMAD.IADD R3, R3, 0x1, -R15 ;  /* 0x0000000103039824 */ /* 0x000fe200078e0a0f */
[C---:B------:R-:W-:Y:S01]  /*6290*/  ISETP.GT.U32.AND P1, PT, R15.reuse, R13, PT ;  /* 0x0000000d0f00720c */ /* 0x040fe20003f24070 */
[----:B------:R-:W-:Y:S01]  /*62a0*/  @!P4 IMAD.MOV R17, RZ, RZ, -R17 ;  /* 0x000000ffff11c224 */ /* 0x000fe200078e0a11 */
[----:B------:R-:W-:Y:S01]  /*62b0*/  STL [R1+0x2dc], R20 ;  /* 0x0002dc1401007387 */ /* 0x000fe20000100800 */
[----:B------:R-:W-:Y:S01]  /*62c0*/  @!P6 IMAD.MOV R16, RZ, RZ, -R16 ;  /* 0x000000ffff10e224 */ /* 0x000fe200078e0a10 */
[----:B------:R-:W-:Y:S01]  /*62d0*/  ISETP.GT.U32.AND P6, PT, R15, R10, PT ;  /* 0x0000000a0f00720c */ /* 0x000fe20003fc4070 */
[--C-:B------:R-:W-:Y:S01]  /*62e0*/  @!P2 IMAD.IADD R11, R11, 0x1, -R15.reuse ;  /* 0x000000010b0ba824 */ /* 0x100fe200078e0a0f */
[----:B------:R-:W-:Y:S01]  /*62f0*/  STL [R1+0x2d8], R17 ;  /* 0x0002d81101007387 */ /* 0x000fe20000100800 */
[C---:B------:R-:W-:Y:S01]  /*6300*/  VIADD R7, R5.reuse, 0x8f ;  /* 0x0000008f05077836 */ /* 0x040fe20000000000 */
[----:B------:R-:W-:Y:S01]  /*6310*/  ISETP.GE.AND P2, PT, R0, RZ, PT ;  /* 0x000000ff0000720c */ /* 0x000fe20003f46270 */
[----:B------:R-:W-:Y:S01]  /*6320*/  VIADD R0, R5, 0x8e ;  /* 0x0000008e05007836 */ /* 0x000fe20000000000 */
[----:B------:R0:W-:Y:S01]  /*6330*/  STL [R1+0x338], R16 ;  /* 0x0003381001007387 */ /* 0x0001e20000100800 */
[--C-:B------:R-:W-:Y:S01]  /*6340*/  @!P0 IMAD.IADD R14, R14, 0x1, -R15.reuse ;  /* 0x000000010e0e8824 */ /* 0x100fe200078e0a0f */
[----:B------:R-:W-:Y:S01]  /*6350*/  IABS R2, R7 ;  /* 0x0000000700027213 */ /* 0x000fe20000000000 */
[----:B------:R-:W-:Y:S01]  /*6360*/  @!P1 IMAD.IADD R13, R13, 0x1, -R15 ;  /* 0x000000010d0d9824 */ /* 0x000fe200078e0a0f */
[----:B------:R-:W-:-:S02]  /*6370*/  IABS R12, R0 ;  /* 0x00000000000c7213 */ /* 0x000fc40000000000 */
[----:B------:R-:W-:Y:S01]  /*6380*/  ISETP.GE.AND P4, PT, R9, RZ, PT ;  /* 0x000000ff0900720c */ /* 0x000fe20003f86270 */
[----:B------:R-:W-:Y:S01]  /*6390*/  @!P6 IMAD.IADD R10, R10, 0x1, -R15 ;  /* 0x000000010a0ae824 */ /* 0x000fe200078e0a0f */
[C---:B------:R-:W-:Y:S01]  /*63a0*/  ISETP.GT.U32.AND P6, PT, R15.reuse, R14, PT ;  /* 0x0000000e0f00720c */ /* 0x040fe20003fc4070 */
[----:B------:R-:W-:Y:S01]  /*63b0*/  IMAD.HI.U32 R9, R6, R2, RZ ;  /* 0x0000000206097227 */ /* 0x000fe200078e00ff */
[C---:B------:R-:W-:Y:S02]  /*63c0*/  ISETP.GT.U32.AND P1, PT, R15.reuse, R13, PT ;  /* 0x0000000d0f00720c */ /* 0x040fe40003f24070 */
[----:B------:R-:W-:Y:S01]  /*63d0*/  ISETP.GE.AND P0, PT, R8, RZ, PT ;  /* 0x000000ff0800720c */ /* 0x000fe20003f06270 */
[----:B0-----:R-:W-:Y:S02]  /*63e0*/  IMAD.MOV.U32 R16, RZ, RZ, R11 ;  /* 0x000000ffff107224 */ /* 0x001fe400078e000b */
[----:B------:R-:W-:Y:S02]  /*63f0*/  IMAD.MOV R9, RZ, RZ, -R9 ;  /* 0x000000ffff097224 */ /* 0x000fe400078e0a09 */
[----:B------:R-:W-:Y:S01]  /*6400*/  @!P5 IMAD.MOV R16, RZ, RZ, -R16 ;  /* 0x000000ffff10d224 */ /* 0x000fe200078e0a10 */
[C---:B------:R-:W-:Y:S01]  /*6410*/  ISETP.GT.U32.AND P5, PT, R15.reuse, R10, PT ;  /* 0x0000000a0f00720c */ /* 0x040fe20003fa4070 */
[----:B------:R-:W-:-:S02]  /*6420*/  IMAD R2, R15, R9, R2 ;  /* 0x000000090f027224 */ /* 0x000fc400078e0202 */
[--C-:B------:R-:W-:Y:S01]  /*6430*/  @!P6 IMAD.IADD R14, R14, 0x1, -R15.reuse ;  /* 0x000000010e0ee824 */ /* 0x100fe200078e0a0f */
[----:B------:R0:W-:Y:S01]  /*6440*/  STL [R1+0x344], R16 ;  /* 0x0003441001007387 */ /* 0x0001e20000100800 */
[----:B------:R-:W-:Y:S01]  /*6450*/  @!P1 IMAD.IADD R13, R13, 0x1, -R15 ;  /* 0x000000010d0d9824 */ /* 0x000fe200078e0a0f */
[----:B------:R-:W-:Y:S01]  /*6460*/  ISETP.GT.U32.AND P6, PT, R15, R2, PT ;  /* 0x000000020f00720c */ /* 0x000fe20003fc4070 */
[----:B------:R-:W-:Y:S02]  /*6470*/  VIADD R8, R5, 0x8d ;  /* 0x0000008d05087836 */ /* 0x000fe40000000000 */
[----:B------:R-:W-:Y:S02]  /*6480*/  IMAD.MOV.U32 R17, RZ, RZ, R14 ;  /* 0x000000ffff117224 */ /* 0x000fe400078e000e */
[----:B------:R-:W-:Y:S01]  /*6490*/  @!P0 IMAD.MOV R13, RZ, RZ, -R13 ;  /* 0x000000ffff0d8224 */ /* 0x000fe200078e0a0d */
[----:B------:R-:W-:Y:S01]  /*64a0*/  IABS R11, R8 ;  /* 0x00000008000b7213 */ /* 0x000fe20000000000 */
[----:B------:R-:W-:Y:S01]  /*64b0*/  @!P5 IMAD.IADD R10, R10, 0x1, -R15 ;  /* 0x000000010a0ad824 */ /* 0x000fe200078e0a0f */
[----:B------:R-:W-:Y:S01]  /*64c0*/  ISETP.GE.AND P5, PT, R0, RZ, PT ;  /* 0x000000ff0000720c */ /* 0x000fe20003fa6270 */
[----:B0-----:R-:W-:-:S02]  /*64d0*/  IMAD.MOV.U32 R16, RZ, RZ, R3 ;  /* 0x000000ffff107224 */ /* 0x001fc400078e0003 */
[----:B------:R-:W-:-:S04]  /*64e0*/  IMAD.HI.U32 R3, R6, R12, RZ ;  /* 0x0000000c06037227 */ /* 0x000fc800078e00ff */
[----:B------:R-:W-:Y:S02]  /*64f0*/  IMAD.MOV R3, RZ, RZ, -R3 ;  /* 0x000000ffff037224 */ /* 0x000fe400078e0a03 */
[----:B------:R-:W-:Y:S01]  /*6500*/  @!P3 IMAD.MOV R16, RZ, RZ, -R16 ;  /* 0x000000ffff10b224 */ /* 0x000fe200078e0a10 */
[----:B------:R-:W-:Y:S01]  /*6510*/  ISETP.GE.AND P3, PT, R7, RZ, PT ;  /* 0x000000ff0700720c */ /* 0x000fe20003f66270 */
[----:B------:R-:W-:Y:S02]  /*6520*/  IMAD R12, R15, R3, R12 ;  /* 0x000000030f0c7224 */ /* 0x000fe400078e020c */
[----:B------:R-:W-:Y:S01]  /*6530*/  VIADD R3, R5, 0x8c ;  /* 0x0000008c05037836 */ /* 0x000fe20000000000 */
[----:B------:R0:W-:Y:S01]  /*6540*/  STL [R1+0x34c], R16 ;  /* 0x00034c1001007387 */ /* 0x0001e20000100800 */
[----:B------:R-:W-:Y:S01]  /*6550*/  @!P6 IMAD.IADD R2, R2, 0x1, -R15 ;  /* 0x000000010202e824 */ /* 0x000fe200078e0a0f */
[----:B------:R-:W-:Y:S01]  /*6560*/  ISETP.GT.U32.AND P1, PT, R15, R12, PT ;  /* 0x0000000c0f00720c */ /* 0x000fe20003f24070 */
[----:B------:R-:W-:Y:S01]  /*6570*/  VIADD R7, R5, 0x8b ;  /* 0x0000008b05077836 */ /* 0x000fe20000000000 */
[----:B------:R-:W-:Y:S01]  /*6580*/  IABS R0, R3 ;  /* 0x0000000300007213 */ /* 0x000fe20000000000 */
[----:B------:R-:W-:Y:S01]  /*6590*/  @!P4 IMAD.MOV R17, RZ, RZ, -R17 ;  /* 0x000000ffff11c224 */ /* 0x000fe200078e0a11 */
[----:B------:R-:W-:Y:S01]  /*65a0*/  ISETP.GT.U32.AND P4, PT, R15, R2, PT ;  /* 0x000000020f00720c */ /* 0x000fe20003f84070 */
[----:B------:R-:W-:Y:S01]  /*65b0*/  IMAD.MOV.U32 R14, RZ, RZ, R10 ;  /* 0x000000ffff0e7224 */ /* 0x000fe200078e000a */
[----:B------:R-:W-:Y:S01]  /*65c0*/  ISETP.GE.AND P6, PT, R8, RZ, PT ;  /* 0x000000ff0800720c */ /* 0x000fe20003fc6270 */
[C---:B------:R-:W-:Y:S01]  /*65d0*/  IMAD.HI.U32 R8, R6.reuse, R0, RZ ;  /* 0x0000000006087227 */ /* 0x040fe200078e00ff */
[----:B------:R-:W-:Y:S01]  /*65e0*/  IABS R9, R7 ;  /* 0x0000000700097213 */ /* 0x000fe20000000000 */
[----:B------:R-:W-:Y:S01]  /*65f0*/  STL [R1+0x348], R17 ;  /* 0x0003481101007387 */ /* 0x000fe20000100800 */
[----:B------:R-:W-:Y:S01]  /*6600*/  ISETP.GE.AND P0, PT, R3, RZ, PT ;  /* 0x000000ff0300720c */ /* 0x000fe20003f06270 */
[----:B0-----:R-:W-:-:S04]  /*6610*/  IMAD.HI.U32 R16, R6, R11, RZ ;  /* 0x0000000b06107227 */ /* 0x001fc800078e00ff */
[----:B------:R-:W-:Y:S02]  /*6620*/  @!P1 IMAD.IADD R12, R12, 0x1, -R15 ;  /* 0x000000010c0c9824 */ /* 0x000fe400078e0a0f */
[----:B------:R-:W-:Y:S02]  /*6630*/  IMAD.MOV R16, RZ, RZ, -R16 ;  /* 0x000000ffff107224 */ /* 0x000fe400078e0a10 */
[----:B------:R-:W-:Y:S01]  /*6640*/  IMAD.MOV R8, RZ, RZ, -R8 ;  /* 0x000000ffff087224 */ /* 0x000fe200078e0a08 */
[C---:B------:R-:W-:Y:S01]  /*6650*/  ISETP.GT.U32.AND P1, PT, R15.reuse, R12, PT ;  /* 0x0000000c0f00720c */ /* 0x040fe20003f24070 */
[----:B------:R-:W-:Y:S02]  /*6660*/  IMAD R11, R15, R16, R11 ;  /* 0x000000100f0b7224 */ /* 0x000fe400078e020b */
[----:B------:R-:W-:-:S04]  /*6670*/  IMAD.HI.U32 R10, R6, R9, RZ ;  /* 0x00000009060a7227 */ /* 0x000fc800078e00ff */
[----:B------:R-:W-:Y:S01]  /*6680*/  @!P2 IMAD.MOV R14, RZ, RZ, -R14 ;  /* 0x000000ffff0ea224 */ /* 0x000fe200078e0a0e */
[C---:B------:R-:W-:Y:S01]  /*6690*/  ISETP.GT.U32.AND P2, PT, R15.reuse, R11, PT ;  /* 0x0000000b0f00720c */ /* 0x040fe20003f44070 */
[----:B------:R-:W-:Y:S02]  /*66a0*/  IMAD R0, R15, R8, R0 ;  /* 0x000000080f007224 */ /* 0x000fe400078e0200 */
        /* <DEDUP_REMOVED lines=8> */
[----:B------:R-:W-:-:S02]  /*6730*/  IMAD.MOV.U32 R16, RZ, RZ, R2 ;  /* 0x000000ffff107224 */ /* 0x000fc400078e0002 */
[--C-:B------:R-:W-:Y:S02]  /*6740*/  @!P2 IMAD.IADD R11, R11, 0x1, -R15.reuse ;  /* 0x000000010b0ba824 */ /* 0x100fe400078e0a0f */
[----:B------:R-:W-:Y:S01]  /*6750*/  @!P3 IMAD.MOV R16, RZ, RZ, -R16 ;  /* 0x000000ffff10b224 */ /* 0x000fe200078e0a10 */
[----:B------:R-:W-:Y:S01]  /*6760*/  ISETP.GT.U32.AND P3, PT, R15, R9, PT ;  /* 0x000000090f00720c */ /* 0x000fe20003f64070 */
[----:B------:R-:W-:Y:S01]  /*6770*/  VIADD R10, R5, 0x8a ;  /* 0x0000008a050a7836 */ /* 0x000fe20000000000 */
[----:B------:R-:W-:Y:S01]  /*6780*/  ISETP.GT.U32.AND P2, PT, R15, R11, PT ;  /* 0x0000000b0f00720c */ /* 0x000fe20003f44070 */
[C---:B------:R-:W-:Y:S01]  /*6790*/  VIADD R7, R5.reuse, 0x89 ;  /* 0x0000008905077836 */ /* 0x040fe20000000000 */
[----:B------:R-:W-:Y:S01]  /*67a0*/  STL [R1+0x334], R16 ;  /* 0x0003341001007387 */ /* 0x000fe20000100800 */
[----:B------:R-:W-:Y:S01]  /*67b0*/  @!P1 IMAD.IADD R0, R0, 0x1, -R15 ;  /* 0x0000000100009824 */ /* 0x000fe200078e0a0f */
[----:B------:R-:W-:Y:S01]  /*67c0*/  IABS R8, R10 ;  /* 0x0000000a00087213 */ /* 0x000fe20000000000 */
[----:B0-----:R-:W-:Y:S01]  /*67d0*/  IMAD.MOV.U32 R14, RZ, RZ, R12 ;  /* 0x000000ffff0e7224 */ /* 0x001fe200078e000c */
[----:B-1----:R-:W-:Y:S01]  /*67e0*/  IABS R13, R7 ;  /* 0x00000007000d7213 */ /* 0x002fe20000000000 */
[----:B------:R-:W-:Y:S01]  /*67f0*/  VIADD R3, R5, 0x88 ;  /* 0x0000008805037836 */ /* 0x000fe20000000000 */
[----:B------:R-:W-:Y:S01]  /*6800*/  ISETP.GT.U32.AND P1, PT, R15, R0, PT ;  /* 0x000000000f00720c */ /* 0x000fe20003f24070 */
[----:B------:R-:W-:-:S03]  /*6810*/  IMAD.HI.U32 R12, R6, R8, RZ ;  /* 0x00000008060c7227 */ /* 0x000fc600078e00ff */
[----:B------:R-:W-:Y:S01]  /*6820*/  IABS R2, R3 ;  /* 0x0000000300027213 */ /* 0x000fe20000000000 */
[--C-:B------:R-:W-:Y:S02]  /*6830*/  @!P3 IMAD.IADD R9, R9, 0x1, -R15.reuse ;  /* 0x000000010909b824 */ /* 0x100fe400078e0a0f */
[----:B------:R-:W-:Y:S02]  /*6840*/  IMAD.MOV R12, RZ, RZ, -R12 ;  /* 0x000000ffff0c7224 */ /* 0x000fe400078e0a0c */
[----:B------:R-:W-:Y:S01]  /*6850*/  @!P2 IMAD.IADD R11, R11, 0x1, -R15 ;  /* 0x000000010b0ba824 */ /* 0x000fe200078e0a0f */
[C---:B------:R-:W-:Y:S01]  /*6860*/  ISETP.GT.U32.AND P3, PT, R15.reuse, R9, PT ;  /* 0x000000090f00720c */ /* 0x040fe20003f64070 */
[----:B------:R-:W-:Y:S01]  /*6870*/  IMAD R8, R15, R12, R8 ;  /* 0x0000000c0f087224 */ /* 0x000fe200078e0208 */
[----:B------:R-:W-:Y:S01]  /*6880*/  ISETP.GE.AND P2, PT, R7, RZ, PT ;  /* 0x000000ff0700720c */ /* 0x000fe20003f46270 */
[----:B------:R-:W-:-:S04]  /*6890*/  IMAD.HI.U32 R7, R6, R13, RZ ;  /* 0x0000000d06077227 */ /* 0x000fc800078e00ff */
[----:B------:R-:W-:Y:S01]  /*68a0*/  @!P5 IMAD.MOV R14, RZ, RZ, -R14 ;  /* 0x000000ffff0ed224 */ /* 0x000fe200078e0a0e */
[----:B------:R-:W-:Y:S01]  /*68b0*/  ISETP.GE.AND P5, PT, R10, RZ, PT ;  /* 0x000000ff0a00720c */ /* 0x000fe20003fa6270 */
[----:B------:R-:W-:Y:S02]  /*68c0*/  IMAD.MOV R7, RZ, RZ, -R7 ;  /* 0x000000ffff077224 */ /* 0x000fe400078e0a07 */
[----:B------:R-:W-:Y:S01]  /*68d0*/  @!P1 IMAD.IADD R0, R0, 0x1, -R15 ;  /* 0x0000000100009824 */ /* 0x000fe200078e0a0f */
[C---:B------:R-:W-:Y:S01]  /*68e0*/  ISETP.GT.U32.AND P1, PT, R15.reuse, R8, PT ;  /* 0x000000080f00720c */ /* 0x040fe20003f24070 */
[----:B------:R-:W-:Y:S01]  /*68f0*/  IMAD.HI.U32 R10, R6, R2, RZ ;  /* 0x00000002060a7227 */ /* 0x000fe200078e00ff */
[----:B------:R0:W-:Y:S03]  /*6900*/  STL [R1+0x330], R14 ;  /* 0x0003300e01007387 */ /* 0x0001e60000100800 */
[----:B------:R-:W-:-:S02]  /*6910*/  IMAD R13, R15, R7, R13 ;  /* 0x000000070f0d7224 */ /* 0x000fc400078e020d */
[----:B------:R-:W-:Y:S02]  /*6920*/  IMAD.MOV.U32 R12, RZ, RZ, R0 ;  /* 0x000000ffff0c7224 */ /* 0x000fe400078e0000 */
[----:B------:R-:W-:Y:S02]  /*6930*/  IMAD.MOV R10, RZ, RZ, -R10 ;  /* 0x000000ffff0a7224 */ /* 0x000fe400078e0a0a */
[----:B------:R-:W-:Y:S02]  /*6940*/  @!P3 IMAD.IADD R9, R9, 0x1, -R15 ;  /* 0x000000010909b824 */ /* 0x000fe400078e0a0f */
[----:B------:R-:W-:Y:S01]  /*6950*/  @!P0 IMAD.MOV R12, RZ, RZ, -R12 ;  /* 0x000000ffff0c8224 */ /* 0x000fe200078e0a0c */
[C---:B------:R-:W-:Y:S01]  /*6960*/  ISETP.GT.U32.AND P0, PT, R15.reuse, R13, PT ;  /* 0x0000000d0f00720c */ /* 0x040fe20003f04070 */
[----:B------:R-:W-:Y:S02]  /*6970*/  IMAD R2, R15, R10, R2 ;  /* 0x0000000a0f027224 */ /* 0x000fe400078e0202 */
[----:B------:R-:W-:-:S02]  /*6980*/  IMAD.MOV.U32 R18, RZ, RZ, R9 ;  /* 0x000000ffff127224 */ /* 0x000fc400078e0009 */
[----:B------:R-:W-:Y:S02]  /*6990*/  @!P1 IMAD.IADD R8, R8, 0x1, -R15 ;  /* 0x0000000108089824 */ /* 0x000fe400078e0a0f */
[----:B------:R-:W-:Y:S01]  /*69a0*/  @!P4 IMAD.MOV R18, RZ, RZ, -R18 ;  /* 0x000000ffff12c224 */ /* 0x000fe200078e0a12 */
[C---:B------:R-:W-:Y:S01]  /*69b0*/  ISETP.GT.U32.AND P4, PT, R15.reuse, R2, PT ;  /* 0x000000020f00720c */ /* 0x040fe20003f84070 */
[----:B0-----:R-:W-:Y:S01]  /*69c0*/  IMAD.MOV.U32 R14, RZ, RZ, R11 ;  /* 0x000000ffff0e7224 */ /* 0x001fe200078e000b */
[----:B------:R-:W-:Y:S01]  /*69d0*/  ISETP.GT.U32.AND P1, PT, R15, R8, PT ;  /* 0x000000080f00720c */ /* 0x000fe20003f24070 */
[----:B------:R-:W-:Y:S02]  /*69e0*/  VIADD R16, R5, 0x87 ;  /* 0x0000008705107836 */ /* 0x000fe40000000000 */
[----:B------:R-:W-:Y:S01]  /*69f0*/  @!P6 IMAD.MOV R14, RZ, RZ, -R14 ;  /* 0x000000ffff0ee224 */ /* 0x000fe200078e0a0e */
[----:B------:R-:W-:Y:S01]  /*6a00*/  ISETP.GE.AND P6, PT, R3, RZ, PT ;  /* 0x000000ff0300720c */ /* 0x000fe20003fc6270 */
[--C-:B------:R-:W-:Y:S01]  /*6a10*/  @!P0 IMAD.IADD R13, R13, 0x1, -R15.reuse ;  /* 0x000000010d0d8824 */ /* 0x100fe200078e0a0f */
[----:B------:R-:W-:Y:S01]  /*6a20*/  ISETP.GE.AND P3, PT, R16, RZ, PT ;  /* 0x000000ff1000720c */ /* 0x000fe20003f66270 */
[----:B------:R-:W-:Y:S01]  /*6a30*/  VIADD R11, R5, 0x86 ;  /* 0x00000086050b7836 */ /* 0x000fe20000000000 */
[----:B------:R-:W-:Y:S01]  /*6a40*/  IABS R16, R16 ;  /* 0x0000001000107213 */ /* 0x000fe20000000000 */
[----:B------:R-:W-:Y:S01]  /*6a50*/  STL [R1+0x328], R14 ;  /* 0x0003280e01007387 */ /* 0x000fe20000100800 */
[----:B------:R-:W-:Y:S01]  /*6a60*/  ISETP.GT.U32.AND P0, PT, R15, R13, PT ;  /* 0x0000000d0f00720c */ /* 0x000fe20003f04070 */
[----:B------:R-:W-:-:S02]  /*6a70*/  @!P4 IMAD.IADD R2, R2, 0x1, -R15 ;  /* 0x000000010202c824 */ /* 0x000fc400078e0a0f */
[----:B------:R0:W-:Y:S01]  /*6a80*/  STL [R1+0x32c], R12 ;  /* 0x00032c0c01007387 */ /* 0x0001e20000100800 */
[----:B------:R-:W-:Y:S02]  /*6a90*/  IMAD.HI.U32 R17, R6, R16, RZ ;  /* 0x0000001006117227 */ /* 0x000fe400078e00ff */
[----:B------:R-:W-:Y:S01]  /*6aa0*/  ISETP.GT.U32.AND P4, PT, R15, R2, PT ;  /* 0x000000020f00720c */ /* 0x000fe20003f84070 */
[----:B------:R1:W-:Y:S01]  /*6ab0*/  STL [R1+0x324], R18 ;  /* 0x0003241201007387 */ /* 0x0003e20000100800 */
[C---:B------:R-:W-:Y:S02]  /*6ac0*/  VIADD R10, R5.reuse, 0x84 ;  /* 0x00000084050a7836 */ /* 0x040fe40000000000 */
[----:B------:R-:W-:Y:S02]  /*6ad0*/  IMAD.MOV R17, RZ, RZ, -R17 ;  /* 0x000000ffff117224 */ /* 0x000fe400078e0a11 */
[----:B------:R-:W-:Y:S01]  /*6ae0*/  VIADD R3, R5, 0x85 ;  /* 0x0000008505037836 */ /* 0x000fe20000000000 */
[----:B0-----:R-:W-:Y:S01]  /*6af0*/  IABS R12, R11 ;  /* 0x0000000b000c7213 */ /* 0x001fe20000000000 */
[----:B------:R-:W-:Y:S01]  /*6b00*/  @!P1 IMAD.IADD R8, R8, 0x1, -R15 ;  /* 0x0000000108089824 */ /* 0x000fe200078e0a0f */
[----:B------:R-:W-:Y:S01]  /*6b10*/  ISETP.GE.AND P1, PT, R11, RZ, PT ;  /* 0x000000ff0b00720c */ /* 0x000fe20003f26270 */
[----:B------:R-:W-:Y:S01]  /*6b20*/  IMAD R11, R15, R17, R16 ;  /* 0x000000110f0b7224 */ /* 0x000fe200078e0210 */
[----:B------:R-:W-:Y:S01]  /*6b30*/  IABS R0, R10 ;  /* 0x0000000a00007213 */ /* 0x000fe20000000000 */
[----:B------:R-:W-:Y:S01]  /*6b40*/  IMAD.HI.U32 R14, R6, R12, RZ ;  /* 0x0000000c060e7227 */ /* 0x000fe200078e00ff */
[----:B------:R-:W-:-:S03]  /*6b50*/  IABS R7, R3 ;  /* 0x0000000300077213 */ /* 0x000fc60000000000 */
[----:B------:R-:W-:Y:S02]  /*6b60*/  IMAD.MOV R14, RZ, RZ, -R14 ;  /* 0x000000ffff0e7224 */ /* 0x000fe400078e0a0e */
[----:B------:R-:W-:Y:S01]  /*6b70*/  @!P0 IMAD.IADD R13, R13, 0x1, -R15 ;  /* 0x000000010d0d8824 */ /* 0x000fe200078e0a0f */
[C---:B------:R-:W-:Y:S01]  /*6b80*/  ISETP.GT.U32.AND P0, PT, R15.reuse, R11, PT ;  /* 0x0000000b0f00720c */ /* 0x040fe20003f04070 */
[----:B------:R-:W-:Y:S02]  /*6b90*/  IMAD R12, R15, R14, R12 ;  /* 0x0000000e0f0c7224 */ /* 0x000fe400078e020c */
[----:B------:R-:W-:-:S04]  /*6ba0*/  IMAD.HI.U32 R14, R6, R0, RZ ;  /* 0x00000000060e7227 */ /* 0x000fc800078e00ff */
[----:B------:R-:W-:-:S04]  /*6bb0*/  IMAD.HI.U32 R9, R6, R7, RZ ;  /* 0x0000000706097227 */ /* 0x000fc800078e00ff */
[----:B------:R-:W-:Y:S02]  /*6bc0*/  IMAD.MOV.U32 R19, RZ, RZ, R8 ;  /* 0x000000ffff137224 */ /* 0x000fe400078e0008 */
[----:B-1----:R-:W-:Y:S02]  /*6bd0*/  IMAD.MOV.U32 R18, RZ, RZ, R13 ;  /* 0x000000ffff127224 */ /* 0x002fe400078e000d */
[----:B------:R-:W-:Y:S02]  /*6be0*/  IMAD.MOV R8, RZ, RZ, -R14 ;  /* 0x000000ffff087224 */ /* 0x000fe400078e0a0e */
[----:B------:R-:W-:Y:S02]  /*6bf0*/  @!P4 IMAD.IADD R2, R2, 0x1, -R15 ;  /* 0x000000010202c824 */ /* 0x000fe400078e0a0f */
[----:B------:R-:W-:Y:S02]  /*6c00*/  IMAD.MOV R9, RZ, RZ, -R9 ;  /* 0x000000ffff097224 */ /* 0x000fe400078e0a09 */
[----:B------:R-:W-:Y:S01]  /*6c10*/  @!P2 IMAD.MOV R18, RZ, RZ, -R18 ;  /* 0x000000ffff12a224 */ /* 0x000fe200078e0a12 */
[----:B------:R-:W-:Y:S01]  /*6c20*/  ISETP.GE.AND P2, PT, R3, RZ, PT ;  /* 0x000000ff0300720c */ /* 0x000fe20003f46270 */
[----:B------:R-:W-:-:S02]  /*6c30*/  IMAD R0, R15, R8, R0 ;  /* 0x000000080f007224 */ /* 0x000fc400078e0200 */
[----:B------:R-:W-:Y:S02]  /*6c40*/  IMAD.MOV.U32 R17, RZ, RZ, R2 ;  /* 0x000000ffff117224 */ /* 0x000fe400078e0002 */
[C---:B------:R-:W-:Y:S02]  /*6c50*/  IMAD R3, R15.reuse, R9, R7 ;  /* 0x000000090f037224 */ /* 0x040fe400078e0207 */
[----:B------:R-:W-:Y:S01]  /*6c60*/  @!P5 IMAD.MOV R19, RZ, RZ, -R19 ;  /* 0x000000ffff13d224 */ /* 0x000fe200078e0a13 */
[----:B------:R-:W-:Y:S01]  /*6c70*/  ISETP.GT.U32.AND P5, PT, R15, R12, PT ;  /* 0x0000000c0f00720c */ /* 0x000fe20003fa4070 */
[----:B------:R-:W-:Y:S01]  /*6c80*/  @!P0 IMAD.IADD R11, R11, 0x1, -R15 ;  /* 0x000000010b0b8824 */ /* 0x000fe200078e0a0f */
[C---:B------:R-:W-:Y:S01]  /*6c90*/  ISETP.GT.U32.AND P4, PT, R15.reuse, R3, PT ;  /* 0x000000030f00720c */ /* 0x040fe20003f84070 */
[----:B------:R-:W-:Y:S01]  /*6ca0*/  @!P6 IMAD.MOV R17, RZ, RZ, -R17 ;  /* 0x000000ffff11e224 */ /* 0x000fe200078e0a11 */
[----:B------:R-:W-:Y:S01]  /*6cb0*/  ISETP.GT.U32.AND P6, PT, R15, R0, PT ;  /* 0x000000000f00720c */ /* 0x000fe20003fc4070 */
[----:B------:R-:W-:Y:S01]  /*6cc0*/  VIADD R8, R5, 0x82 ;  /* 0x0000008205087836 */ /* 0x000fe20000000000 */
[----:B------:R-:W-:Y:S01]  /*6cd0*/  ISETP.GT.U32.AND P0, PT, R15, R11, PT ;  /* 0x0000000b0f00720c */ /* 0x000fe20003f04070 */
[C---:B------:R-:W-:Y:S01]  /*6ce0*/  VIADD R7, R5.reuse, 0x83 ;  /* 0x0000008305077836 */ /* 0x040fe20000000000 */
[----:B------:R-:W-:Y:S01]  /*6cf0*/  STL [R1+0x2d4], R19 ;  /* 0x0002d41301007387 */ /* 0x000fe20000100800 */
[----:B------:R-:W-:Y:S01]  /*6d00*/  VIADD R9, R5, 0x81 ;  /* 0x0000008105097836 */ /* 0x000fe20000000000 */
[----:B------:R-:W-:-:S02]  /*6d10*/  IABS R13, R8 ;  /* 0x00000008000d7213 */ /* 0x000fc40000000000 */
[----:B------:R-:W-:Y:S01]  /*6d20*/  IABS R14, R7 ;  /* 0x00000007000e7213 */ /* 0x000fe20000000000 */
[--C-:B------:R-:W-:Y:S01]  /*6d30*/  @!P5 IMAD.IADD R12, R12, 0x1, -R15.reuse ;  /* 0x000000010c0cd824 */ /* 0x100fe200078e0a0f */
[----:B------:R0:W-:Y:S01]  /*6d40*/  STL [R1+0x314], R18 ;  /* 0x0003141201007387 */ /* 0x0001e20000100800 */
[--C-:B------:R-:W-:Y:S01]  /*6d50*/  @!P4 IMAD.IADD R3, R3, 0x1, -R15.reuse ;  /* 0x000000010303c824 */ /* 0x100fe200078e0a0f */
[----:B------:R-:W-:Y:S01]  /*6d60*/  IABS R2, R9 ;  /* 0x0000000900027213 */ /* 0x000fe20000000000 */
[--C-:B------:R-:W-:Y:S01]  /*6d70*/  @!P6 IMAD.IADD R0, R0, 0x1, -R15.reuse ;  /* 0x000000010000e824 */ /* 0x100fe200078e0a0f */
[----:B------:R-:W-:Y:S01]  /*6d80*/  ISETP.GT.U32.AND P5, PT, R15, R12, PT ;  /* 0x0000000c0f00720c */ /* 0x000fe20003fa4070 */
[----:B------:R-:W-:Y:S01]  /*6d90*/  @!P0 IMAD.IADD R11, R11, 0x1, -R15 ;  /* 0x000000010b0b8824 */ /* 0x000fe200078e0a0f */
[----:B------:R-:W-:Y:S01]  /*6da0*/  ISETP.GE.AND P0, PT, R10, RZ, PT ;  /* 0x000000ff0a00720c */ /* 0x000fe20003f06270 */
[----:B------:R-:W-:Y:S01]  /*6db0*/  IMAD.HI.U32 R10, R6, R13, RZ ;  /* 0x0000000d060a7227 */ /* 0x000fe200078e00ff */
[C---:B------:R-:W-:Y:S01]  /*6dc0*/  ISETP.GT.U32.AND P6, PT, R15.reuse, R0, PT ;  /* 0x000000000f00720c */ /* 0x040fe20003fc4070 */
[----:B------:R1:W-:Y:S01]  /*6dd0*/  STL [R1+0x318], R17 ;  /* 0x0003181101007387 */ /* 0x0003e20000100800 */
[----:B------:R-:W-:Y:S01]  /*6de0*/  ISETP.GT.U32.AND P4, PT, R15, R3, PT ;  /* 0x000000030f00720c */ /* 0x000fe20003f84070 */
[----:B------:R-:W-:-:S02]  /*6df0*/  IMAD.MOV R10, RZ, RZ, -R10 ;  /* 0x000000ffff0a7224 */ /* 0x000fc400078e0a0a */
[----:B------:R-:W-:-:S04]  /*6e00*/  IMAD.HI.U32 R16, R6, R14, RZ ;  /* 0x0000000e06107227 */ /* 0x000fc800078e00ff */
[C---:B------:R-:W-:Y:S02]  /*6e10*/  IMAD R13, R15.reuse, R10, R13 ;  /* 0x0000000a0f0d7224 */ /* 0x040fe400078e020d */
[----:B------:R-:W-:Y:S02]  /*6e20*/  IMAD.MOV R16, RZ, RZ, -R16 ;  /* 0x000000ffff107224 */ /* 0x000fe400078e0a10 */
[--C-:B------:R-:W-:Y:S02]  /*6e30*/  @!P5 IMAD.IADD R12, R12, 0x1, -R15.reuse ;  /* 0x000000010c0cd824 */ /* 0x100fe400078e0a0f */
[--C-:B------:R-:W-:Y:S01]  /*6e40*/  @!P6 IMAD.IADD R0, R0, 0x1, -R15.reuse ;  /* 0x000000010000e824 */ /* 0x100fe200078e0a0f */
[----:B------:R-:W-:Y:S01]  /*6e50*/  ISETP.GT.U32.AND P6, PT, R15, R13, PT ;  /* 0x0000000d0f00720c */ /* 0x000fe20003fc4070 */
[----:B------:R-:W-:Y:S01]  /*6e60*/  @!P4 IMAD.IADD R3, R3, 0x1, -R15 ;  /* 0x000000010303c824 */ /* 0x000fe200078e0a0f */
[----:B------:R-:W-:Y:S01]  /*6e70*/  ISETP.GE.AND P4, PT, R9, RZ, PT ;  /* 0x000000ff0900720c */ /* 0x000fe20003f86270 */
[----:B0-----:R-:W-:-:S02]  /*6e80*/  IMAD.MOV.U32 R18, RZ, RZ, R11 ;  /* 0x000000ffff127224 */ /* 0x001fc400078e000b */
[C---:B------:R-:W-:Y:S02]  /*6e90*/  IMAD R14, R15.reuse, R16, R14 ;  /* 0x000000100f0e7224 */ /* 0x040fe400078e020e */
[----:B-1----:R-:W-:Y:S02]  /*6ea0*/  IMAD.MOV.U32 R17, RZ, RZ, R12 ;  /* 0x000000ffff117224 */ /* 0x002fe400078e000c */
[----:B------:R-:W-:Y:S01]  /*6eb0*/  IMAD.MOV.U32 R12, RZ, RZ, R3 ;  /* 0x000000ffff0c7224 */ /* 0x000fe200078e0003 */
[----:B------:R-:W-:Y:S01]  /*6ec0*/  ISETP.GT.U32.AND P5, PT, R15, R14, PT ;  /* 0x0000000e0f00720c */ /* 0x000fe20003fa4070 */
[----:B------:R-:W-:Y:S01]  /*6ed0*/  @!P3 IMAD.MOV R18, RZ, RZ, -R18 ;  /* 0x000000ffff12b224 */ /* 0x000fe200078e0a12 */
[----:B------:R-:W-:Y:S01]  /*6ee0*/  ISETP.GE.AND P3, PT, R7, RZ, PT ;  /* 0x000000ff0700720c */ /* 0x000fe20003f66270 */
[----:B------:R-:W-:Y:S01]  /*6ef0*/  @!P1 IMAD.MOV R17, RZ, RZ, -R17 ;  /* 0x000000ffff119224 */ /* 0x000fe200078e0a11 */
[----:B------:R-:W-:Y:S01]  /*6f00*/  ISETP.GE.AND P1, PT, R8, RZ, PT ;  /* 0x000000ff0800720c */ /* 0x000fe20003f26270 */
[----:B------:R-:W-:Y:S01]  /*6f10*/  @!P2 IMAD.MOV R12, RZ, RZ, -R12 ;  /* 0x000000ffff0ca224 */ /* 0x000fe200078e0a0c */
[----:B------:R-:W-:Y:S01]  /*6f20*/  STL [R1+0x2cc], R18 ;  /* 0x0002cc1201007387 */ /* 0x000fe20000100800 */
[----:B------:R-:W-:-:S02]  /*6f30*/  VIADD R7, R5, 0x80 ;  /* 0x0000008005077836 */ /* 0x000fc40000000000 */
[--C-:B------:R-:W-:Y:S01]  /*6f40*/  @!P6 IMAD.IADD R13, R13, 0x1, -R15.reuse ;  /* 0x000000010d0de824 */ /* 0x100fe200078e0a0f */
[----:B------:R-:W-:Y:S01]  /*6f50*/  STL [R1+0x300], R17 ;  /* 0x0003001101007387 */ /* 0x000fe20000100800 */
[----:B------:R-:W-:Y:S01]  /*6f60*/  IMAD.HI.U32 R11, R6, R2, RZ ;  /* 0x00000002060b7227 */ /* 0x000fe200078e00ff */
[----:B------:R-:W-:Y:S02]  /*6f70*/  ISETP.GE.AND P2, PT, R7, RZ, PT ;  /* 0x000000ff0700720c */ /* 0x000fe40003f46270 */
[----:B------:R0:W-:Y:S01]  /*6f80*/  STL [R1+0x308], R12 ;  /* 0x0003080c01007387 */ /* 0x0001e20000100800 */
[----:B------:R-:W-:Y:S01]  /*6f90*/  ISETP.GT.U32.AND P6, PT, R15, R13, PT ;  /* 0x0000000d0f00720c */ /* 0x000fe20003fc4070 */
[----:B------:R-:W-:Y:S02]  /*6fa0*/  @!P5 IMAD.IADD R14, R14, 0x1, -R15 ;  /* 0x000000010e0ed824 */ /* 0x000fe400078e0a0f */
[----:B------:R-:W-:Y:S02]  /*6fb0*/  IMAD.MOV R11, RZ, RZ, -R11 ;  /* 0x000000ffff0b7224 */ /* 0x000fe400078e0a0b */
[----:B------:R-:W-:Y:S01]  /*6fc0*/  VIADD R3, R5, 0x7f ;  /* 0x0000007f05037836 */ /* 0x000fe20000000000 */
[C---:B------:R-:W-:Y:S01]  /*6fd0*/  ISETP.GT.U32.AND P5, PT, R15.reuse, R14, PT ;  /* 0x0000000e0f00720c */ /* 0x040fe20003fa4070 */
[----:B------:R-:W-:Y:S01]  /*6fe0*/  IMAD R2, R15, R11, R2 ;  /* 0x0000000b0f027224 */ /* 0x000fe200078e0202 */
[----:B0-----:R-:W-:Y:S01]  /*6ff0*/  IABS R12, R7 ;  /* 0x00000007000c7213 */ /* 0x001fe20000000000 */
[----:B------:R-:W-:Y:S01]  /*7000*/  IMAD.MOV.U32 R16, RZ, RZ, R0 ;  /* 0x000000ffff107224 */ /* 0x000fe200078e0000 */
[----:B------:R-:W-:Y:S01]  /*7010*/  IABS R11, R3 ;  /* 0x00000003000b7213 */ /* 0x000fe20000000000 */
[----:B------:R-:W-:-:S02]  /*7020*/  VIADD R0, R5, 0x7e ;  /* 0x0000007e05007836 */ /* 0x000fc40000000000 */
[----:B------:R-:W-:-:S03]  /*7030*/  IMAD.HI.U32 R10, R6, R12, RZ ;  /* 0x0000000c060a7227 */ /* 0x000fc600078e00ff */
[----:B------:R-:W-:Y:S01]  /*7040*/  IABS R7, R0 ;  /* 0x0000000000077213 */ /* 0x000fe20000000000 */
[----:B------:R-:W-:Y:S02]  /*7050*/  IMAD.MOV R10, RZ, RZ, -R10 ;  /* 0x000000ffff0a7224 */ /* 0x000fe400078e0a0a */
[----:B------:R-:W-:Y:S02]  /*7060*/  @!P6 IMAD.IADD R13, R13, 0x1, -R15 ;  /* 0x000000010d0de824 */ /* 0x000fe400078e0a0f */
[----:B------:R-:W-:Y:S02]  /*7070*/  IMAD R12, R15, R10, R12 ;  /* 0x0000000a0f0c7224 */ /* 0x000fe400078e020c */
[----:B------:R-:W-:Y:S01]  /*7080*/  @!P0 IMAD.MOV R16, RZ, RZ, -R16 ;  /* 0x000000ffff108224 */ /* 0x000fe200078e0a10 */
[----:B------:R-:W-:Y:S01]  /*7090*/  ISETP.GE.AND P0, PT, R3, RZ, PT ;  /* 0x000000ff0300720c */ /* 0x000fe20003f06270 */
[----:B------:R-:W-:Y:S01]  /*70a0*/  IMAD.HI.U32 R3, R6, R11, RZ ;  /* 0x0000000b06037227 */ /* 0x000fe200078e00ff */
[----:B------:R-:W-:-:S02]  /*70b0*/  ISETP.GT.U32.AND P6, PT, R15, R12, PT ;  /* 0x0000000c0f00720c */ /* 0x000fc40003fc4070 */
[----:B------:R0:W-:Y:S01]  /*70c0*/  STL [R1+0x310], R16 ;  /* 0x0003101001007387 */ /* 0x0001e20000100800 */
[----:B------:R-:W-:Y:S01]  /*70d0*/  @!P5 IMAD.IADD R14, R14, 0x1, -R15 ;  /* 0x000000010e0ed824 */ /* 0x000fe200078e0a0f */
[C---:B------:R-:W-:Y:S01]  /*70e0*/  ISETP.GT.U32.AND P5, PT, R15.reuse, R2, PT ;  /* 0x000000020f00720c */ /* 0x040fe20003fa4070 */
[----:B------:R-:W-:Y:S02]  /*70f0*/  IMAD.MOV R3, RZ, RZ, -R3 ;  /* 0x000000ffff037224 */ /* 0x000fe400078e0a03 */
[----:B------:R-:W-:Y:S02]  /*7100*/  IMAD.MOV.U32 R17, RZ, RZ, R14 ;  /* 0x000000ffff117224 */ /* 0x000fe400078e000e */
[C---:B------:R-:W-:Y:S02]  /*7110*/  IMAD R11, R15.reuse, R3, R11 ;  /* 0x000000030f0b7224 */ /* 0x040fe400078e020b */
[----:B------:R-:W-:Y:S02]  /*7120*/  @!P3 IMAD.MOV R17, RZ, RZ, -R17 ;  /* 0x000000ffff11b224 */ /* 0x000fe400078e0a11 */
[----:B------:R-:W-:Y:S01]  /*7130*/  @!P6 IMAD.IADD R12, R12, 0x1, -R15 ;  /* 0x000000010c0ce824 */ /* 0x000fe200078e0a0f */
[C---:B------:R-:W-:Y:S01]  /*7140*/  ISETP.GT.U32.AND P3, PT, R15.reuse, R11, PT ;  /* 0x0000000b0f00720c */ /* 0x040fe20003f64070 */
[----:B0-----:R-:W-:Y:S01]  /*7150*/  IMAD.MOV.U32 R16, RZ, RZ, R13 ;  /* 0x000000ffff107224 */ /* 0x001fe200078e000d */
[----:B------:R-:W-:Y:S01]  /*7160*/  STL [R1+0x2ec], R17 ;  /* 0x0002ec1101007387 */ /* 0x000fe20000100800 */
[----:B------:R-:W-:Y:S01]  /*7170*/  IMAD.HI.U32 R10, R6, R7, RZ ;  /* 0x00000007060a7227 */ /* 0x000fe200078e00ff */
[----:B------:R-:W-:-:S03]  /*7180*/  ISETP.GT.U32.AND P6, PT, R15, R12, PT ;  /* 0x0000000c0f00720c */ /* 0x000fc60003fc4070 */
[----:B------:R-:W-:Y:S01]  /*7190*/  @!P1 IMAD.MOV R16, RZ, RZ, -R16 ;  /* 0x000000ffff109224 */ /* 0x000fe200078e0a10 */
[----:B------:R-:W-:Y:S01]  /*71a0*/  ISETP.GE.AND P1, PT, R0, RZ, PT ;  /* 0x000000ff0000720c */ /* 0x000fe20003f26270 */
[----:B------:R-:W-:Y:S02]  /*71b0*/  IMAD.MOV R10, RZ, RZ, -R10 ;  /* 0x000000ffff0a7224 */ /* 0x000fe400078e0a0a */
[C---:B------:R-:W-:Y:S01]  /*71c0*/  VIADD R13, R5.reuse, 0x7c ;  /* 0x0000007c050d7836 */ /* 0x040fe20000000000 */
[----:B------:R0:W-:Y:S01]  /*71d0*/  STL [R1+0x2f8], R16 ;  /* 0x0002f81001007387 */ /* 0x0001e20000100800 */
[----:B------:R-:W-:Y:S02]  /*71e0*/  VIADD R9, R5, 0x7d ;  /* 0x0000007d05097836 */ /* 0x000fe40000000000 */
[----:B------:R-:W-:Y:S02]  /*71f0*/  IMAD R0, R15, R10, R7 ;  /* 0x0000000a0f007224 */ /* 0x000fe400078e0207 */
[--C-:B------:R-:W-:Y:S01]  /*7200*/  @!P3 IMAD.IADD R11, R11, 0x1, -R15.reuse ;  /* 0x000000010b0bb824 */ /* 0x100fe200078e0a0f */
[----:B------:R-:W-:Y:S01]  /*7210*/  IABS R8, R9 ;  /* 0x0000000900087213 */ /* 0x000fe20000000000 */
[--C-:B------:R-:W-:Y:S01]  /*7220*/  @!P6 IMAD.IADD R12, R12, 0x1, -R15.reuse ;  /* 0x000000010c0ce824 */ /* 0x100fe200078e0a0f */
[C---:B------:R-:W-:Y:S01]  /*7230*/  ISETP.GT.U32.AND P6, PT, R15.reuse, R0, PT ;  /* 0x000000000f00720c */ /* 0x040fe20003fc4070 */
[----:B------:R-:W-:Y:S01]  /*7240*/  @!P5 IMAD.IADD R2, R2, 0x1, -R15 ;  /* 0x000000010202d824 */ /* 0x000fe200078e0a0f */
[----:B0-----:R-:W-:Y:S01]  /*7250*/  IABS R16, R13 ;  /* 0x0000000d00107213 */ /* 0x001fe20000000000 */
[----:B------:R-:W-:Y:S01]  /*7260*/  IMAD.HI.U32 R3, R6, R8, RZ ;  /* 0x0000000806037227 */ /* 0x000fe200078e00ff */
[----:B------:R-:W-:-:S02]  /*7270*/  ISETP.GT.U32.AND P3, PT, R15, R11, PT ;  /* 0x0000000b0f00720c */ /* 0x000fc40003f64070 */
[----:B------:R-:W-:Y:S01]  /*7280*/  ISETP.GT.U32.AND P5, PT, R15, R2, PT ;  /* 0x000000020f00720c */ /* 0x000fe20003fa4070 */
[----:B------:R-:W-:-:S04]  /*7290*/  IMAD.HI.U32 R10, R6, R16, RZ ;  /* 0x00000010060a7227 */ /* 0x000fc800078e00ff */
[----:B------:R-:W-:Y:S02]  /*72a0*/  IMAD.MOV R10, RZ, RZ, -R10 ;  /* 0x000000ffff0a7224 */ /* 0x000fe400078e0a0a */
[----:B------:R-:W-:Y:S02]  /*72b0*/  IMAD.MOV R3, RZ, RZ, -R3 ;  /* 0x000000ffff037224 */ /* 0x000fe400078e0a03 */
[----:B------:R-:W-:Y:S02]  /*72c0*/  VIADD R17, R5, 0x7b ;  /* 0x0000007b05117836 */ /* 0x000fe40000000000 */
[C---:B------:R-:W-:Y:S02]  /*72d0*/  IMAD R16, R15.reuse, R10, R16 ;  /* 0x0000000a0f107224 */ /* 0x040fe400078e0210 */
[C---:B------:R-:W-:Y:S01]  /*72e0*/  IMAD R8, R15.reuse, R3, R8 ;  /* 0x000000030f087224 */ /* 0x040fe200078e0208 */
[----:B------:R-:W-:Y:S01]  /*72f0*/  IABS R22, R17 ;  /* 0x0000001100167213 */ /* 0x000fe20000000000 */
[--C-:B------:R-:W-:Y:S01]  /*7300*/  @!P6 IMAD.IADD R0, R0, 0x1, -R15.reuse ;  /* 0x000000010000e824 */ /* 0x100fe200078e0a0f */
[----:B------:R-:W-:Y:S01]  /*7310*/  ISETP.GT.U32.AND P6, PT, R15, R16, PT ;  /* 0x000000100f00720c */ /* 0x000fe20003fc4070 */
[----:B------:R-:W-:Y:S01]  /*7320*/  @!P3 IMAD.IADD R11, R11, 0x1, -R15 ;  /* 0x000000010b0bb824 */ /* 0x000fe200078e0a0f */
[----:B------:R-:W-:Y:S01]  /*7330*/  ISETP.GT.U32.AND P3, PT, R15, R8, PT ;  /* 0x000000080f00720c */ /* 0x000fe20003f64070 */
[----:B------:R-:W-:-:S04]  /*7340*/  IMAD.HI.U32 R21, R6, R22, RZ ;  /* 0x0000001606157227 */ /* 0x000fc800078e00ff */
[C---:B------:R-:W-:Y:S02]  /*7350*/  VIADD R19, R5.reuse, 0x7a ;  /* 0x0000007a05137836 */ /* 0x040fe40000000000 */
[C---:B------:R-:W-:Y:S02]  /*7360*/  VIADD R3, R5.reuse, 0x79 ;  /* 0x0000007905037836 */ /* 0x040fe40000000000 */
[----:B------:R-:W-:Y:S01]  /*7370*/  VIADD R7, R5, 0x78 ;  /* 0x0000007805077836 */ /* 0x000fe20000000000 */
[----:B------:R-:W-:Y:S01]  /*7380*/  IABS R20, R19 ;  /* 0x0000001300147213 */ /* 0x000fe20000000000 */
[----:B------:R-:W-:Y:S01]  /*7390*/  IMAD.MOV R21, RZ, RZ, -R21 ;  /* 0x000000ffff157224 */ /* 0x000fe200078e0a15 */
[----:B------:R-:W-:Y:S01]  /*73a0*/  IABS R14, R3 ;  /* 0x00000003000e7213 */ /* 0x000fe20000000000 */
[--C-:B------:R-:W-:Y:S01]  /*73b0*/  @!P5 IMAD.IADD R2, R2, 0x1, -R15.reuse ;  /* 0x000000010202d824 */ /* 0x100fe200078e0a0f */
[----:B------:R-:W-:Y:S01]  /*73c0*/  ISETP.GE.AND P5, PT, R9, RZ, PT ;  /* 0x000000ff0900720c */ /* 0x000fe20003fa6270 */
[C---:B------:R-:W-:Y:S01]  /*73d0*/  IMAD R21, R15.reuse, R21, R22 ;  /* 0x000000150f157224 */ /* 0x040fe200078e0216 */
[----:B------:R-:W-:Y:S01]  /*73e0*/  IABS R9, R7 ;  /* 0x0000000700097213 */ /* 0x000fe20000000000 */
[----:B------:R-:W-:Y:S01]  /*73f0*/  @!P6 IMAD.IADD R16, R16, 0x1, -R15 ;  /* 0x000000011010e824 */ /* 0x000fe200078e0a0f */
[----:B------:R-:W-:Y:S01]  /*7400*/  ISETP.GT.U32.AND P6, PT, R15, R0, PT ;  /* 0x000000000f00720c */ /* 0x000fe20003fc4070 */
[----:B------:R-:W-:-:S04]  /*7410*/  IMAD.HI.U32 R23, R6, R20, RZ ;  /* 0x0000001406177227 */ /* 0x000fc800078e00ff */
[----:B------:R-:W-:-:S04]  /*7420*/  IMAD.HI.U32 R18, R6, R14, RZ ;  /* 0x0000000e06127227 */ /* 0x000fc800078e00ff */
[----:B------:R-:W-:Y:S01]  /*7430*/  @!P3 IMAD.IADD R8, R8, 0x1, -R15 ;  /* 0x000000010808b824 */ /* 0x000fe200078e0a0f */
[----:B------:R-:W-:Y:S01]  /*7440*/  ISETP.GT.U32.AND P3, PT, R15, R21, PT ;  /* 0x000000150f00720c */ /* 0x000fe20003f64070 */
[----:B------:R-:W-:Y:S02]  /*7450*/  IMAD.MOV.U32 R24, RZ, RZ, R2 ;  /* 0x000000ffff187224 */ /* 0x000fe400078e0002 */
[----:B------:R-:W-:-:S04]  /*7460*/  IMAD.HI.U32 R10, R6, R9, RZ ;  /* 0x00000009060a7227 */ /* 0x000fc800078e00ff */
[----:B------:R-:W-:Y:S02]  /*7470*/  IMAD.MOV R23, RZ, RZ, -R23 ;  /* 0x000000ffff177224 */ /* 0x000fe400078e0a17 */
[----:B------:R-:W-:Y:S02]  /*7480*/  IMAD.MOV R18, RZ, RZ, -R18 ;  /* 0x000000ffff127224 */ /* 0x000fe400078e0a12 */
[----:B------:R-:W-:Y:S01]  /*7490*/  @!P4 IMAD.MOV R24, RZ, RZ, -R24 ;  /* 0x000000ffff18c224 */ /* 0x000fe200078e0a18 */
[C---:B------:R-:W-:Y:S01]  /*74a0*/  ISETP.GT.U32.AND P4, PT, R15.reuse, R8, PT ;  /* 0x000000080f00720c */ /* 0x040fe20003f84070 */
[----:B------:R-:W-:Y:S02]  /*74b0*/  IMAD.MOV R10, RZ, RZ, -R10 ;  /* 0x000000ffff0a7224 */ /* 0x000fe400078e0a0a */
[----:B------:R-:W-:Y:S01]  /*74c0*/  IMAD.MOV.U32 R22, RZ, RZ, R12 ;  /* 0x000000ffff167224 */ /* 0x000fe200078e000c */
[----:B------:R-:W-:Y:S01]  /*74d0*/  STL [R1+0x2c8], R24 ;  /* 0x0002c81801007387 */ /* 0x000fe20000100800 */
[----:B------:R-:W-:-:S02]  /*74e0*/  IMAD R20, R15, R23, R20 ;  /* 0x000000170f147224 */ /* 0x000fc400078e0214 */
[----:B------:R-:W-:Y:S02]  /*74f0*/  IMAD R14, R15, R18, R14 ;  /* 0x000000120f0e7224 */ /* 0x000fe400078e020e */
[----:B------:R-:W-:Y:S02]  /*7500*/  VIADD R18, R5, 0x77 ;  /* 0x0000007705127836 */ /* 0x000fe40000000000 */
[C---:B------:R-:W-:Y:S02]  /*7510*/  IMAD R9, R15.reuse, R10, R9 ;  /* 0x0000000a0f097224 */ /* 0x040fe400078e0209 */
[----:B------:R-:W-:Y:S01]  /*7520*/  @!P2 IMAD.MOV R22, RZ, RZ, -R22 ;  /* 0x000000ffff16a224 */ /* 0x000fe200078e0a16 */
[----:B------:R-:W-:Y:S01]  /*7530*/  ISETP.GT.U32.AND P2, PT, R15, R16, PT ;  /* 0x000000100f00720c */ /* 0x000fe20003f44070 */
[----:B------:R-:W-:Y:S01]  /*7540*/  VIADD R10, R5, 0x76 ;  /* 0x00000076050a7836 */ /* 0x000fe20000000000 */
[----:B------:R-:W-:Y:S01]  /*7550*/  IABS R2, R18 ;  /* 0x0000001200027213 */ /* 0x000fe20000000000 */
[----:B------:R-:W-:Y:S01]  /*7560*/  @!P0 IMAD.MOV R11, RZ, RZ, -R11 ;  /* 0x000000ffff0b8224 */ /* 0x000fe200078e0a0b */
[C---:B------:R-:W-:Y:S01]  /*7570*/  ISETP.GT.U32.AND P0, PT, R15.reuse, R20, PT ;  /* 0x000000140f00720c */ /* 0x040fe20003f04070 */
[--C-:B------:R-:W-:Y:S01]  /*7580*/  @!P6 IMAD.IADD R0, R0, 0x1, -R15.reuse ;  /* 0x000000010000e824 */ /* 0x100fe200078e0a0f */
[----:B------:R-:W-:Y:S01]  /*7590*/  ISETP.GT.U32.AND P6, PT, R15, R14, PT ;  /* 0x0000000e0f00720c */ /* 0x000fe20003fc4070 */
[--C-:B------:R-:W-:Y:S01]  /*75a0*/  @!P3 IMAD.IADD R21, R21, 0x1, -R15.reuse ;  /* 0x000000011515b824 */ /* 0x100fe200078e0a0f */
[----:B------:R-:W-:Y:S01]  /*75b0*/  IABS R12, R10 ;  /* 0x0000000a000c7213 */ /* 0x000fe20000000000 */
[--C-:B------:R-:W-:Y:S01]  /*75c0*/  @!P4 IMAD.IADD R8, R8, 0x1, -R15.reuse ;  /* 0x000000010808c824 */ /* 0x100fe200078e0a0f */
[----:B------:R-:W-:Y:S01]  /*75d0*/  STL [R1+0x2bc], R22 ;  /* 0x0002bc1601007387 */ /* 0x000fe20000100800 */
[----:B------:R-:W-:Y:S01]  /*75e0*/  ISETP.GE.AND P4, PT, R13, RZ, PT ;  /* 0x000000ff0d00720c */ /* 0x000fe20003f86270 */
[----:B------:R-:W-:Y:S01]  /*75f0*/  IMAD.HI.U32 R13, R6, R2, RZ ;  /* 0x00000002060d7227 */ /* 0x000fe200078e00ff */
[C---:B------:R-:W-:Y:S01]  /*7600*/  ISETP.GT.U32.AND P3, PT, R15.reuse, R21, PT ;  /* 0x000000150f00720c */ /* 0x040fe20003f64070 */
[----:B------:R0:W-:Y:S02]  /*7610*/  STL [R1+0x2b8], R11 ;  /* 0x0002b80b01007387 */ /* 0x0001e40000100800 */
[----:B------:R-:W-:Y:S01]  /*7620*/  @!P2 IMAD.IADD R16, R16, 0x1, -R15 ;  /* 0x000000011010a824 */ /* 0x000fe200078e0a0f */
[----:B------:R-:W-:Y:S01]  /*7630*/  ISETP.GT.U32.AND P2, PT, R15, R9, PT ;  /* 0x000000090f00720c */ /* 0x000fe20003f44070 */
[----:B------:R-:W-:-:S02]  /*7640*/  IMAD.MOV R13, RZ, RZ, -R13 ;  /* 0x000000ffff0d7224 */ /* 0x000fc400078e0a0d */
[--C-:B------:R-:W-:Y:S01]  /*7650*/  @!P0 IMAD.IADD R20, R20, 0x1, -R15.reuse ;  /* 0x0000000114148824 */ /* 0x100fe200078e0a0f */
[----:B------:R-:W-:Y:S01]  /*7660*/  ISETP.GE.AND P0, PT, R19, RZ, PT ;  /* 0x000000ff1300720c */ /* 0x000fe20003f06270 */
[----:B------:R-:W-:Y:S01]  /*7670*/  @!P6 IMAD.IADD R14, R14, 0x1, -R15 ;  /* 0x000000010e0ee824 */ /* 0x000fe200078e0a0f */
[----:B------:R-:W-:Y:S01]  /*7680*/  ISETP.GE.AND P6, PT, R3, RZ, PT ;  /* 0x000000ff0300720c */ /* 0x000fe20003fc6270 */
[----:B0-----:R-:W-:-:S04]  /*7690*/  IMAD.HI.U32 R11, R6, R12, RZ ;  /* 0x0000000c060b7227 */ /* 0x001fc800078e00ff */
[----:B------:R-:W-:Y:S02]  /*76a0*/  IMAD.MOV R11, RZ, RZ, -R11 ;  /* 0x000000ffff0b7224 */ /* 0x000fe400078e0a0b */
[----:B------:R-:W-:Y:S02]  /*76b0*/  IMAD.MOV.U32 R23, RZ, RZ, R0 ;  /* 0x000000ffff177224 */ /* 0x000fe400078e0000 */
[C---:B------:R-:W-:Y:S02]  /*76c0*/  IMAD R3, R15.reuse, R13, R2 ;  /* 0x0000000d0f037224 */ /* 0x040fe400078e0202 */
[C---:B------:R-:W-:Y:S02]  /*76d0*/  IMAD R2, R15.reuse, R11, R12 ;  /* 0x0000000b0f027224 */ /* 0x040fe400078e020c */
[----:B------:R-:W-:Y:S01]  /*76e0*/  @!P1 IMAD.MOV R23, RZ, RZ, -R23 ;  /* 0x000000ffff179224 */ /* 0x000fe200078e0a17 */
[----:B------:R-:W-:Y:S01]  /*76f0*/  ISETP.GT.U32.AND P1, PT, R15, R20, PT ;  /* 0x000000140f00720c */ /* 0x000fe20003f24070 */
[----:B------:R-:W-:-:S02]  /*7700*/  IMAD.MOV.U32 R12, RZ, RZ, R16 ;  /* 0x000000ffff0c7224 */ /* 0x000fc400078e0010 */
[--C-:B------:R-:W-:Y:S01]  /*7710*/  @!P3 IMAD.IADD R21, R21, 0x1, -R15.reuse ;  /* 0x000000011515b824 */ /* 0x100fe200078e0a0f */
[----:B------:R-:W-:Y:S01]  /*7720*/  ISETP.GE.AND P3, PT, R17, RZ, PT ;  /* 0x000000ff1100720c */ /* 0x000fe20003f66270 */
[----:B------:R-:W-:Y:S01]  /*7730*/  @!P4 IMAD.MOV R12, RZ, RZ, -R12 ;  /* 0x000000ffff0cc224 */ /* 0x000fe200078e0a0c */
[----:B------:R-:W-:Y:S01]  /*7740*/  ISETP.GT.U32.AND P4, PT, R15, R3, PT ;  /* 0x000000030f00720c */ /* 0x000fe20003f84070 */
[----:B------:R-:W-:Y:S01]  /*7750*/  IMAD.MOV.U32 R22, RZ, RZ, R8 ;  /* 0x000000ffff167224 */ /* 0x000fe200078e0008 */
[----:B------:R-:W-:Y:S01]  /*7760*/  STL [R1+0x2ac], R23 ;  /* 0x0002ac1701007387 */ /* 0x000fe20000100800 */
[----:B------:R-:W-:Y:S02]  /*7770*/  VIADD R0, R5, 0x75 ;  /* 0x0000007505007836 */ /* 0x000fe40000000000 */
[----:B------:R-:W-:Y:S02]  /*7780*/  @!P2 IMAD.IADD R9, R9, 0x1, -R15 ;  /* 0x000000010909a824 */ /* 0x000fe400078e0a0f */
[----:B------:R-:W-:Y:S01]  /*7790*/  @!P5 IMAD.MOV R22, RZ, RZ, -R22 ;  /* 0x000000ffff16d224 */ /* 0x000fe200078e0a16 */
[C---:B------:R-:W-:Y:S01]  /*77a0*/  ISETP.GT.U32.AND P5, PT, R15.reuse, R14, PT ;  /* 0x0000000e0f00720c */ /* 0x040fe20003fa4070 */
[----:B------:R-:W-:Y:S01]  /*77b0*/  IMAD.MOV.U32 R11, RZ, RZ, R21 ;  /* 0x000000ffff0b7224 */ /* 0x000fe200078e0015 */
[C---:B------:R-:W-:Y:S01]  /*77c0*/  ISETP.GT.U32.AND P2, PT, R15.reuse, R9, PT ;  /* 0x000000090f00720c */ /* 0x040fe20003f44070 */
[----:B------:R-:W-:Y:S01]  /*77d0*/  @!P1 IMAD.IADD R20, R20, 0x1, -R15 ;  /* 0x0000000114149824 */ /* 0x000fe200078e0a0f */
[----:B------:R-:W-:Y:S01]  /*77e0*/  IABS R13, R0 ;  /* 0x00000000000d7213 */ /* 0x000fe20000000000 */
[----:B------:R-:W-:Y:S01]  /*77f0*/  STL [R1+0x2a0], R22 ;  /* 0x0002a01601007387 */ /* 0x000fe20000100800 */
[----:B------:R-:W-:Y:S01]  /*7800*/  ISETP.GT.U32.AND P1, PT, R15, R2, PT ;  /* 0x000000020f00720c */ /* 0x000fe20003f24070 */
[----:B------:R-:W-:Y:S01]  /*7810*/  @!P3 IMAD.MOV R11, RZ, RZ, -R11 ;  /* 0x000000ffff0bb224 */ /* 0x000fe200078e0a0b */
[----:B------:R-:W-:Y:S01]  /*7820*/  ISETP.GE.AND P3, PT, R7, RZ, PT ;  /* 0x000000ff0700720c */ /* 0x000fe20003f66270 */
[----:B------:R0:W-:Y:S01]  /*7830*/  STL [R1+0x29c], R12 ;  /* 0x00029c0c01007387 */ /* 0x0001e20000100800 */
[----:B------:R-:W-:-:S03]  /*7840*/  IMAD.HI.U32 R7, R6, R13, RZ ;  /* 0x0000000d06077227 */ /* 0x000fc600078e00ff */
[----:B------:R1:W-:Y:S01]  /*7850*/  STL [R1+0x298], R11 ;  /* 0x0002980b01007387 */ /* 0x0003e20000100800 */
[----:B------:R-:W-:Y:S01]  /*7860*/  @!P4 IMAD.IADD R3, R3, 0x1, -R15 ;  /* 0x000000010303c824 */ /* 0x000fe200078e0a0f */
[----:B------:R-:W-:Y:S01]  /*7870*/  ISETP.GE.AND P4, PT, R0, RZ, PT ;  /* 0x000000ff0000720c */ /* 0x000fe20003f86270 */
[----:B------:R-:W-:Y:S02]  /*7880*/  IMAD.MOV R7, RZ, RZ, -R7 ;  /* 0x000000ffff077224 */ /* 0x000fe400078e0a07 */
[----:B------:R-:W-:Y:S02]  /*7890*/  VIADD R8, R5, 0x74 ;  /* 0x0000007405087836 */ /* 0x000fe40000000000 */
[----:B0-----:R-:W-:Y:S02]  /*78a0*/  IMAD.MOV.U32 R12, RZ, RZ, R20 ;  /* 0x000000ffff0c7224 */ /* 0x001fe400078e0014 */
[--C-:B------:R-:W-:Y:S01]  /*78b0*/  @!P5 IMAD.IADD R14, R14, 0x1, -R15.reuse ;  /* 0x000000010e0ed824 */ /* 0x100fe200078e0a0f */
[----:B------:R-:W-:Y:S01]  /*78c0*/  IABS R17, R8 ;  /* 0x0000000800117213 */ /* 0x000fe20000000000 */
[----:B------:R-:W-:Y:S01]  /*78d0*/  @!P0 IMAD.MOV R12, RZ, RZ, -R12 ;  /* 0x000000ffff0c8224 */ /* 0x000fe200078e0a0c */
[----:B------:R-:W-:Y:S01]  /*78e0*/  ISETP.GT.U32.AND P0, PT, R15, R3, PT ;  /* 0x000000030f00720c */ /* 0x000fe20003f04070 */
[----:B------:R-:W-:Y:S01]  /*78f0*/  @!P2 IMAD.IADD R9, R9, 0x1, -R15 ;  /* 0x000000010909a824 */ /* 0x000fe200078e0a0f */
[----:B------:R-:W-:Y:S01]  /*7900*/  ISETP.GE.AND P5, PT, R18, RZ, PT ;  /* 0x000000ff1200720c */ /* 0x000fe20003fa6270 */
[C---:B------:R-:W-:Y:S01]  /*7910*/  IMAD R13, R15.reuse, R7, R13 ;  /* 0x000000070f0d7224 */ /* 0x040fe200078e020d */
[----:B------:R-:W-:Y:S01]  /*7920*/  STL [R1+0x294], R12 ;  /* 0x0002940c01007387 */ /* 0x000fe20000100800 */
[----:B------:R-:W-:Y:S01]  /*7930*/  @!P1 IMAD.IADD R2, R2, 0x1, -R15 ;  /* 0x0000000102029824 */ /* 0x000fe200078e0a0f */
[----:B------:R-:W-:Y:S01]  /*7940*/  ISETP.GE.AND P1, PT, R8, RZ, PT ;  /* 0x000000ff0800720c */ /* 0x000fe20003f26270 */
[----:B-1----:R-:W-:Y:S01]  /*7950*/  IMAD.MOV.U32 R11, RZ, RZ, R14 ;  /* 0x000000ffff0b7224 */ /* 0x002fe200078e000e */
[----:B------:R-:W-:Y:S01]  /*7960*/  ISETP.GE.AND P2, PT, R10, RZ, PT ;  /* 0x000000ff0a00720c */ /* 0x000fe20003f46270 */
[----:B------:R-:W-:Y:S01]  /*7970*/  @!P3 IMAD.MOV R9, RZ, RZ, -R9 ;  /* 0x000000ffff09b224 */ /* 0x000fe200078e0a09 */
[C---:B------:R-:W-:Y:S01]  /*7980*/  ISETP.GT.U32.AND P3, PT, R15.reuse, R13, PT ;  /* 0x0000000d0f00720c */ /* 0x040fe20003f64070 */
[----:B------:R-:W-:Y:S01]  /*7990*/  @!P6 IMAD.MOV R11, RZ, RZ, -R11 ;  /* 0x000000ffff0be224 */ /* 0x000fe200078e0a0b */
[----:B------:R-:W-:Y:S01]  /*79a0*/  ISETP.GT.U32.AND P6, PT, R15, R2, PT ;  /* 0x000000020f00720c */ /* 0x000fe20003fc4070 */
[----:B------:R-:W-:-:S03]  /*79b0*/  IMAD.HI.U32 R0, R6, R17, RZ ;  /* 0x0000001106007227 */ /* 0x000fc600078e00ff */
[----:B------:R-:W-:Y:S01]  /*79c0*/  STL [R1+0x28c], R11 ;  /* 0x00028c0b01007387 */ /* 0x000fe20000100800 */
[----:B------:R-:W-:Y:S02]  /*79d0*/  @!P0 IMAD.IADD R3, R3, 0x1, -R15 ;  /* 0x0000000103038824 */ /* 0x000fe400078e0a0f */
[----:B------:R-:W-:Y:S01]  /*79e0*/  IMAD.MOV R0, RZ, RZ, -R0 ;  /* 0x000000ffff007224 */ /* 0x000fe200078e0a00 */
[----:B------:R0:W-:Y:S01]  /*79f0*/  STL [R1+0x280], R9 ;  /* 0x0002800901007387 */ /* 0x0001e20000100800 */
[----:B------:R-:W-:Y:S02]  /*7a00*/  VIADD R14, R5, 0x73 ;  /* 0x00000073050e7836 */ /* 0x000fe40000000000 */
[----:B------:R-:W-:Y:S02]  /*7a10*/  IMAD R17, R15, R0, R17 ;  /* 0x000000000f117224 */ /* 0x000fe400078e0211 */
[--C-:B------:R-:W-:Y:S01]  /*7a20*/  @!P3 IMAD.IADD R13, R13, 0x1, -R15.reuse ;  /* 0x000000010d0db824 */ /* 0x100fe200078e0a0f */
[----:B------:R-:W-:Y:S01]  /*7a30*/  ISETP.GE.AND P0, PT, R14, RZ, PT ;  /* 0x000000ff0e00720c */ /* 0x000fe20003f06270 */
[----:B------:R-:W-:Y:S01]  /*7a40*/  @!P6 IMAD.IADD R2, R2, 0x1, -R15 ;  /* 0x000000010202e824 */ /* 0x000fe200078e0a0f */
[----:B------:R-:W-:Y:S01]  /*7a50*/  IABS R14, R14 ;  /* 0x0000000e000e7213 */ /* 0x000fe20000000000 */
[----:B------:R-:W-:Y:S01]  /*7a60*/  VIADD R7, R5, 0x72 ;  /* 0x0000007205077836 */ /* 0x000fe20000000000 */
[C---:B------:R-:W-:Y:S01]  /*7a70*/  ISETP.GT.U32.AND P6, PT, R15.reuse, R17, PT ;  /* 0x000000110f00720c */ /* 0x040fe20003fc4070 */
[----:B0-----:R-:W-:Y:S01]  /*7a80*/  IMAD.MOV.U32 R9, RZ, RZ, R3 ;  /* 0x000000ffff097224 */ /* 0x001fe200078e0003 */
[----:B------:R-:W-:Y:S01]  /*7a90*/  ISETP.GT.U32.AND P3, PT, R15, R13, PT ;  /* 0x0000000d0f00720c */ /* 0x000fe20003f64070 */
[----:B------:R-:W-:Y:S01]  /*7aa0*/  VIADD R0, R5, 0x71 ;  /* 0x0000007105007836 */ /* 0x000fe20000000000 */
[----:B------:R-:W-:Y:S01]  /*7ab0*/  IABS R8, R7 ;  /* 0x0000000700087213 */ /* 0x000fe20000000000 */
[----:B------:R-:W-:Y:S01]  /*7ac0*/  @!P5 IMAD.MOV R9, RZ, RZ, -R9 ;  /* 0x000000ffff09d224 */ /* 0x000fe200078e0a09 */
[----:B------:R-:W-:Y:S01]  /*7ad0*/  ISETP.GE.AND P5, PT, R7, RZ, PT ;  /* 0x000000ff0700720c */ /* 0x000fe20003fa6270 */
[----:B------:R-:W-:Y:S01]  /*7ae0*/  @!P2 IMAD.MOV R2, RZ, RZ, -R2 ;  /* 0x000000ffff02a224 */ /* 0x000fe200078e0a02 */
[----:B------:R-:W-:Y:S01]  /*7af0*/  IABS R11, R0 ;  /* 0x00000000000b7213 */ /* 0x000fe20000000000 */
[----:B------:R-:W-:Y:S01]  /*7b00*/  IMAD.MOV.U32 R3, RZ, RZ, R8 ;  /* 0x000000ffff037224 */ /* 0x000fe200078e0008 */
[----:B------:R0:W-:Y:S01]  /*7b10*/  STL [R1+0x27c], R9 ;  /* 0x00027c0901007387 */ /* 0x0001e20000100800 */
[----:B------:R-:W-:Y:S01]  /*7b20*/  ISETP.GE.AND P2, PT, R0, RZ, PT ;  /* 0x000000ff0000720c */ /* 0x000fe20003f46270 */
[----:B------:R-:W-:-:S02]  /*7b30*/  VIADD R0, R5, 0x70 ;  /* 0x0000007005007836 */ /* 0x000fc40000000000 */
[--C-:B------:R-:W-:Y:S01]  /*7b40*/  @!P6 IMAD.IADD R17, R17, 0x1, -R15.reuse ;  /* 0x000000011111e824 */ /* 0x100fe200078e0a0f */
[----:B------:R1:W-:Y:S01]  /*7b50*/  STL [R1+0x278], R2 ;  /* 0x0002780201007387 */ /* 0x0003e20000100800 */
[----:B------:R-:W-:Y:S02]  /*7b60*/  @!P3 IMAD.IADD R13, R13, 0x1, -R15 ;  /* 0x000000010d0db824 */ /* 0x000fe400078e0a0f */
[----:B------:R-:W-:Y:S01]  /*7b70*/  IMAD.HI.U32 R7, R6, R11, RZ ;  /* 0x0000000b06077227 */ /* 0x000fe200078e00ff */
[----:B------:R-:W-:-:S03]  /*7b80*/  ISETP.GT.U32.AND P6, PT, R15, R17, PT ;  /* 0x000000110f00720c */ /* 0x000fc60003fc4070 */
[----:B0-----:R-:W-:-:S04]  /*7b90*/  IMAD.HI.U32 R9, R6, R14, RZ ;  /* 0x0000000e06097227 */ /* 0x001fc800078e00ff */
[----:B------:R-:W-:Y:S02]  /*7ba0*/  IMAD.MOV R9, RZ, RZ, -R9 ;  /* 0x000000ffff097224 */ /* 0x000fe400078e0a09 */
[----:B------:R-:W-:-:S04]  /*7bb0*/  IMAD.HI.U32 R8, R6, R3, RZ ;  /* 0x0000000306087227 */ /* 0x000fc800078e00ff */
[C---:B------:R-:W-:Y:S02]  /*7bc0*/  IMAD R14, R15.reuse, R9, R14 ;  /* 0x000000090f0e7224 */ /* 0x040fe400078e020e */
[----:B------:R-:W-:Y:S02]  /*7bd0*/  IMAD.MOV R7, RZ, RZ, -R7 ;  /* 0x000000ffff077224 */ /* 0x000fe400078e0a07 */
[----:B------:R-:W-:Y:S01]  /*7be0*/  IMAD.MOV R8, RZ, RZ, -R8 ;  /* 0x000000ffff087224 */ /* 0x000fe200078e0a08 */
[C---:B------:R-:W-:Y:S01]  /*7bf0*/  ISETP.GT.U32.AND P3, PT, R15.reuse, R14, PT ;  /* 0x0000000e0f00720c */ /* 0x040fe20003f64070 */
[C---:B------:R-:W-:Y:S01]  /*7c00*/  IMAD R11, R15.reuse, R7, R11 ;  /* 0x000000070f0b7224 */ /* 0x040fe200078e020b */
[----:B------:R-:W-:Y:S01]  /*7c10*/  IABS R7, R0 ;  /* 0x0000000000077213 */ /* 0x000fe20000000000 */
[----:B------:R-:W-:Y:S02]  /*7c20*/  IMAD R3, R15, R8, R3 ;  /* 0x000000080f037224 */ /* 0x000fe400078e0203 */
[----:B------:R-:W-:-:S02]  /*7c30*/  @!P6 IMAD.IADD R17, R17, 0x1, -R15 ;  /* 0x000000011111e824 */ /* 0x000fc400078e0a0f */
[----:B------:R-:W-:Y:S01]  /*7c40*/  IMAD.MOV.U32 R18, RZ, RZ, R13 ;  /* 0x000000ffff127224 */ /* 0x000fe200078e000d */
[----:B------:R-:W-:Y:S01]  /*7c50*/  ISETP.GT.U32.AND P6, PT, R15, R3, PT ;  /* 0x000000030f00720c */ /* 0x000fe20003fc4070 */
[----:B------:R-:W-:Y:S02]  /*7c60*/  VIADD R9, R5, 0x6e ;  /* 0x0000006e05097836 */ /* 0x000fe40000000000 */
[----:B------:R-:W-:Y:S02]  /*7c70*/  @!P4 IMAD.MOV R18, RZ, RZ, -R18 ;  /* 0x000000ffff12c224 */ /* 0x000fe400078e0a12 */
[----:B------:R-:W-:Y:S01]  /*7c80*/  @!P3 IMAD.IADD R14, R14, 0x1, -R15 ;  /* 0x000000010e0eb824 */ /* 0x000fe200078e0a0f */
[C---:B------:R-:W-:Y:S01]  /*7c90*/  ISETP.GT.U32.AND P3, PT, R15.reuse, R11, PT ;  /* 0x0000000b0f00720c */ /* 0x040fe20003f64070 */
[----:B------:R-:W-:Y:S01]  /*7ca0*/  IMAD.HI.U32 R13, R6, R7, RZ ;  /* 0x00000007060d7227 */ /* 0x000fe200078e00ff */
[----:B------:R-:W-:Y:S01]  /*7cb0*/  IABS R10, R9 ;  /* 0x00000009000a7213 */ /* 0x000fe20000000000 */
[----:B------:R-:W-:Y:S01]  /*7cc0*/  STL [R1+0x270], R18 ;  /* 0x0002701201007387 */ /* 0x000fe20000100800 */
[----:B------:R-:W-:Y:S01]  /*7cd0*/  ISETP.GT.U32.AND P4, PT, R15, R14, PT ;  /* 0x0000000e0f00720c */ /* 0x000fe20003f84070 */
[----:B------:R-:W-:-:S02]  /*7ce0*/  VIADD R12, R5, 0x6f ;  /* 0x0000006f050c7836 */ /* 0x000fc40000000000 */
[----:B------:R-:W-:Y:S02]  /*7cf0*/  @!P6 IMAD.IADD R3, R3, 0x1, -R15 ;  /* 0x000000010303e824 */ /* 0x000fe400078e0a0f */
[----:B-1----:R-:W-:Y:S01]  /*7d00*/  VIADD R2, R5, 0x6d ;  /* 0x0000006d05027836 */ /* 0x002fe20000000000 */
[----:B------:R-:W-:Y:S01]  /*7d10*/  IABS R16, R12 ;  /* 0x0000000c00107213 */ /* 0x000fe20000000000 */
[----:B------:R-:W-:Y:S01]  /*7d20*/  IMAD.MOV R13, RZ, RZ, -R13 ;  /* 0x000000ffff0d7224 */ /* 0x000fe200078e0a0d */
[----:B------:R-:W-:Y:S01]  /*7d30*/  ISETP.GT.U32.AND P6, PT, R15, R3, PT ;  /* 0x000000030f00720c */ /* 0x000fe20003fc4070 */
[----:B------:R-:W-:Y:S01]  /*7d40*/  @!P3 IMAD.IADD R11, R11, 0x1, -R15 ;  /* 0x000000010b0bb824 */ /* 0x000fe200078e0a0f */
[----:B------:R-:W-:Y:S01]  /*7d50*/  IABS R8, R2 ;  /* 0x0000000200087213 */ /* 0x000fe20000000000 */
[----:B------:R-:W-:Y:S01]  /*7d60*/  @!P1 IMAD.MOV R17, RZ, RZ, -R17 ;  /* 0x000000ffff119224 */ /* 0x000fe200078e0a11 */
[----:B------:R-:W-:Y:S01]  /*7d70*/  ISETP.GE.AND P1, PT, R0, RZ, PT ;  /* 0x000000ff0000720c */ /* 0x000fe20003f26270 */
[C---:B------:R-:W-:Y:S01]  /*7d80*/  IMAD R0, R15.reuse, R13, R7 ;  /* 0x0000000d0f007224 */ /* 0x040fe200078e0207 */
[C---:B------:R-:W-:Y:S01]  /*7d90*/  ISETP.GT.U32.AND P3, PT, R15.reuse, R11, PT ;  /* 0x0000000b0f00720c */ /* 0x040fe20003f64070 */
[----:B------:R-:W-:Y:S01]  /*7da0*/  IMAD.HI.U32 R7, R6, R10, RZ ;  /* 0x0000000a06077227 */ /* 0x000fe200078e00ff */
[----:B------:R0:W-:Y:S03]  /*7db0*/  STL [R1+0x26c], R17 ;  /* 0x00026c1101007387 */ /* 0x0001e60000100800 */
[----:B------:R-:W-:Y:S01]  /*7dc0*/  @!P4 IMAD.IADD R14, R14, 0x1, -R15 ;  /* 0x000000010e0ec824 */ /* 0x000fe200078e0a0f */
[----:B------:R-:W-:Y:S01]  /*7dd0*/  ISETP.GT.U32.AND P4, PT, R15, R0, PT ;  /* 0x000000000f00720c */ /* 0x000fe20003f84070 */
[----:B------:R-:W-:-:S04]  /*7de0*/  IMAD.HI.U32 R13, R6, R8, RZ ;  /* 0x00000008060d7227 */ /* 0x000fc800078e00ff */
[----:B------:R-:W-:Y:S02]  /*7df0*/  IMAD.MOV R7, RZ, RZ, -R7 ;  /* 0x000000ffff077224 */ /* 0x000fe400078e0a07 */
[----:B0-----:R-:W-:-:S04]  /*7e00*/  IMAD.HI.U32 R17, R6, R16, RZ ;  /* 0x0000001006117227 */ /* 0x001fc800078e00ff */
        /* <DEDUP_REMOVED lines=8> */
[----:B------:R-:W-:-:S02]  /*7e90*/  IMAD.MOV.U32 R18, RZ, RZ, R14 ;  /* 0x000000ffff127224 */ /* 0x000fc400078e000e */
[C---:B------:R-:W-:Y:S02]  /*7ea0*/  IMAD R12, R15.reuse, R17, R16 ;  /* 0x000000110f0c7224 */ /* 0x040fe400078e0210 */
[C---:B------:R-:W-:Y:S01]  /*7eb0*/  IMAD R8, R15.reuse, R13, R8 ;  /* 0x0000000d0f087224 */ /* 0x040fe200078e0208 */
[----:B------:R-:W-:Y:S01]  /*7ec0*/  IABS R13, R7 ;  /* 0x00000007000d7213 */ /* 0x000fe20000000000 */
[----:B------:R-:W-:Y:S02]  /*7ed0*/  IMAD.MOV.U32 R14, RZ, RZ, R11 ;  /* 0x000000ffff0e7224 */ /* 0x000fe400078e000b */
[----:B------:R-:W-:Y:S01]  /*7ee0*/  @!P0 IMAD.MOV R18, RZ, RZ, -R18 ;  /* 0x000000ffff128224 */ /* 0x000fe200078e0a12 */
[C---:B------:R-:W-:Y:S01]  /*7ef0*/  ISETP.GT.U32.AND P0, PT, R15.reuse, R12, PT ;  /* 0x0000000c0f00720c */ /* 0x040fe20003f04070 */
[----:B------:R-:W-:Y:S02]  /*7f00*/  IMAD.MOV.U32 R16, RZ, RZ, R3 ;  /* 0x000000ffff107224 */ /* 0x000fe400078e0003 */
[----:B------:R-:W-:Y:S01]  /*7f10*/  @!P2 IMAD.MOV R14, RZ, RZ, -R14 ;  /* 0x000000ffff0ea224 */ /* 0x000fe200078e0a0e */
[----:B------:R-:W-:Y:S01]  /*7f20*/  ISETP.GT.U32.AND P2, PT, R15, R8, PT ;  /* 0x000000080f00720c */ /* 0x000fe20003f44070 */
[----:B------:R-:W-:Y:S01]  /*7f30*/  @!P4 IMAD.IADD R0, R0, 0x1, -R15 ;  /* 0x000000010000c824 */ /* 0x000fe200078e0a0f */
[----:B------:R-:W-:Y:S01]  /*7f40*/  STL [R1+0x268], R18 ;  /* 0x0002681201007387 */ /* 0x000fe20000100800 */
[----:B------:R-:W-:-:S02]  /*7f50*/  IMAD.MOV.U32 R3, RZ, RZ, R13 ;  /* 0x000000ffff037224 */ /* 0x000fc400078e000d */
[----:B------:R-:W-:Y:S01]  /*7f60*/  @!P5 IMAD.MOV R16, RZ, RZ, -R16 ;  /* 0x000000ffff10d224 */ /* 0x000fe200078e0a10 */
[----:B------:R-:W-:Y:S01]  /*7f70*/  ISETP.GE.AND P5, PT, R9, RZ, PT ;  /* 0x000000ff0900720c */ /* 0x000fe20003fa6270 */
[----:B------:R-:W-:Y:S01]  /*7f80*/  VIADD R9, R5, 0x6b ;  /* 0x0000006b05097836 */ /* 0x000fe20000000000 */
[----:B------:R-:W-:Y:S01]  /*7f90*/  ISETP.GT.U32.AND P4, PT, R15, R0, PT ;  /* 0x000000000f00720c */ /* 0x000fe20003f84070 */
[----:B------:R-:W-:Y:S01]  /*7fa0*/  IMAD.HI.U32 R11, R6, R3, RZ ;  /* 0x00000003060b7227 */ /* 0x000fe200078e00ff */
[----:B------:R-:W-:Y:S02]  /*7fb0*/  STL [R1+0x260], R16 ;  /* 0x0002601001007387 */ /* 0x000fe40000100800 */
[----:B------:R-:W-:Y:S01]  /*7fc0*/  IABS R17, R9 ;  /* 0x0000000900117213 */ /* 0x000fe20000000000 */
[----:B------:R-:W-:Y:S01]  /*7fd0*/  @!P3 IMAD.IADD R10, R10, 0x1, -R15 ;  /* 0x000000010a0ab824 */ /* 0x000fe200078e0a0f */
[----:B------:R0:W-:Y:S01]  /*7fe0*/  STL [R1+0x254], R14 ;  /* 0x0002540e01007387 */ /* 0x0001e20000100800 */
[----:B------:R-:W-:-:S02]  /*7ff0*/  IMAD.MOV R11, RZ, RZ, -R11 ;  /* 0x000000ffff0b7224 */ /* 0x000fc400078e0a0b */
[--C-:B------:R-:W-:Y:S01]  /*8000*/  @!P0 IMAD.IADD R12, R12, 0x1, -R15.reuse ;  /* 0x000000010c0c8824 */ /* 0x100fe200078e0a0f */
[----:B------:R-:W-:Y:S01]  /*8010*/  ISETP.GE.AND P0, PT, R7, RZ, PT ;  /* 0x000000ff0700720c */ /* 0x000fe20003f06270 */
[----:B------:R-:W-:Y:S01]  /*8020*/  @!P2 IMAD.IADD R8, R8, 0x1, -R15 ;  /* 0x000000010808a824 */ /* 0x000fe200078e0a0f */
[C---:B------:R-:W-:Y:S01]  /*8030*/  ISETP.GT.U32.AND P2, PT, R15.reuse, R10, PT ;  /* 0x0000000a0f00720c */ /* 0x040fe20003f44070 */
[C---:B------:R-:W-:Y:S01]  /*8040*/  IMAD R3, R15.reuse, R11, R3 ;  /* 0x0000000b0f037224 */ /* 0x040fe200078e0203 */
[----:B------:R-:W-:Y:S01]  /*8050*/  ISETP.GT.U32.AND P3, PT, R15, R12, PT ;  /* 0x0000000c0f00720c */ /* 0x000fe20003f64070 */
[----:B------:R-:W-:-:S04]  /*8060*/  IMAD.HI.U32 R11, R6, R17, RZ ;  /* 0x00000011060b7227 */ /* 0x000fc800078e00ff */
[----:B------:R-:W-:Y:S01]  /*8070*/  @!P4 IMAD.IADD R0, R0, 0x1, -R15 ;  /* 0x000000010000c824 */ /* 0x000fe200078e0a0f */
[----:B------:R-:W-:Y:S01]  /*8080*/  ISETP.GE.AND P4, PT, R2, RZ, PT ;  /* 0x000000ff0200720c */ /* 0x000fe20003f86270 */
[----:B------:R-:W-:Y:S02]  /*8090*/  IMAD.MOV R11, RZ, RZ, -R11 ;  /* 0x000000ffff0b7224 */ /* 0x000fe400078e0a0b */
[----:B------:R-:W-:Y:S02]  /*80a0*/  IMAD.MOV.U32 R13, RZ, RZ, R0 ;  /* 0x000000ffff0d7224 */ /* 0x000fe400078e0000 */
[C---:B------:R-:W-:Y:S02]  /*80b0*/  IMAD R17, R15.reuse, R11, R17 ;  /* 0x0000000b0f117224 */ /* 0x040fe400078e0211 */
[----:B------:R-:W-:Y:S01]  /*80c0*/  @!P1 IMAD.MOV R13, RZ, RZ, -R13 ;  /* 0x000000ffff0d9224 */ /* 0x000fe200078e0a0d */
[C---:B------:R-:W-:Y:S01]  /*80d0*/  ISETP.GT.U32.AND P1, PT, R15.reuse, R8, PT ;  /* 0x000000080f00720c */ /* 0x040fe20003f24070 */
[--C-:B------:R-:W-:Y:S01]  /*80e0*/  @!P2 IMAD.IADD R10, R10, 0x1, -R15.reuse ;  /* 0x000000010a0aa824 */ /* 0x100fe200078e0a0f */
[C---:B------:R-:W-:Y:S01]  /*80f0*/  ISETP.GT.U32.AND P2, PT, R15.reuse, R17, PT ;  /* 0x000000110f00720c */ /* 0x040fe20003f44070 */
[----:B------:R-:W-:Y:S01]  /*8100*/  @!P3 IMAD.IADD R12, R12, 0x1, -R15 ;  /* 0x000000010c0cb824 */ /* 0x000fe200078e0a0f */
[----:B------:R-:W-:Y:S01]  /*8110*/  ISETP.GT.U32.AND P3, PT, R15, R3, PT ;  /* 0x000000030f00720c */ /* 0x000fe20003f64070 */
[C---:B------:R-:W-:Y:S01]  /*8120*/  VIADD R0, R5.reuse, 0x69 ;  /* 0x0000006905007836 */ /* 0x040fe20000000000 */
[----:B------:R1:W-:Y:S01]  /*8130*/  STL [R1+0x248], R13 ;  /* 0x0002480d01007387 */ /* 0x0003e20000100800 */
[----:B------:R-:W-:-:S02]  /*8140*/  VIADD R7, R5, 0x6a ;  /* 0x0000006a05077836 */ /* 0x000fc40000000000 */
[----:B------:R-:W-:Y:S01]  /*8150*/  VIADD R2, R5, 0x68 ;  /* 0x0000006805027836 */ /* 0x000fe20000000000 */
[----:B0-----:R-:W-:Y:S01]  /*8160*/  IABS R14, R0 ;  /* 0x00000000000e7213 */ /* 0x001fe20000000000 */
[----:B------:R-:W-:Y:S01]  /*8170*/  IMAD.MOV.U32 R18, RZ, RZ, R12 ;  /* 0x000000ffff127224 */ /* 0x000fe200078e000c */
[----:B------:R-:W-:Y:S01]  /*8180*/  IABS R16, R7 ;  /* 0x0000000700107213 */ /* 0x000fe20000000000 */
[--C-:B------:R-:W-:Y:S01]  /*8190*/  @!P1 IMAD.IADD R8, R8, 0x1, -R15.reuse ;  /* 0x0000000108089824 */ /* 0x100fe200078e0a0f */
[----:B------:R-:W-:Y:S01]  /*81a0*/  ISETP.GE.AND P1, PT, R9, RZ, PT ;  /* 0x000000ff0900720c */ /* 0x000fe20003f26270 */
[----:B------:R-:W-:Y:S01]  /*81b0*/  @!P2 IMAD.IADD R17, R17, 0x1, -R15 ;  /* 0x000000011111a824 */ /* 0x000fe200078e0a0f */
[----:B-1----:R-:W-:Y:S01]  /*81c0*/  IABS R13, R2 ;  /* 0x00000002000d7213 */ /* 0x002fe20000000000 */
[----:B------:R-:W-:-:S03]  /*81d0*/  IMAD.HI.U32 R9, R6, R14, RZ ;  /* 0x0000000e06097227 */ /* 0x000fc600078e00ff */
[----:B------:R-:W-:Y:S01]  /*81e0*/  ISETP.GT.U32.AND P2, PT, R15, R17, PT ;  /* 0x000000110f00720c */ /* 0x000fe20003f44070 */
[----:B------:R-:W-:-:S04]  /*81f0*/  IMAD.HI.U32 R11, R6, R16, RZ ;  /* 0x00000010060b7227 */ /* 0x000fc800078e00ff */
[----:B------:R-:W-:Y:S01]  /*8200*/  @!P3 IMAD.IADD R3, R3, 0x1, -R15 ;  /* 0x000000010303b824 */ /* 0x000fe200078e0a0f */
[----:B------:R-:W-:Y:S01]  /*8210*/  ISETP.GE.AND P3, PT, R7, RZ, PT ;  /* 0x000000ff0700720c */ /* 0x000fe20003f66270 */
[----:B------:R-:W-:-:S04]  /*8220*/  IMAD.HI.U32 R7, R6, R13, RZ ;  /* 0x0000000d06077227 */ /* 0x000fc800078e00ff */
[----:B------:R-:W-:Y:S02]  /*8230*/  IMAD.MOV R9, RZ, RZ, -R9 ;  /* 0x000000ffff097224 */ /* 0x000fe400078e0a09 */
[----:B------:R-:W-:Y:S02]  /*8240*/  IMAD.MOV R11, RZ, RZ, -R11 ;  /* 0x000000ffff0b7224 */ /* 0x000fe400078e0a0b */
[----:B------:R-:W-:Y:S02]  /*8250*/  IMAD.MOV R7, RZ, RZ, -R7 ;  /* 0x000000ffff077224 */ /* 0x000fe400078e0a07 */
[C---:B------:R-:W-:Y:S02]  /*8260*/  IMAD R14, R15.reuse, R9, R14 ;  /* 0x000000090f0e7224 */ /* 0x040fe400078e020e */
[----:B------:R-:W-:Y:S02]  /*8270*/  IMAD.MOV.U32 R12, RZ, RZ, R8 ;  /* 0x000000ffff0c7224 */ /* 0x000fe400078e0008 */
[----:B------:R-:W-:-:S02]  /*8280*/  IMAD R16, R15, R11, R16 ;  /* 0x0000000b0f107224 */ /* 0x000fc400078e0210 */
[----:B------:R-:W-:Y:S01]  /*8290*/  @!P6 IMAD.MOV R18, RZ, RZ, -R18 ;  /* 0x000000ffff12e224 */ /* 0x000fe200078e0a12 */
[C---:B------:R-:W-:Y:S01]  /*82a0*/  ISETP.GT.U32.AND P6, PT, R15.reuse, R3, PT ;  /* 0x000000030f00720c */ /* 0x040fe20003fc4070 */
[C---:B------:R-:W-:Y:S02]  /*82b0*/  IMAD R13, R15.reuse, R7, R13 ;  /* 0x000000070f0d7224 */ /* 0x040fe400078e020d */
[----:B------:R-:W-:Y:S01]  /*82c0*/  @!P4 IMAD.MOV R12, RZ, RZ, -R12 ;  /* 0x000000ffff0cc224 */ /* 0x000fe200078e0a0c */
[C---:B------:R-:W-:Y:S01]  /*82d0*/  ISETP.GT.U32.AND P4, PT, R15.reuse, R14, PT ;  /* 0x0000000e0f00720c */ /* 0x040fe20003f84070 */
[----:B------:R-:W-:Y:S01]  /*82e0*/  @!P5 IMAD.MOV R10, RZ, RZ, -R10 ;  /* 0x000000ffff0ad224 */ /* 0x000fe200078e0a0a */
[----:B------:R-:W-:Y:S01]  /*82f0*/  ISETP.GT.U32.AND P5, PT, R15, R16, PT ;  /* 0x000000100f00720c */ /* 0x000fe20003fa4070 */
[----:B------:R-:W-:Y:S01]  /*8300*/  @!P2 IMAD.IADD R17, R17, 0x1, -R15 ;  /* 0x000000011111a824 */ /* 0x000fe200078e0a0f */
[----:B------:R-:W-:Y:S01]  /*8310*/  ISETP.GT.U32.AND P2, PT, R15, R13, PT ;  /* 0x0000000d0f00720c */ /* 0x000fe20003f44070 */
[C---:B------:R-:W-:Y:S01]  /*8320*/  VIADD R9, R5.reuse, 0x66 ;  /* 0x0000006605097836 */ /* 0x040fe20000000000 */
[----:B------:R-:W-:Y:S01]  /*8330*/  STL [R1+0x23c], R18 ;  /* 0x00023c1201007387 */ /* 0x000fe20000100800 */
[----:B------:R-:W-:-:S02]  /*8340*/  VIADD R8, R5, 0x67 ;  /* 0x0000006705087836 */ /* 0x000fc40000000000 */
[--C-:B------:R-:W-:Y:S01]  /*8350*/  @!P6 IMAD.IADD R3, R3, 0x1, -R15.reuse ;  /* 0x000000010303e824 */ /* 0x100fe200078e0a0f */
[----:B------:R-:W-:Y:S01]  /*8360*/  ISETP.GE.AND P6, PT, R0, RZ, PT ;  /* 0x000000ff0000720c */ /* 0x000fe20003fc6270 */
[----:B------:R0:W-:Y:S01]  /*8370*/  STL [R1+0x234], R10 ;  /* 0x0002340a01007387 */ /* 0x0001e20000100800 */
[----:B------:R-:W-:Y:S01]  /*8380*/  IABS R0, R9 ;  /* 0x0000000900007213 */ /* 0x000fe20000000000 */
[--C-:B------:R-:W-:Y:S01]  /*8390*/  @!P4 IMAD.IADD R14, R14, 0x1, -R15.reuse ;  /* 0x000000010e0ec824 */ /* 0x100fe200078e0a0f */
[----:B------:R-:W-:Y:S01]  /*83a0*/  IABS R7, R8 ;  /* 0x0000000800077213 */ /* 0x000fe20000000000 */
[--C-:B------:R-:W-:Y:S01]  /*83b0*/  @!P5 IMAD.IADD R16, R16, 0x1, -R15.reuse ;  /* 0x000000011010d824 */ /* 0x100fe200078e0a0f */
[----:B------:R-:W-:Y:S01]  /*83c0*/  ISETP.GE.AND P5, PT, R2, RZ, PT ;  /* 0x000000ff0200720c */ /* 0x000fe20003fa6270 */
[----:B------:R-:W-:Y:S01]  /*83d0*/  @!P2 IMAD.IADD R13, R13, 0x1, -R15 ;  /* 0x000000010d0da824 */ /* 0x000fe200078e0a0f */
[C---:B------:R-:W-:Y:S01]  /*83e0*/  ISETP.GT.U32.AND P2, PT, R15.reuse, R14, PT ;  /* 0x0000000e0f00720c */ /* 0x040fe20003f44070 */
[----:B------:R-:W-:Y:S01]  /*83f0*/  IMAD.MOV.U32 R11, RZ, RZ, R3 ;  /* 0x000000ffff0b7224 */ /* 0x000fe200078e0003 */
[----:B------:R-:W-:Y:S01]  /*8400*/  ISETP.GT.U32.AND P4, PT, R15, R16, PT ;  /* 0x000000100f00720c */ /* 0x000fe20003f84070 */
[C---:B------:R-:W-:Y:S01]  /*8410*/  IMAD.HI.U32 R3, R6.reuse, R0, RZ ;  /* 0x0000000006037227 */ /* 0x040fe200078e00ff */
[----:B------:R-:W-:Y:S03]  /*8420*/  STL [R1+0x230], R12 ;  /* 0x0002300c01007387 */ /* 0x000fe60000100800 */
[----:B0-----:R-:W-:-:S04]  /*8430*/  IMAD.HI.U32 R10, R6, R7, RZ ;  /* 0x00000007060a7227 */ /* 0x001fc800078e00ff */
[----:B------:R-:W-:Y:S02]  /*8440*/  IMAD.MOV R3, RZ, RZ, -R3 ;  /* 0x000000ffff037224 */ /* 0x000fe400078e0a03 */
[----:B------:R-:W-:Y:S02]  /*8450*/  IMAD.MOV R10, RZ, RZ, -R10 ;  /* 0x000000ffff0a7224 */ /* 0x000fe400078e0a0a */
[C---:B------:R-:W-:Y:S02]  /*8460*/  IMAD R0, R15.reuse, R3, R0 ;  /* 0x000000030f007224 */ /* 0x040fe400078e0200 */
[----:B------:R-:W-:Y:S02]  /*8470*/  IMAD R7, R15, R10, R7 ;  /* 0x0000000a0f077224 */ /* 0x000fe400078e0207 */
[----:B------:R-:W-:Y:S02]  /*8480*/  VIADD R2, R5, 0x65 ;  /* 0x0000006505027836 */ /* 0x000fe40000000000 */
[--C-:B------:R-:W-:Y:S01]  /*8490*/  @!P2 IMAD.IADD R14, R14, 0x1, -R15.reuse ;  /* 0x000000010e0ea824 */ /* 0x100fe200078e0a0f */
[C---:B------:R-:W-:Y:S01]  /*84a0*/  ISETP.GT.U32.AND P2, PT, R15.reuse, R0, PT ;  /* 0x000000000f00720c */ /* 0x040fe20003f44070 */
[----:B------:R-:W-:Y:S01]  /*84b0*/  @!P4 IMAD.IADD R16, R16, 0x1, -R15 ;  /* 0x000000011010c824 */ /* 0x000fe200078e0a0f */
[----:B------:R-:W-:Y:S01]  /*84c0*/  ISETP.GT.U32.AND P4, PT, R15, R7, PT ;  /* 0x000000070f00720c */ /* 0x000fe20003f84070 */
[----:B------:R-:W-:Y:S01]  /*84d0*/  @!P0 IMAD.MOV R11, RZ, RZ, -R11 ;  /* 0x000000ffff0b8224 */ /* 0x000fe200078e0a0b */
[----:B------:R-:W-:Y:S01]  /*84e0*/  IABS R18, R2 ;  /* 0x0000000200127213 */ /* 0x000fe20000000000 */
[----:B------:R-:W-:Y:S01]  /*84f0*/  VIADD R10, R5, 0x64 ;  /* 0x00000064050a7836 */ /* 0x000fe20000000000 */
[----:B------:R-:W-:Y:S01]  /*8500*/  ISETP.GT.U32.AND P0, PT, R15, R13, PT ;  /* 0x0000000d0f00720c */ /* 0x000fe20003f04070 */
[----:B------:R-:W-:Y:S01]  /*8510*/  @!P3 IMAD.MOV R16, RZ, RZ, -R16 ;  /* 0x000000ffff10b224 */ /* 0x000fe200078e0a10 */
[----:B------:R0:W-:Y:S01]  /*8520*/  STL [R1+0x22c], R11 ;  /* 0x00022c0b01007387 */ /* 0x0001e20000100800 */
[----:B------:R-:W-:-:S04]  /*8530*/  IMAD.HI.U32 R19, R6, R18, RZ ;  /* 0x0000001206137227 */ /* 0x000fc800078e00ff */
[----:B------:R-:W-:Y:S02]  /*8540*/  IMAD.MOV R19, RZ, RZ, -R19 ;  /* 0x000000ffff137224 */ /* 0x000fe400078e0a13 */
[--C-:B------:R-:W-:Y:S02]  /*8550*/  @!P2 IMAD.IADD R0, R0, 0x1, -R15.reuse ;  /* 0x000000010000a824 */ /* 0x100fe400078e0a0f */
[----:B------:R-:W-:Y:S01]  /*8560*/  @!P4 IMAD.IADD R7, R7, 0x1, -R15 ;  /* 0x000000010707c824 */ /* 0x000fe200078e0a0f */
[----:B0-----:R-:W-:Y:S01]  /*8570*/  IABS R11, R10 ;  /* 0x0000000a000b7213 */ /* 0x001fe20000000000 */
[----:B------:R-:W-:Y:S01]  /*8580*/  VIADD R3, R5, 0x63 ;  /* 0x0000006305037836 */ /* 0x000fe20000000000 */
[----:B------:R-:W-:Y:S01]  /*8590*/  ISETP.GE.AND P4, PT, R9, RZ, PT ;  /* 0x000000ff0900720c */ /* 0x000fe20003f86270 */
[C---:B------:R-:W-:Y:S01]  /*85a0*/  IMAD R9, R15.reuse, R19, R18 ;  /* 0x000000130f097224 */ /* 0x040fe200078e0212 */
[----:B------:R-:W-:Y:S01]  /*85b0*/  ISETP.GT.U32.AND P2, PT, R15, R0, PT ;  /* 0x000000000f00720c */ /* 0x000fe20003f44070 */
[----:B------:R-:W-:-:S03]  /*85c0*/  IMAD.HI.U32 R12, R6, R11, RZ ;  /* 0x0000000b060c7227 */ /* 0x000fc600078e00ff */
[----:B------:R-:W-:Y:S01]  /*85d0*/  ISETP.GT.U32.AND P3, PT, R15, R9, PT ;  /* 0x000000090f00720c */ /* 0x000fe20003f64070 */
[----:B------:R-:W-:Y:S01]  /*85e0*/  @!P0 IMAD.IADD R13, R13, 0x1, -R15 ;  /* 0x000000010d0d8824 */ /* 0x000fe200078e0a0f */
[----:B------:R-:W-:Y:S01]  /*85f0*/  ISETP.GE.AND P0, PT, R8, RZ, PT ;  /* 0x000000ff0800720c */ /* 0x000fe20003f06270 */
[----:B------:R-:W-:Y:S01]  /*8600*/  IMAD.MOV R12, RZ, RZ, -R12 ;  /* 0x000000ffff0c7224 */ /* 0x000fe200078e0a0c */
[----:B------:R-:W-:Y:S01]  /*8610*/  IABS R8, R3 ;  /* 0x0000000300087213 */ /* 0x000fe20000000000 */
[----:B------:R-:W-:Y:S01]  /*8620*/  @!P1 IMAD.MOV R17, RZ, RZ, -R17 ;  /* 0x000000ffff119224 */ /* 0x000fe200078e0a11 */
[C---:B------:R-:W-:Y:S01]  /*8630*/  ISETP.GT.U32.AND P1, PT, R15.reuse, R7, PT ;  /* 0x000000070f00720c */ /* 0x040fe20003f24070 */
[----:B------:R-:W-:Y:S01]  /*8640*/  @!P6 IMAD.MOV R14, RZ, RZ, -R14 ;  /* 0x000000ffff0ee224 */ /* 0x000fe200078e0a0e */
[----:B------:R-:W-:Y:S01]  /*8650*/  ISETP.GE.AND P6, PT, R2, RZ, PT ;  /* 0x000000ff0200720c */ /* 0x000fe20003fc6270 */
[----:B------:R-:W-:Y:S01]  /*8660*/  @!P5 IMAD.MOV R13, RZ, RZ, -R13 ;  /* 0x000000ffff0dd224 */ /* 0x000fe200078e0a0d */
[----:B------:R0:W-:Y:S01]  /*8670*/  STL [R1+0x228], R17 ;  /* 0x0002281101007387 */ /* 0x0001e20000100800 */
[----:B------:R-:W-:Y:S01]  /*8680*/  IMAD R2, R15, R12, R11 ;  /* 0x0000000c0f027224 */ /* 0x000fe200078e020b */
[----:B------:R-:W-:Y:S01]  /*8690*/  ISETP.GE.AND P5, PT, R10, RZ, PT ;  /* 0x000000ff0a00720c */ /* 0x000fe20003fa6270 */
[--C-:B------:R-:W-:Y:S01]  /*86a0*/  @!P2 IMAD.IADD R0, R0, 0x1, -R15.reuse ;  /* 0x000000010000a824 */ /* 0x100fe200078e0a0f */
[----:B------:R1:W-:Y:S01]  /*86b0*/  STL [R1+0x224], R16 ;  /* 0x0002241001007387 */ /* 0x0003e20000100800 */
[--C-:B------:R-:W-:Y:S01]  /*86c0*/  @!P3 IMAD.IADD R9, R9, 0x1, -R15.reuse ;  /* 0x000000010909b824 */ /* 0x100fe200078e0a0f */
[----:B------:R-:W-:Y:S01]  /*86d0*/  ISETP.GT.U32.AND P2, PT, R15, R2, PT ;  /* 0x000000020f00720c */ /* 0x000fe20003f44070 */
[----:B------:R-:W-:Y:S01]  /*86e0*/  VIADD R10, R5, 0x62 ;  /* 0x00000062050a7836 */ /* 0x000fe20000000000 */
[----:B------:R2:W-:Y:S01]  /*86f0*/  STL [R1+0x220], R14 ;  /* 0x0002200e01007387 */ /* 0x0005e20000100800 */
[----:B------:R-:W-:Y:S01]  /*8700*/  @!P1 IMAD.IADD R7, R7, 0x1, -R15 ;  /* 0x0000000107079824 */ /* 0x000fe200078e0a0f */
[----:B------:R-:W-:-:S02]  /*8710*/  ISETP.GE.AND P1, PT, R3, RZ, PT ;  /* 0x000000ff0300720c */ /* 0x000fc40003f26270 */
[----:B------:R3:W-:Y:S01]  /*8720*/  STL [R1+0x218], R13 ;  /* 0x0002180d01007387 */ /* 0x0007e20000100800 */
[----:B------:R-:W-:Y:S01]  /*8730*/  ISETP.GT.U32.AND P3, PT, R15, R9, PT ;  /* 0x000000090f00720c */ /* 0x000fe20003f64070 */
[----:B0-----:R-:W-:Y:S01]  /*8740*/  IMAD.MOV.U32 R17, RZ, RZ, R7 ;  /* 0x000000ffff117224 */ /* 0x001fe200078e0007 */
[----:B-1----:R-:W-:Y:S01]  /*8750*/  IABS R16, R10 ;  /* 0x0000000a00107213 */ /* 0x002fe20000000000 */
[----:B------:R-:W-:Y:S02]  /*8760*/  VIADD R7, R5, 0x60 ;  /* 0x0000006005077836 */ /* 0x000fe40000000000 */
[----:B--2---:R-:W-:Y:S02]  /*8770*/  IMAD.MOV.U32 R14, RZ, RZ, R0 ;  /* 0x000000ffff0e7224 */ /* 0x004fe400078e0000 */
[----:B------:R-:W-:Y:S01]  /*8780*/  @!P2 IMAD.IADD R2, R2, 0x1, -R15 ;  /* 0x000000010202a824 */ /* 0x000fe200078e0a0f */
[----:B------:R-:W-:Y:S01]  /*8790*/  IABS R12, R7 ;  /* 0x00000007000c7213 */ /* 0x000fe20000000000 */
[----:B---3--:R-:W-:-:S03]  /*87a0*/  IMAD.HI.U32 R13, R6, R8, RZ ;  /* 0x00000008060d7227 */ /* 0x008fc600078e00ff */
[C---:B------:R-:W-:Y:S01]  /*87b0*/  ISETP.GT.U32.AND P2, PT, R15.reuse, R2, PT ;  /* 0x000000020f00720c */ /* 0x040fe20003f44070 */
[----:B------:R-:W-:Y:S02]  /*87c0*/  IMAD.MOV R13, RZ, RZ, -R13 ;  /* 0x000000ffff0d7224 */ /* 0x000fe400078e0a0d */
[----:B------:R-:W-:Y:S02]  /*87d0*/  @!P4 IMAD.MOV R14, RZ, RZ, -R14 ;  /* 0x000000ffff0ec224 */ /* 0x000fe400078e0a0e */
[----:B------:R-:W-:Y:S02]  /*87e0*/  IMAD R3, R15, R13, R8 ;  /* 0x0000000d0f037224 */ /* 0x000fe400078e0208 */
[----:B------:R-:W-:Y:S02]  /*87f0*/  VIADD R0, R5, 0x61 ;  /* 0x0000006105007836 */ /* 0x000fe40000000000 */
[----:B------:R-:W-:Y:S01]  /*8800*/  IMAD.HI.U32 R8, R6, R16, RZ ;  /* 0x0000001006087227 */ /* 0x000fe200078e00ff */
[----:B------:R-:W-:-:S03]  /*8810*/  ISETP.GT.U32.AND P4, PT, R15, R3, PT ;  /* 0x000000030f00720c */ /* 0x000fc60003f84070 */
[----:B------:R-:W-:Y:S01]  /*8820*/  @!P0 IMAD.MOV R17, RZ, RZ, -R17 ;  /* 0x000000ffff118224 */ /* 0x000fe200078e0a11 */
[----:B------:R-:W-:Y:S01]  /*8830*/  ISETP.GE.AND P0, PT, R10, RZ, PT ;  /* 0x000000ff0a00720c */ /* 0x000fe20003f06270 */
[----:B------:R-:W-:Y:S01]  /*8840*/  @!P3 IMAD.IADD R9, R9, 0x1, -R15 ;  /* 0x000000010909b824 */ /* 0x000fe200078e0a0f */
[----:B------:R-:W-:Y:S01]  /*8850*/  IABS R10, R0 ;  /* 0x00000000000a7213 */ /* 0x000fe20000000000 */
[----:B------:R-:W-:Y:S01]  /*8860*/  IMAD.MOV R8, RZ, RZ, -R8 ;  /* 0x000000ffff087224 */ /* 0x000fe200078e0a08 */
[----:B------:R-:W-:Y:S01]  /*8870*/  STL [R1+0x200], R17 ;  /* 0x0002001101007387 */ /* 0x000fe20000100800 */
[----:B------:R-:W-:Y:S01]  /*8880*/  IMAD.MOV.U32 R11, RZ, RZ, R9 ;  /* 0x000000ffff0b7224 */ /* 0x000fe200078e0009 */
[----:B------:R-:W-:Y:S01]  /*8890*/  ISETP.GE.AND P3, PT, R0, RZ, PT ;  /* 0x000000ff0000720c */ /* 0x000fe20003f66270 */
[----:B------:R-:W-:Y:S01]  /*88a0*/  IMAD R16, R15, R8, R16 ;  /* 0x000000080f107224 */ /* 0x000fe200078e0210 */
[----:B------:R-:W-:Y:S01]  /*88b0*/  STL [R1+0x1fc], R14 ;  /* 0x0001fc0e01007387 */ /* 0x000fe20000100800 */
[----:B------:R-:W-:-:S04]  /*88c0*/  IMAD.HI.U32 R8, R6, R10, RZ ;  /* 0x0000000a06087227 */ /* 0x000fc800078e00ff */
[----:B------:R-:W-:Y:S02]  /*88d0*/  @!P4 IMAD.IADD R3, R3, 0x1, -R15 ;  /* 0x000000010303c824 */ /* 0x000fe400078e0a0f */
[----:B------:R-:W-:Y:S01]  /*88e0*/  @!P6 IMAD.MOV R11, RZ, RZ, -R11 ;  /* 0x000000ffff0be224 */ /* 0x000fe200078e0a0b */
[C---:B------:R-:W-:Y:S01]  /*88f0*/  ISETP.GT.U32.AND P6, PT, R15.reuse, R16, PT ;  /* 0x000000100f00720c */ /* 0x040fe20003fc4070 */
[----:B------:R-:W-:Y:S01]  /*8900*/  IMAD.MOV R8, RZ, RZ, -R8 ;  /* 0x000000ffff087224 */ /* 0x000fe200078e0a08 */
[C---:B------:R-:W-:Y:S01]  /*8910*/  ISETP.GT.U32.AND P4, PT, R15.reuse, R3, PT ;  /* 0x000000030f00720c */ /* 0x040fe20003f84070 */
[----:B------:R-:W-:Y:S01]  /*8920*/  @!P2 IMAD.IADD R2, R2, 0x1, -R15 ;  /* 0x000000010202a824 */ /* 0x000fe200078e0a0f */
[----:B------:R0:W-:Y:S01]  /*8930*/  STL [R1+0x1f8], R11 ;  /* 0x0001f80b01007387 */ /* 0x0001e20000100800 */
[----:B------:R-:W-:Y:S01]  /*8940*/  IMAD R10, R15, R8, R10 ;  /* 0x000000080f0a7224 */ /* 0x000fe200078e020a */
[----:B------:R-:W-:Y:S01]  /*8950*/  ISETP.GE.AND P2, PT, R7, RZ, PT ;  /* 0x000000ff0700720c */ /* 0x000fe20003f46270 */
[----:B------:R-:W-:-:S04]  /*8960*/  IMAD.HI.U32 R7, R6, R12, RZ ;  /* 0x0000000c06077227 */ /* 0x000fc800078e00ff */
[----:B------:R-:W-:Y:S02]  /*8970*/  IMAD.MOV R7, RZ, RZ, -R7 ;  /* 0x000000ffff077224 */ /* 0x000fe400078e0a07 */
[----:B------:R-:W-:Y:S02]  /*8980*/  VIADD R0, R5, 0x5f ;  /* 0x0000005f05007836 */ /* 0x000fe40000000000 */
[----:B0-----:R-:W-:Y:S02]  /*8990*/  IMAD.MOV.U32 R11, RZ, RZ, R2 ;  /* 0x000000ffff0b7224 */ /* 0x001fe400078e0002 */
[----:B------:R-:W-:Y:S01]  /*89a0*/  @!P4 IMAD.IADD R3, R3, 0x1, -R15 ;  /* 0x000000010303c824 */ /* 0x000fe200078e0a0f */
[----:B------:R-:W-:Y:S01]  /*89b0*/  IABS R9, R0 ;  /* 0x0000000000097213 */ /* 0x000fe20000000000 */
[----:B------:R-:W-:Y:S01]  /*89c0*/  @!P5 IMAD.MOV R11, RZ, RZ, -R11 ;  /* 0x000000ffff0bd224 */ /* 0x000fe200078e0a0b */
[----:B------:R-:W-:Y:S01]  /*89d0*/  ISETP.GT.U32.AND P5, PT, R15, R10, PT ;  /* 0x0000000a0f00720c */ /* 0x000fe20003fa4070 */
[----:B------:R-:W-:Y:S01]  /*89e0*/  VIADD R2, R5, 0x5e ;  /* 0x0000005e05027836 */ /* 0x000fe20000000000 */
[----:B------:R-:W-:Y:S01]  /*89f0*/  ISETP.GE.AND P4, PT, R0, RZ, PT ;  /* 0x000000ff0000720c */ /* 0x000fe20003f86270 */
[----:B------:R-:W-:Y:S01]  /*8a00*/  IMAD R12, R15, R7, R12 ;  /* 0x000000070f0c7224 */ /* 0x000fe200078e020c */
[----:B------:R0:W-:Y:S01]  /*8a10*/  STL [R1+0x1f4], R11 ;  /* 0x0001f40b01007387 */ /* 0x0001e20000100800 */
[----:B------:R-:W-:Y:S01]  /*8a20*/  @!P6 IMAD.IADD R16, R16, 0x1, -R15 ;  /* 0x000000011010e824 */ /* 0x000fe200078e0a0f */
[----:B------:R-:W-:Y:S01]  /*8a30*/  IABS R7, R2 ;  /* 0x0000000200077213 */ /* 0x000fe20000000000 */
[----:B------:R-:W-:-:S03]  /*8a40*/  IMAD.HI.U32 R0, R6, R9, RZ ;  /* 0x0000000906007227 */ /* 0x000fc600078e00ff */
[----:B------:R-:W-:Y:S01]  /*8a50*/  ISETP.GT.U32.AND P6, PT, R15, R16, PT ;  /* 0x000000100f00720c */ /* 0x000fe20003fc4070 */
[----:B------:R-:W-:Y:S02]  /*8a60*/  IMAD.MOV R0, RZ, RZ, -R0 ;  /* 0x000000ffff007224 */ /* 0x000fe400078e0a00 */
[----:B------:R-:W-:Y:S02]  /*8a70*/  @!P5 IMAD.IADD R10, R10, 0x1, -R15 ;  /* 0x000000010a0ad824 */ /* 0x000fe400078e0a0f */
[----:B0-----:R-:W-:Y:S02]  /*8a80*/  IMAD.MOV.U32 R11, RZ, RZ, R3 ;  /* 0x000000ffff0b7224 */ /* 0x001fe400078e0003 */
[----:B------:R-:W-:Y:S01]  /*8a90*/  VIADD R8, R5, 0x5d ;  /* 0x0000005d05087836 */ /* 0x000fe20000000000 */
[C---:B------:R-:W-:Y:S01]  /*8aa0*/  ISETP.GT.U32.AND P5, PT, R15.reuse, R10, PT ;  /* 0x0000000a0f00720c */ /* 0x040fe20003fa4070 */
[----:B------:R-:W-:Y:S01]  /*8ab0*/  @!P1 IMAD.MOV R11, RZ, RZ, -R11 ;  /* 0x000000ffff0b9224 */ /* 0x000fe200078e0a0b */
[C---:B------:R-:W-:Y:S01]  /*8ac0*/  ISETP.GT.U32.AND P1, PT, R15.reuse, R12, PT ;  /* 0x0000000c0f00720c */ /* 0x040fe20003f24070 */
[----:B------:R-:W-:Y:S01]  /*8ad0*/  IMAD R9, R15, R0, R9 ;  /* 0x000000000f097224 */ /* 0x000fe200078e0209 */
[----:B------:R-:W-:Y:S01]  /*8ae0*/  IABS R20, R8 ;  /* 0x0000000800147213 */ /* 0x000fe20000000000 */
[----:B------:R-:W-:Y:S01]  /*8af0*/  @!P6 IMAD.IADD R16, R16, 0x1, -R15 ;  /* 0x000000011010e824 */ /* 0x000fe200078e0a0f */
[----:B------:R0:W-:Y:S01]  /*8b00*/  STL [R1+0x1f0], R11 ;  /* 0x0001f00b01007387 */ /* 0x0001e20000100800 */
[----:B------:R-:W-:Y:S01]  /*8b10*/  VIADD R3, R5, 0x5c ;  /* 0x0000005c05037836 */ /* 0x000fe20000000000 */
[----:B------:R-:W-:Y:S01]  /*8b20*/  ISETP.GT.U32.AND P6, PT, R15, R9, PT ;  /* 0x000000090f00720c */ /* 0x000fe20003fc4070 */
[----:B------:R-:W-:-:S03]  /*8b30*/  IMAD.HI.U32 R14, R6, R20, RZ ;  /* 0x00000014060e7227 */ /* 0x000fc600078e00ff */
[----:B------:R-:W-:Y:S01]  /*8b40*/  IABS R13, R3 ;  /* 0x00000003000d7213 */ /* 0x000fe20000000000 */
[--C-:B------:R-:W-:Y:S02]  /*8b50*/  @!P5 IMAD.IADD R10, R10, 0x1, -R15.reuse ;  /* 0x000000010a0ad824 */ /* 0x100fe400078e0a0f */
[----:B------:R-:W-:Y:S02]  /*8b60*/  @!P1 IMAD.IADD R12, R12, 0x1, -R15 ;  /* 0x000000010c0c9824 */ /* 0x000fe400078e0a0f */
[----:B0-----:R-:W-:-:S03]  /*8b70*/  IMAD.HI.U32 R11, R6, R7, RZ ;  /* 0x00000007060b7227 */ /* 0x001fc600078e00ff */
[C---:B------:R-:W-:Y:S01]  /*8b80*/  ISETP.GT.U32.AND P1, PT, R15.reuse, R12, PT ;  /* 0x0000000c0f00720c */ /* 0x040fe20003f24070 */
[----:B------:R-:W-:Y:S02]  /*8b90*/  IMAD.MOV R11, RZ, RZ, -R11 ;  /* 0x000000ffff0b7224 */ /* 0x000fe400078e0a0b */
[----:B------:R-:W-:Y:S02]  /*8ba0*/  IMAD.MOV.U32 R17, RZ, RZ, R16 ;  /* 0x000000ffff117224 */ /* 0x000fe400078e0010 */
[----:B------:R-:W-:Y:S02]  /*8bb0*/  IMAD R7, R15, R11, R7 ;  /* 0x0000000b0f077224 */ /* 0x000fe400078e0207 */
[----:B------:R-:W-:Y:S02]  /*8bc0*/  VIADD R0, R5, 0x5b ;  /* 0x0000005b05007836 */ /* 0x000fe40000000000 */
[----:B------:R-:W-:Y:S01]  /*8bd0*/  IMAD.MOV R14, RZ, RZ, -R14 ;  /* 0x000000ffff0e7224 */ /* 0x000fe200078e0a0e */
[C---:B------:R-:W-:Y:S01]  /*8be0*/  ISETP.GT.U32.AND P5, PT, R15.reuse, R7, PT ;  /* 0x000000070f00720c */ /* 0x040fe20003fa4070 */
[----:B------:R-:W-:Y:S01]  /*8bf0*/  @!P0 IMAD.MOV R17, RZ, RZ, -R17 ;  /* 0x000000ffff118224 */ /* 0x000fe200078e0a11 */
[----:B------:R-:W-:Y:S01]  /*8c00*/  ISETP.GE.AND P0, PT, R2, RZ, PT ;  /* 0x000000ff0200720c */ /* 0x000fe20003f06270 */
[----:B------:R-:W-:Y:S01]  /*8c10*/  @!P3 IMAD.MOV R10, RZ, RZ, -R10 ;  /* 0x000000ffff0ab224 */ /* 0x000fe200078e0a0a */
[----:B------:R-:W-:Y:S01]  /*8c20*/  IABS R11, R0 ;  /* 0x00000000000b7213 */ /* 0x000fe20000000000 */
[----:B------:R-:W-:Y:S01]  /*8c30*/  IMAD R20, R15, R14, R20 ;  /* 0x0000000e0f147224 */ /* 0x000fe200078e0214 */
[----:B------:R-:W-:Y:S01]  /*8c40*/  STL [R1+0x1ec], R17 ;  /* 0x0001ec1101007387 */ /* 0x000fe20000100800 */
[----:B------:R-:W-:-:S03]  /*8c50*/  IMAD.HI.U32 R2, R6, R13, RZ ;  /* 0x0000000d06027227 */ /* 0x000fc600078e00ff */
[----:B------:R0:W-:Y:S01]  /*8c60*/  STL [R1+0x1e8], R10 ;  /* 0x0001e80a01007387 */ /* 0x0001e20000100800 */
[--C-:B------:R-:W-:Y:S02]  /*8c70*/  @!P6 IMAD.IADD R9, R9, 0x1, -R15.reuse ;  /* 0x000000010909e824 */ /* 0x100fe400078e0a0f */
[--C-:B------:R-:W-:Y:S01]  /*8c80*/  @!P5 IMAD.IADD R7, R7, 0x1, -R15.reuse ;  /* 0x000000010707d824 */ /* 0x100fe200078e0a0f */
[----:B------:R-:W-:Y:S01]  /*8c90*/  ISETP.GE.AND P5, PT, R8, RZ, PT ;  /* 0x000000ff0800720c */ /* 0x000fe20003fa6270 */
[----:B------:R-:W-:Y:S01]  /*8ca0*/  @!P1 IMAD.IADD R12, R12, 0x1, -R15 ;  /* 0x000000010c0c9824 */ /* 0x000fe200078e0a0f */
[C---:B------:R-:W-:Y:S01]  /*8cb0*/  ISETP.GT.U32.AND P1, PT, R15.reuse, R20, PT ;  /* 0x000000140f00720c */ /* 0x040fe20003f24070 */
[----:B------:R-:W-:Y:S01]  /*8cc0*/  IMAD.MOV R2, RZ, RZ, -R2 ;  /* 0x000000ffff027224 */ /* 0x000fe200078e0a02 */
[C---:B------:R-:W-:Y:S01]  /*8cd0*/  ISETP.GT.U32.AND P3, PT, R15.reuse, R7, PT ;  /* 0x000000070f00720c */ /* 0x040fe20003f64070 */
[----:B------:R-:W-:Y:S01]  /*8ce0*/  IMAD.HI.U32 R8, R6, R11, RZ ;  /* 0x0000000b06087227 */ /* 0x000fe200078e00ff */
[----:B------:R-:W-:-:S03]  /*8cf0*/  ISETP.GT.U32.AND P6, PT, R15, R9, PT ;  /* 0x000000090f00720c */ /* 0x000fc60003fc4070 */
[C---:B------:R-:W-:Y:S02]  /*8d00*/  IMAD R13, R15.reuse, R2, R13 ;  /* 0x000000020f0d7224 */ /* 0x040fe400078e020d */
[----:B------:R-:W-:Y:S02]  /*8d10*/  IMAD.MOV R8, RZ, RZ, -R8 ;  /* 0x000000ffff087224 */ /* 0x000fe400078e0a08 */
[----:B------:R-:W-:Y:S02]  /*8d20*/  @!P2 IMAD.MOV R12, RZ, RZ, -R12 ;  /* 0x000000ffff0ca224 */ /* 0x000fe400078e0a0c */
[----:B------:R-:W-:Y:S02]  /*8d30*/  IMAD R11, R15, R8, R11 ;  /* 0x000000080f0b7224 */ /* 0x000fe400078e020b */
[--C-:B------:R-:W-:Y:S01]  /*8d40*/  @!P3 IMAD.IADD R7, R7, 0x1, -R15.reuse ;  /* 0x000000010707b824 */ /* 0x100fe200078e0a0f */
[C---:B------:R-:W-:Y:S01]  /*8d50*/  ISETP.GT.U32.AND P3, PT, R15.reuse, R13, PT ;  /* 0x0000000d0f00720c */ /* 0x040fe20003f64070 */
[--C-:B------:R-:W-:Y:S01]  /*8d60*/  @!P1 IMAD.IADD R20, R20, 0x1, -R15.reuse ;  /* 0x0000000114149824 */ /* 0x100fe200078e0a0f */
[----:B------:R-:W-:Y:S01]  /*8d70*/  ISETP.GT.U32.AND P2, PT, R15, R11, PT ;  /* 0x0000000b0f00720c */ /* 0x000fe20003f44070 */
[----:B------:R-:W-:Y:S01]  /*8d80*/  @!P6 IMAD.IADD R9, R9, 0x1, -R15 ;  /* 0x000000010909e824 */ /* 0x000fe200078e0a0f */
[----:B------:R-:W-:Y:S01]  /*8d90*/  ISETP.GE.AND P6, PT, R3, RZ, PT ;  /* 0x000000ff0300720c */ /* 0x000fe20003fc6270 */
[----:B------:R-:W-:Y:S01]  /*8da0*/  VIADD R3, R5, 0x5a ;  /* 0x0000005a05037836 */ /* 0x000fe20000000000 */
[----:B------:R-:W-:Y:S01]  /*8db0*/  ISETP.GT.U32.AND P1, PT, R15, R20, PT ;  /* 0x000000140f00720c */ /* 0x000fe20003f24070 */
[----:B------:R-:W-:Y:S01]  /*8dc0*/  IMAD.MOV.U32 R16, RZ, RZ, R9 ;  /* 0x000000ffff107224 */ /* 0x000fe200078e0009 */
[----:B------:R1:W-:Y:S01]  /*8dd0*/  STL [R1+0x1d8], R12 ;  /* 0x0001d80c01007387 */ /* 0x0003e20000100800 */
[----:B------:R-:W-:Y:S01]  /*8de0*/  VIADD R2, R5, 0x59 ;  /* 0x0000005905027836 */ /* 0x000fe20000000000 */
[----:B0-----:R-:W-:Y:S01]  /*8df0*/  IABS R10, R3 ;  /* 0x00000003000a7213 */ /* 0x001fe20000000000 */
[----:B------:R-:W-:Y:S01]  /*8e00*/  @!P4 IMAD.MOV R16, RZ, RZ, -R16 ;  /* 0x000000ffff10c224 */ /* 0x000fe200078e0a10 */
[----:B------:R-:W-:Y:S01]  /*8e10*/  ISETP.GE.AND P4, PT, R0, RZ, PT ;  /* 0x000000ff0000720c */ /* 0x000fe20003f86270 */
[--C-:B------:R-:W-:Y:S01]  /*8e20*/  @!P3 IMAD.IADD R13, R13, 0x1, -R15.reuse ;  /* 0x000000010d0db824 */ /* 0x100fe200078e0a0f */
[----:B------:R-:W-:Y:S01]  /*8e30*/  IABS R8, R2 ;  /* 0x0000000200087213 */ /* 0x000fe20000000000 */
[----:B------:R-:W-:Y:S01]  /*8e40*/  IMAD.HI.U32 R0, R6, R10, RZ ;  /* 0x0000000a06007227 */ /* 0x000fe200078e00ff */
[----:B------:R0:W-:Y:S02]  /*8e50*/  STL [R1+0x1cc], R16 ;  /* 0x0001cc1001007387 */ /* 0x0001e40000100800 */
[----:B------:R-:W-:Y:S01]  /*8e60*/  ISETP.GT.U32.AND P3, PT, R15, R13, PT ;  /* 0x0000000d0f00720c */ /* 0x000fe20003f64070 */
[----:B------:R-:W-:-:S02]  /*8e70*/  @!P2 IMAD.IADD R11, R11, 0x1, -R15 ;  /* 0x000000010b0ba824 */ /* 0x000fc400078e0a0f */
[----:B------:R-:W-:Y:S01]  /*8e80*/  @!P1 IMAD.IADD R20, R20, 0x1, -R15 ;  /* 0x0000000114149824 */ /* 0x000fe200078e0a0f */
[----:B------:R-:W-:Y:S01]  /*8e90*/  ISETP.GE.AND P1, PT, R2, RZ, PT ;  /* 0x000000ff0200720c */ /* 0x000fe20003f26270 */
[----:B-1----:R-:W-:Y:S01]  /*8ea0*/  VIADD R12, R5, 0x58 ;  /* 0x00000058050c7836 */ /* 0x002fe20000000000 */
[----:B------:R-:W-:Y:S01]  /*8eb0*/  ISETP.GT.U32.AND P2, PT, R15, R11, PT ;  /* 0x0000000b0f00720c */ /* 0x000fe20003f44070 */
[----:B------:R-:W-:Y:S02]  /*8ec0*/  IMAD.MOV R0, RZ, RZ, -R0 ;  /* 0x000000ffff007224 */ /* 0x000fe400078e0a00 */
[----:B------:R-:W-:-:S04]  /*8ed0*/  IMAD.HI.U32 R2, R6, R8, RZ ;  /* 0x0000000806027227 */ /* 0x000fc800078e00ff */
[----:B------:R-:W-:Y:S01]  /*8ee0*/  IMAD.MOV.U32 R14, RZ, RZ, R7 ;  /* 0x000000ffff0e7224 */ /* 0x000fe200078e0007 */
[----:B------:R-:W-:Y:S01]  /*8ef0*/  IABS R7, R12 ;  /* 0x0000000c00077213 */ /* 0x000fe20000000000 */
[----:B------:R-:W-:Y:S02]  /*8f00*/  IMAD R10, R15, R0, R10 ;  /* 0x000000000f0a7224 */ /* 0x000fe400078e020a */
[----:B------:R-:W-:Y:S02]  /*8f10*/  IMAD.MOV R2, RZ, RZ, -R2 ;  /* 0x000000ffff027224 */ /* 0x000fe400078e0a02 */
[----:B------:R-:W-:Y:S01]  /*8f20*/  @!P0 IMAD.MOV R14, RZ, RZ, -R14 ;  /* 0x000000ffff0e8224 */ /* 0x000fe200078e0a0e */
[----:B------:R-:W-:Y:S01]  /*8f30*/  ISETP.GE.AND P0, PT, R3, RZ, PT ;  /* 0x000000ff0300720c */ /* 0x000fe20003f06270 */
[----:B------:R-:W-:Y:S01]  /*8f40*/  @!P3 IMAD.IADD R13, R13, 0x1, -R15 ;  /* 0x000000010d0db824 */ /* 0x000fe200078e0a0f */
[C---:B------:R-:W-:Y:S01]  /*8f50*/  ISETP.GT.U32.AND P3, PT, R15.reuse, R10, PT ;  /* 0x0000000a0f00720c */ /* 0x040fe20003f64070 */
[----:B------:R-:W-:Y:S01]  /*8f60*/  IMAD R8, R15, R2, R8 ;  /* 0x000000020f087224 */ /* 0x000fe200078e0208 */
[----:B------:R1:W-:Y:S01]  /*8f70*/  STL [R1+0x1c8], R14 ;  /* 0x0001c80e01007387 */ /* 0x0003e20000100800 */
[----:B------:R-:W-:-:S04]  /*8f80*/  IMAD.HI.U32 R3, R6, R7, RZ ;  /* 0x0000000706037227 */ /* 0x000fc800078e00ff */
[----:B------:R-:W-:Y:S02]  /*8f90*/  IMAD.MOV R3, RZ, RZ, -R3 ;  /* 0x000000ffff037224 */ /* 0x000fe400078e0a03 */
[----:B------:R-:W-:Y:S01]  /*8fa0*/  @!P2 IMAD.IADD R11, R11, 0x1, -R15 ;  /* 0x000000010b0ba824 */ /* 0x000fe200078e0a0f */
[----:B------:R-:W-:Y:S01]  /*8fb0*/  ISETP.GT.U32.AND P2, PT, R15, R8, PT ;  /* 0x000000080f00720c */ /* 0x000fe20003f44070 */
[----:B------:R-:W-:Y:S02]  /*8fc0*/  VIADD R9, R5, 0x56 ;  /* 0x0000005605097836 */ /* 0x000fe40000000000 */
[----:B------:R-:W-:Y:S02]  /*8fd0*/  IMAD R7, R15, R3, R7 ;  /* 0x000000030f077224 */ /* 0x000fe400078e0207 */
[----:B------:R-:W-:Y:S01]  /*8fe0*/  VIADD R0, R5, 0x57 ;  /* 0x0000005705007836 */ /* 0x000fe20000000000 */
[----:B------:R-:W-:Y:S01]  /*8ff0*/  IABS R18, R9 ;  /* 0x0000000900127213 */ /* 0x000fe20000000000 */
[----:B------:R-:W-:Y:S01]  /*9000*/  @!P3 IMAD.IADD R10, R10, 0x1, -R15 ;  /* 0x000000010a0ab824 */ /* 0x000fe200078e0a0f */
[----:B------:R-:W-:Y:S01]  /*9010*/  ISETP.GT.U32.AND P3, PT, R15, R7, PT ;  /* 0x000000070f00720c */ /* 0x000fe20003f64070 */
[----:B------:R-:W-:Y:S01]  /*9020*/  VIADD R2, R5, 0x55 ;  /* 0x0000005505027836 */ /* 0x000fe20000000000 */
[----:B------:R-:W-:Y:S01]  /*9030*/  IABS R19, R0 ;  /* 0x0000000000137213 */ /* 0x000fe20000000000 */
[----:B0-----:R-:W-:-:S03]  /*9040*/  IMAD.HI.U32 R16, R6, R18, RZ ;  /* 0x0000001206107227 */ /* 0x001fc600078e00ff */
[----:B------:R-:W-:Y:S01]  /*9050*/  IABS R17, R2 ;  /* 0x0000000200117213 */ /* 0x000fe20000000000 */
[----:B------:R-:W-:Y:S01]  /*9060*/  @!P2 IMAD.IADD R8, R8, 0x1, -R15 ;  /* 0x000000010808a824 */ /* 0x000fe200078e0a0f */
[----:B------:R-:W-:Y:S01]  /*9070*/  ISETP.GT.U32.AND P2, PT, R15, R10, PT ;  /* 0x0000000a0f00720c */ /* 0x000fe20003f44070 */
[----:B-1----:R-:W-:-:S04]  /*9080*/  IMAD.HI.U32 R14, R6, R19, RZ ;  /* 0x00000013060e7227 */ /* 0x002fc800078e00ff */
[----:B------:R-:W-:Y:S02]  /*9090*/  IMAD.MOV R16, RZ, RZ, -R16 ;  /* 0x000000ffff107224 */ /* 0x000fe400078e0a10 */
[----:B------:R-:W-:Y:S02]  /*90a0*/  IMAD.MOV R14, RZ, RZ, -R14 ;  /* 0x000000ffff0e7224 */ /* 0x000fe400078e0a0e */
[----:B------:R-:W-:Y:S02]  /*90b0*/  IMAD.MOV.U32 R21, RZ, RZ, R20 ;  /* 0x000000ffff157224 */ /* 0x000fe400078e0014 */
[----:B------:R-:W-:Y:S02]  /*90c0*/  IMAD R18, R15, R16, R18 ;  /* 0x000000100f127224 */ /* 0x000fe400078e0212 */
[----:B------:R-:W-:Y:S01]  /*90d0*/  @!P3 IMAD.IADD R7, R7, 0x1, -R15 ;  /* 0x000000010707b824 */ /* 0x000fe200078e0a0f */
[C---:B------:R-:W-:Y:S01]  /*90e0*/  ISETP.GT.U32.AND P3, PT, R15.reuse, R8, PT ;  /* 0x000000080f00720c */ /* 0x040fe20003f64070 */
[----:B------:R-:W-:-:S02]  /*90f0*/  IMAD R19, R15, R14, R19 ;  /* 0x0000000e0f137224 */ /* 0x000fc400078e0213 */
[----:B------:R-:W-:Y:S01]  /*9100*/  @!P5 IMAD.MOV R21, RZ, RZ, -R21 ;  /* 0x000000ffff15d224 */ /* 0x000fe200078e0a15 */
[----:B------:R-:W-:Y:S01]  /*9110*/  ISETP.GE.AND P5, PT, R12, RZ, PT ;  /* 0x000000ff0c00720c */ /* 0x000fe20003fa6270 */
[----:B------:R-:W-:Y:S01]  /*9120*/  @!P4 IMAD.MOV R11, RZ, RZ, -R11 ;  /* 0x000000ffff0bc224 */ /* 0x000fe200078e0a0b */
[C---:B------:R-:W-:Y:S01]  /*9130*/  ISETP.GT.U32.AND P4, PT, R15.reuse, R18, PT ;  /* 0x000000120f00720c */ /* 0x040fe20003f84070 */
[----:B------:R-:W-:Y:S01]  /*9140*/  IMAD.HI.U32 R12, R6, R17, RZ ;  /* 0x00000011060c7227 */ /* 0x000fe200078e00ff */
[----:B------:R-:W-:Y:S03]  /*9150*/  STL [R1+0x1c4], R21 ;  /* 0x0001c41501007387 */ /* 0x000fe60000100800 */
[----:B------:R-:W-:Y:S01]  /*9160*/  @!P2 IMAD.IADD R10, R10, 0x1, -R15 ;  /* 0x000000010a0aa824 */ /* 0x000fe200078e0a0f */
[----:B------:R-:W-:Y:S01]  /*9170*/  ISETP.GT.U32.AND P2, PT, R15, R19, PT ;  /* 0x000000130f00720c */ /* 0x000fe20003f44070 */
[----:B------:R-:W-:-:S02]  /*9180*/  VIADD R3, R5, 0x54 ;  /* 0x0000005405037836 */ /* 0x000fc40000000000 */
[----:B------:R-:W-:Y:S01]  /*9190*/  @!P6 IMAD.MOV R13, RZ, RZ, -R13 ;  /* 0x000000ffff0de224 */ /* 0x000fe200078e0a0d */
[C---:B------:R-:W-:Y:S01]  /*91a0*/  ISETP.GT.U32.AND P6, PT, R15.reuse, R7, PT ;  /* 0x000000070f00720c */ /* 0x040fe20003fc4070 */
[----:B------:R-:W-:Y:S01]  /*91b0*/  IMAD.MOV R12, RZ, RZ, -R12 ;  /* 0x000000ffff0c7224 */ /* 0x000fe200078e0a0c */
[----:B------:R-:W-:Y:S01]  /*91c0*/  IABS R14, R3 ;  /* 0x00000003000e7213 */ /* 0x000fe20000000000 */
[----:B------:R-:W-:Y:S01]  /*91d0*/  @!P3 IMAD.IADD R8, R8, 0x1, -R15 ;  /* 0x000000010808b824 */ /* 0x000fe200078e0a0f */
[----:B------:R0:W-:Y:S01]  /*91e0*/  STL [R1+0x1c0], R13 ;  /* 0x0001c00d01007387 */ /* 0x0001e20000100800 */
[C---:B------:R-:W-:Y:S02]  /*91f0*/  IMAD R17, R15.reuse, R12, R17 ;  /* 0x0000000c0f117224 */ /* 0x040fe400078e0211 */
[--C-:B------:R-:W-:Y:S01]  /*9200*/  @!P4 IMAD.IADD R18, R18, 0x1, -R15.reuse ;  /* 0x000000011212c824 */ /* 0x100fe200078e0a0f */
[----:B------:R1:W-:Y:S01]  /*9210*/  STL [R1+0x1bc], R11 ;  /* 0x0001bc0b01007387 */ /* 0x0003e20000100800 */
[----:B------:R-:W-:Y:S01]  /*9220*/  IMAD.MOV.U32 R12, RZ, RZ, R8 ;  /* 0x000000ffff0c7224 */ /* 0x000fe200078e0008 */
[----:B------:R-:W-:Y:S01]  /*9230*/  ISETP.GT.U32.AND P3, PT, R15, R17, PT ;  /* 0x000000110f00720c */ /* 0x000fe20003f64070 */
[--C-:B------:R-:W-:Y:S01]  /*9240*/  @!P2 IMAD.IADD R19, R19, 0x1, -R15.reuse ;  /* 0x000000011313a824 */ /* 0x100fe200078e0a0f */
[----:B------:R-:W-:Y:S01]  /*9250*/  ISETP.GE.AND P2, PT, R2, RZ, PT ;  /* 0x000000ff0200720c */ /* 0x000fe20003f46270 */
[----:B------:R-:W-:Y:S01]  /*9260*/  @!P6 IMAD.IADD R7, R7, 0x1, -R15 ;  /* 0x000000010707e824 */ /* 0x000fe200078e0a0f */
[----:B------:R-:W-:Y:S01]  /*9270*/  ISETP.GE.AND P6, PT, R9, RZ, PT ;  /* 0x000000ff0900720c */ /* 0x000fe20003fc6270 */
[----:B0-----:R-:W-:Y:S01]  /*9280*/  IMAD.MOV.U32 R13, RZ, RZ, R10 ;  /* 0x000000ffff0d7224 */ /* 0x001fe200078e000a */
[----:B------:R-:W-:Y:S01]  /*9290*/  ISETP.GT.U32.AND P4, PT, R15, R19, PT ;  /* 0x000000130f00720c */ /* 0x000fe20003f84070 */
[----:B------:R-:W-:-:S04]  /*92a0*/  IMAD.HI.U32 R10, R6, R14, RZ ;  /* 0x0000000e060a7227 */ /* 0x000fc800078e00ff */
[----:B------:R-:W-:Y:S02]  /*92b0*/  IMAD.MOV R10, RZ, RZ, -R10 ;  /* 0x000000ffff0a7224 */ /* 0x000fe400078e0a0a */
[----:B------:R-:W-:Y:S02]  /*92c0*/  VIADD R2, R5, 0x52 ;  /* 0x0000005205027836 */ /* 0x000fe40000000000 */
[----:B------:R-:W-:Y:S01]  /*92d0*/  @!P1 IMAD.MOV R12, RZ, RZ, -R12 ;  /* 0x000000ffff0c9224 */ /* 0x000fe200078e0a0c */
[----:B------:R-:W-:Y:S01]  /*92e0*/  ISETP.GT.U32.AND P1, PT, R15, R18, PT ;  /* 0x000000120f00720c */ /* 0x000fe20003f24070 */
[----:B------:R-:W-:Y:S01]  /*92f0*/  @!P0 IMAD.MOV R13, RZ, RZ, -R13 ;  /* 0x000000ffff0d8224 */ /* 0x000fe200078e0a0d */
[----:B------:R-:W-:Y:S01]  /*9300*/  ISETP.GE.AND P0, PT, R0, RZ, PT ;  /* 0x000000ff0000720c */ /* 0x000fe20003f06270 */
[----:B------:R-:W-:Y:S01]  /*9310*/  VIADD R0, R5, 0x53 ;  /* 0x0000005305007836 */ /* 0x000fe20000000000 */
[----:B-1----:R-:W-:Y:S01]  /*9320*/  IABS R11, R2 ;  /* 0x00000002000b7213 */ /* 0x002fe20000000000 */
[----:B------:R-:W-:Y:S01]  /*9330*/  IMAD R14, R15, R10, R14 ;  /* 0x0000000a0f0e7224 */ /* 0x000fe200078e020e */
[----:B------:R-:W-:Y:S01]  /*9340*/  STL [R1+0x1a8], R13 ;  /* 0x0001a80d01007387 */ /* 0x000fe20000100800 */
[----:B------:R-:W-:Y:S01]  /*9350*/  @!P5 IMAD.MOV R7, RZ, RZ, -R7 ;  /* 0x000000ffff07d224 */ /* 0x000fe200078e0a07 */
[----:B------:R-:W-:Y:S01]  /*9360*/  IABS R9, R0 ;  /* 0x0000000000097213 */ /* 0x000fe20000000000 */
[--C-:B------:R-:W-:Y:S01]  /*9370*/  @!P3 IMAD.IADD R17, R17, 0x1, -R15.reuse ;  /* 0x000000011111b824 */ /* 0x100fe200078e0a0f */
[----:B------:R-:W-:Y:S01]  /*9380*/  STL [R1+0x1a4], R12 ;  /* 0x0001a40c01007387 */ /* 0x000fe20000100800 */
[----:B------:R-:W-:Y:S01]  /*9390*/  ISETP.GT.U32.AND P5, PT, R15, R14, PT ;  /* 0x0000000e0f00720c */ /* 0x000fe20003fa4070 */
[----:B------:R-:W-:Y:S01]  /*93a0*/  @!P4 IMAD.IADD R19, R19, 0x1, -R15 ;  /* 0x000000011313c824 */ /* 0x000fe200078e0a0f */
[----:B------:R-:W-:Y:S01]  /*93b0*/  ISETP.GE.AND P4, PT, R3, RZ, PT ;  /* 0x000000ff0300720c */ /* 0x000fe20003f86270 */
[----:B------:R0:W-:Y:S01]  /*93c0*/  STL [R1+0x1a0], R7 ;  /* 0x0001a00701007387 */ /* 0x0001e20000100800 */
[----:B------:R-:W-:Y:S01]  /*93d0*/  IMAD.HI.U32 R8, R6, R9, RZ ;  /* 0x0000000906087227 */ /* 0x000fe200078e00ff */
[----:B------:R-:W-:-:S03]  /*93e0*/  ISETP.GT.U32.AND P3, PT, R15, R17, PT ;  /* 0x000000110f00720c */ /* 0x000fc60003f64070 */
[----:B------:R-:W-:Y:S01]  /*93f0*/  @!P1 IMAD.IADD R18, R18, 0x1, -R15 ;  /* 0x0000000112129824 */ /* 0x000fe200078e0a0f */
[----:B------:R-:W-:Y:S01]  /*9400*/  ISETP.GE.AND P1, PT, R0, RZ, PT ;  /* 0x000000ff0000720c */ /* 0x000fe20003f26270 */
[----:B------:R-:W-:Y:S02]  /*9410*/  IMAD.MOV R8, RZ, RZ, -R8 ;  /* 0x000000ffff087224 */ /* 0x000fe400078e0a08 */
[----:B------:R-:W-:Y:S02]  /*9420*/  VIADD R3, R5, 0x51 ;  /* 0x0000005105037836 */ /* 0x000fe40000000000 */
[----:B0-----:R-:W-:-:S04]  /*9430*/  IMAD.HI.U32 R7, R6, R11, RZ ;  /* 0x0000000b06077227 */ /* 0x001fc800078e00ff */
[----:B------:R-:W-:Y:S02]  /*9440*/  IMAD.MOV R7, RZ, RZ, -R7 ;  /* 0x000000ffff077224 */ /* 0x000fe400078e0a07 */
[----:B------:R-:W-:Y:S02]  /*9450*/  IMAD.MOV.U32 R20, RZ, RZ, R18 ;  /* 0x000000ffff147224 */ /* 0x000fe400078e0012 */
[C---:B------:R-:W-:Y:S02]  /*9460*/  IMAD R11, R15.reuse, R7, R11 ;  /* 0x000000070f0b7224 */ /* 0x040fe400078e020b */
[----:B------:R-:W-:Y:S01]  /*9470*/  IMAD R9, R15, R8, R9 ;  /* 0x000000080f097224 */ /* 0x000fe200078e0209 */
[----:B------:R-:W-:Y:S01]  /*9480*/  IABS R8, R3 ;  /* 0x0000000300087213 */ /* 0x000fe20000000000 */
[----:B------:R-:W-:Y:S01]  /*9490*/  @!P5 IMAD.IADD R14, R14, 0x1, -R15 ;  /* 0x000000010e0ed824 */ /* 0x000fe200078e0a0f */
[----:B------:R-:W-:Y:S01]  /*94a0*/  ISETP.GE.AND P5, PT, R2, RZ, PT ;  /* 0x000000ff0200720c */ /* 0x000fe20003fa6270 */
[----:B------:R-:W-:-:S02]  /*94b0*/  IMAD.MOV.U32 R21, RZ, RZ, R19 ;  /* 0x000000ffff157224 */ /* 0x000fc400078e0013 */
[----:B------:R-:W-:Y:S01]  /*94c0*/  @!P6 IMAD.MOV R20, RZ, RZ, -R20 ;  /* 0x000000ffff14e224 */ /* 0x000fe200078e0a14 */
[C---:B------:R-:W-:Y:S01]  /*94d0*/  ISETP.GT.U32.AND P6, PT, R15.reuse, R11, PT ;  /* 0x0000000b0f00720c */ /* 0x040fe20003fc4070 */
[----:B------:R-:W-:Y:S01]  /*94e0*/  @!P0 IMAD.MOV R21, RZ, RZ, -R21 ;  /* 0x000000ffff158224 */ /* 0x000fe200078e0a15 */
[----:B------:R-:W-:Y:S01]  /*94f0*/  ISETP.GT.U32.AND P0, PT, R15, R14, PT ;  /* 0x0000000e0f00720c */ /* 0x000fe20003f04070 */
[----:B------:R-:W-:Y:S01]  /*9500*/  @!P3 IMAD.IADD R17, R17, 0x1, -R15 ;  /* 0x000000011111b824 */ /* 0x000fe200078e0a0f */
[----:B------:R-:W-:Y:S01]  /*9510*/  ISETP.GT.U32.AND P3, PT, R15, R9, PT ;  /* 0x000000090f00720c */ /* 0x000fe20003f64070 */
[----:B------:R-:W-:Y:S01]  /*9520*/  IMAD.HI.U32 R13, R6, R8, RZ ;  /* 0x00000008060d7227 */ /* 0x000fe200078e00ff */
[----:B------:R-:W-:Y:S03]  /*9530*/  STL [R1+0x19c], R21 ;  /* 0x00019c1501007387 */ /* 0x000fe60000100800 */
[----:B------:R-:W-:Y:S01]  /*9540*/  IMAD.MOV R13, RZ, RZ, -R13 ;  /* 0x000000ffff0d7224 */ /* 0x000fe200078e0a0d */
[----:B------:R-:W-:Y:S01]  /*9550*/  STL [R1+0x184], R20 ;  /* 0x0001841401007387 */ /* 0x000fe20000100800 */
[----:B------:R-:W-:Y:S01]  /*9560*/  @!P2 IMAD.MOV R17, RZ, RZ, -R17 ;  /* 0x000000ffff11a224 */ /* 0x000fe200078e0a11 */
[----:B------:R-:W-:Y:S01]  /*9570*/  ISETP.GE.AND P2, PT, R3, RZ, PT ;  /* 0x000000ff0300720c */ /* 0x000fe20003f46270 */
[----:B------:R-:W-:-:S02]  /*9580*/  IMAD R3, R15, R13, R8 ;  /* 0x0000000d0f037224 */ /* 0x000fc400078e0208 */
[--C-:B------:R-:W-:Y:S01]  /*9590*/  @!P6 IMAD.IADD R11, R11, 0x1, -R15.reuse ;  /* 0x000000010b0be824 */ /* 0x100fe200078e0a0f */
[----:B------:R0:W-:Y:S01]  /*95a0*/  STL [R1+0x180], R17 ;  /* 0x0001801101007387 */ /* 0x0001e20000100800 */
[C---:B------:R-:W-:Y:S02]  /*95b0*/  VIADD R7, R5.reuse, 0x50 ;  /* 0x0000005005077836 */ /* 0x040fe40000000000 */
[----:B------:R-:W-:Y:S01]  /*95c0*/  VIADD R0, R5, 0x4e ;  /* 0x0000004e05007836 */ /* 0x000fe20000000000 */
[C---:B------:R-:W-:Y:S01]  /*95d0*/  ISETP.GT.U32.AND P6, PT, R15.reuse, R11, PT ;  /* 0x0000000b0f00720c */ /* 0x040fe20003fc4070 */
[--C-:B------:R-:W-:Y:S01]  /*95e0*/  @!P0 IMAD.IADD R14, R14, 0x1, -R15.reuse ;  /* 0x000000010e0e8824 */ /* 0x100fe200078e0a0f */
[----:B------:R-:W-:Y:S01]  /*95f0*/  ISETP.GT.U32.AND P0, PT, R15, R3, PT ;  /* 0x000000030f00720c */ /* 0x000fe20003f04070 */
[----:B------:R-:W-:Y:S01]  /*9600*/  VIADD R10, R5, 0x4f ;  /* 0x0000004f050a7836 */ /* 0x000fe20000000000 */
[----:B------:R-:W-:Y:S01]  /*9610*/  IABS R16, R7 ;  /* 0x0000000700107213 */ /* 0x000fe20000000000 */
[----:B------:R-:W-:Y:S01]  /*9620*/  @!P3 IMAD.IADD R9, R9, 0x1, -R15 ;  /* 0x000000010909b824 */ /* 0x000fe200078e0a0f */
[----:B------:R-:W-:Y:S01]  /*9630*/  IABS R2, R0 ;  /* 0x0000000000027213 */ /* 0x000fe20000000000 */
[----:B------:R-:W-:Y:S01]  /*9640*/  IMAD.MOV.U32 R18, RZ, RZ, R14 ;  /* 0x000000ffff127224 */ /* 0x000fe200078e000e */
[----:B------:R-:W-:Y:S01]  /*9650*/  IABS R12, R10 ;  /* 0x0000000a000c7213 */ /* 0x000fe20000000000 */
[----:B0-----:R-:W-:Y:S01]  /*9660*/  IMAD.HI.U32 R17, R6, R16, RZ ;  /* 0x0000001006117227 */ /* 0x001fe200078e00ff */
[----:B------:R-:W-:-:S03]  /*9670*/  ISETP.GT.U32.AND P3, PT, R15, R9, PT ;  /* 0x000000090f00720c */ /* 0x000fc60003f64070 */
[----:B------:R-:W-:-:S04]  /*9680*/  IMAD.HI.U32 R13, R6, R2, RZ ;  /* 0x00000002060d7227 */ /* 0x000fc800078e00ff */
[----:B------:R-:W-:-:S04]  /*9690*/  IMAD.HI.U32 R8, R6, R12, RZ ;  /* 0x0000000c06087227 */ /* 0x000fc800078e00ff */
[----:B------:R-:W-:Y:S02]  /*96a0*/  IMAD.MOV R17, RZ, RZ, -R17 ;  /* 0x000000ffff117224 */ /* 0x000fe400078e0a11 */
[----:B------:R-:W-:Y:S02]  /*96b0*/  IMAD.MOV R13, RZ, RZ, -R13 ;  /* 0x000000ffff0d7224 */ /* 0x000fe400078e0a0d */
[--C-:B------:R-:W-:Y:S02]  /*96c0*/  @!P0 IMAD.IADD R3, R3, 0x1, -R15.reuse ;  /* 0x0000000103038824 */ /* 0x100fe400078e0a0f */
[----:B------:R-:W-:Y:S02]  /*96d0*/  @!P6 IMAD.IADD R11, R11, 0x1, -R15 ;  /* 0x000000010b0be824 */ /* 0x000fe400078e0a0f */
[----:B------:R-:W-:Y:S01]  /*96e0*/  IMAD.MOV R8, RZ, RZ, -R8 ;  /* 0x000000ffff087224 */ /* 0x000fe200078e0a08 */
[C---:B------:R-:W-:Y:S01]  /*96f0*/  ISETP.GT.U32.AND P0, PT, R15.reuse, R3, PT ;  /* 0x000000030f00720c */ /* 0x040fe20003f04070 */
[----:B------:R-:W-:-:S02]  /*9700*/  IMAD R16, R15, R17, R16 ;  /* 0x000000110f107224 */ /* 0x000fc400078e0210 */
[----:B------:R-:W-:Y:S02]  /*9710*/  IMAD R2, R15, R13, R2 ;  /* 0x0000000d0f027224 */ /* 0x000fe400078e0202 */
[----:B------:R-:W-:Y:S02]  /*9720*/  IMAD.MOV.U32 R13, RZ, RZ, R11 ;  /* 0x000000ffff0d7224 */ /* 0x000fe400078e000b */
[----:B------:R-:W-:Y:S01]  /*9730*/  @!P3 IMAD.IADD R9, R9, 0x1, -R15 ;  /* 0x000000010909b824 */ /* 0x000fe200078e0a0f */
[----:B------:R-:W-:Y:S01]  /*9740*/  ISETP.GE.AND P3, PT, R7, RZ, PT ;  /* 0x000000ff0700720c */ /* 0x000fe20003f66270 */
[C---:B------:R-:W-:Y:S02]  /*9750*/  IMAD R12, R15.reuse, R8, R12 ;  /* 0x000000080f0c7224 */ /* 0x040fe400078e020c */
[----:B------:R-:W-:Y:S01]  /*9760*/  @!P4 IMAD.MOV R18, RZ, RZ, -R18 ;  /* 0x000000ffff12c224 */ /* 0x000fe200078e0a12 */
[C---:B------:R-:W-:Y:S01]  /*9770*/  ISETP.GT.U32.AND P4, PT, R15.reuse, R16, PT ;  /* 0x000000100f00720c */ /* 0x040fe20003f84070 */
[----:B------:R-:W-:Y:S01]  /*9780*/  @!P5 IMAD.MOV R13, RZ, RZ, -R13 ;  /* 0x000000ffff0dd224 */ /* 0x000fe200078e0a0d */
[C---:B------:R-:W-:Y:S01]  /*9790*/  ISETP.GT.U32.AND P5, PT, R15.reuse, R2, PT ;  /* 0x000000020f00720c */ /* 0x040fe20003fa4070 */
[----:B------:R-:W-:Y:S01]  /*97a0*/  IMAD.MOV.U32 R14, RZ, RZ, R9 ;  /* 0x000000ffff0e7224 */ /* 0x000fe200078e0009 */
[----:B------:R-:W-:Y:S01]  /*97b0*/  ISETP.GT.U32.AND P6, PT, R15, R12, PT ;  /* 0x0000000c0f00720c */ /* 0x000fe20003fc4070 */
[----:B------:R-:W-:Y:S01]  /*97c0*/  VIADD R7, R5, 0x4d ;  /* 0x0000004d05077836 */ /* 0x000fe20000000000 */
[----:B------:R-:W-:Y:S01]  /*97d0*/  STL [R1+0x178], R18 ;  /* 0x0001781201007387 */ /* 0x000fe20000100800 */
[----:B------:R-:W-:Y:S01]  /*97e0*/  @!P1 IMAD.MOV R14, RZ, RZ, -R14 ;  /* 0x000000ffff0e9224 */ /* 0x000fe200078e0a0e */
[----:B------:R-:W-:Y:S01]  /*97f0*/  ISETP.GE.AND P1, PT, R10, RZ, PT ;  /* 0x000000ff0a00720c */ /* 0x000fe20003f26270 */
[----:B------:R-:W-:Y:S01]  /*9800*/  @!P0 IMAD.IADD R3, R3, 0x1, -R15 ;  /* 0x0000000103038824 */ /* 0x000fe200078e0a0f */
[----:B------:R-:W-:-:S02]  /*9810*/  IABS R8, R7 ;  /* 0x0000000700087213 */ /* 0x000fc40000000000 */
[----:B------:R0:W-:Y:S01]  /*9820*/  STL [R1+0x174], R14 ;  /* 0x0001740e01007387 */ /* 0x0001e20000100800 */
[----:B------:R-:W-:Y:S01]  /*9830*/  @!P4 IMAD.IADD R16, R16, 0x1, -R15 ;  /* 0x000000011010c824 */ /* 0x000fe200078e0a0f */
[----:B------:R-:W-:Y:S01]  /*9840*/  ISETP.GE.AND P0, PT, R0, RZ, PT ;  /* 0x000000ff0000720c */ /* 0x000fe20003f06270 */
[----:B------:R-:W-:Y:S01]  /*9850*/  IMAD.HI.U32 R9, R6, R8, RZ ;  /* 0x0000000806097227 */ /* 0x000fe200078e00ff */
[----:B------:R1:W-:Y:S01]  /*9860*/  STL [R1+0x170], R13 ;  /* 0x0001700d01007387 */ /* 0x0003e20000100800 */
[----:B------:R-:W-:Y:S02]  /*9870*/  ISETP.GE.AND P4, PT, R7, RZ, PT ;  /* 0x000000ff0700720c */ /* 0x000fe40003f86270 */
[----:B------:R-:W-:Y:S02]  /*9880*/  IMAD.MOV.U32 R10, RZ, RZ, R3 ;  /* 0x000000ffff0a7224 */ /* 0x000fe400078e0003 */
[----:B------:R-:W-:Y:S02]  /*9890*/  @!P5 IMAD.IADD R2, R2, 0x1, -R15 ;  /* 0x000000010202d824 */ /* 0x000fe400078e0a0f */
[----:B0-----:R-:W-:-:S02]  /*98a0*/  VIADD R14, R5, 0x4c ;  /* 0x0000004c050e7836 */ /* 0x001fc40000000000 */
[----:B------:R-:W-:Y:S01]  /*98b0*/  @!P6 IMAD.IADD R12, R12, 0x1, -R15 ;  /* 0x000000010c0ce824 */ /* 0x000fe200078e0a0f */
[C---:B------:R-:W-:Y:S01]  /*98c0*/  ISETP.GT.U32.AND P6, PT, R15.reuse, R16, PT ;  /* 0x000000100f00720c */ /* 0x040fe20003fc4070 */
[----:B------:R-:W-:Y:S01]  /*98d0*/  IMAD.MOV R9, RZ, RZ, -R9 ;  /* 0x000000ffff097224 */ /* 0x000fe200078e0a09 */
[----:B-1----:R-:W-:Y:S01]  /*98e0*/  IABS R13, R14 ;  /* 0x0000000e000d7213 */ /* 0x002fe20000000000 */
[----:B------:R-:W-:Y:S01]  /*98f0*/  @!P2 IMAD.MOV R10, RZ, RZ, -R10 ;  /* 0x000000ffff0aa224 */ /* 0x000fe200078e0a0a */
[C---:B------:R-:W-:Y:S01]  /*9900*/  ISETP.GT.U32.AND P2, PT, R15.reuse, R2, PT ;  /* 0x000000020f00720c */ /* 0x040fe20003f44070 */
[C---:B------:R-:W-:Y:S01]  /*9910*/  IMAD R0, R15.reuse, R9, R8 ;  /* 0x000000090f007224 */ /* 0x040fe200078e0208 */
[----:B------:R-:W-:Y:S01]  /*9920*/  ISETP.GT.U32.AND P5, PT, R15, R12, PT ;  /* 0x0000000c0f00720c */ /* 0x000fe20003fa4070 */
[----:B------:R-:W-:Y:S01]  /*9930*/  VIADD R7, R5, 0x4b ;  /* 0x0000004b05077836 */ /* 0x000fe20000000000 */
[----:B------:R0:W-:Y:S01]  /*9940*/  STL [R1+0x168], R10 ;  /* 0x0001680a01007387 */ /* 0x0001e20000100800 */
[----:B------:R-:W-:-:S04]  /*9950*/  IMAD.HI.U32 R8, R6, R13, RZ ;  /* 0x0000000d06087227 */ /* 0x000fc800078e00ff */
[----:B------:R-:W-:Y:S02]  /*9960*/  VIADD R3, R5, 0x4a ;  /* 0x0000004a05037836 */ /* 0x000fe40000000000 */
[----:B------:R-:W-:Y:S02]  /*9970*/  IMAD.MOV R8, RZ, RZ, -R8 ;  /* 0x000000ffff087224 */ /* 0x000fe400078e0a08 */
[----:B------:R-:W-:Y:S01]  /*9980*/  @!P6 IMAD.IADD R16, R16, 0x1, -R15 ;  /* 0x000000011010e824 */ /* 0x000fe200078e0a0f */
[----:B0-----:R-:W-:Y:S01]  /*9990*/  IABS R10, R7 ;  /* 0x00000007000a7213 */ /* 0x001fe20000000000 */
[C---:B------:R-:W-:Y:S01]  /*99a0*/  IMAD R13, R15.reuse, R8, R13 ;  /* 0x000000080f0d7224 */ /* 0x040fe200078e020d */
[----:B------:R-:W-:Y:S01]  /*99b0*/  IABS R11, R3 ;  /* 0x00000003000b7213 */ /* 0x000fe20000000000 */
[----:B------:R-:W-:Y:S01]  /*99c0*/  @!P2 IMAD.IADD R2, R2, 0x1, -R15 ;  /* 0x000000010202a824 */ /* 0x000fe200078e0a0f */
[----:B------:R-:W-:Y:S01]  /*99d0*/  ISETP.GT.U32.AND P6, PT, R15, R0, PT ;  /* 0x000000000f00720c */ /* 0x000fe20003fc4070 */
[----:B------:R-:W-:Y:S01]  /*99e0*/  IMAD.HI.U32 R17, R6, R10, RZ ;  /* 0x0000000a06117227 */ /* 0x000fe200078e00ff */
[----:B------:R-:W-:-:S03]  /*99f0*/  ISETP.GE.AND P2, PT, R14, RZ, PT ;  /* 0x000000ff0e00720c */ /* 0x000fc60003f46270 */
[----:B------:R-:W-:Y:S01]  /*9a00*/  @!P5 IMAD.IADD R12, R12, 0x1, -R15 ;  /* 0x000000010c0cd824 */ /* 0x000fe200078e0a0f */
[----:B------:R-:W-:Y:S01]  /*9a10*/  ISETP.GT.U32.AND P5, PT, R15, R13, PT ;  /* 0x0000000d0f00720c */ /* 0x000fe20003fa4070 */
[----:B------:R-:W-:-:S04]  /*9a20*/  IMAD.HI.U32 R14, R6, R11, RZ ;  /* 0x0000000b060e7227 */ /* 0x000fc800078e00ff */
[----:B------:R-:W-:Y:S02]  /*9a30*/  IMAD.MOV R17, RZ, RZ, -R17 ;  /* 0x000000ffff117224 */ /* 0x000fe400078e0a11 */
[----:B------:R-:W-:Y:S02]  /*9a40*/  IMAD.MOV R14, RZ, RZ, -R14 ;  /* 0x000000ffff0e7224 */ /* 0x000fe400078e0a0e */
[----:B------:R-:W-:Y:S02]  /*9a50*/  VIADD R9, R5, 0x49 ;  /* 0x0000004905097836 */ /* 0x000fe40000000000 */
[C---:B------:R-:W-:Y:S02]  /*9a60*/  IMAD R10, R15.reuse, R17, R10 ;  /* 0x000000110f0a7224 */ /* 0x040fe400078e020a */
[----:B------:R-:W-:Y:S01]  /*9a70*/  IMAD.MOV.U32 R18, RZ, RZ, R12 ;  /* 0x000000ffff127224 */ /* 0x000fe200078e000c */
[----:B------:R-:W-:Y:S01]  /*9a80*/  IABS R8, R9 ;  /* 0x0000000900087213 */ /* 0x000fe20000000000 */
[----:B------:R-:W-:-:S02]  /*9a90*/  IMAD R11, R15, R14, R11 ;  /* 0x0000000e0f0b7224 */ /* 0x000fc400078e020b */
[----:B------:R-:W-:Y:S01]  /*9aa0*/  @!P1 IMAD.MOV R18, RZ, RZ, -R18 ;  /* 0x000000ffff129224 */ /* 0x000fe200078e0a12 */
[----:B------:R-:W-:Y:S01]  /*9ab0*/  ISETP.GT.U32.AND P1, PT, R15, R10, PT ;  /* 0x0000000a0f00720c */ /* 0x000fe20003f24070 */
[----:B------:R-:W-:Y:S02]  /*9ac0*/  IMAD.MOV.U32 R14, RZ, RZ, R2 ;  /* 0x000000ffff0e7224 */ /* 0x000fe400078e0002 */
[--C-:B------:R-:W-:Y:S01]  /*9ad0*/  @!P6 IMAD.IADD R0, R0, 0x1, -R15.reuse ;  /* 0x000000010000e824 */ /* 0x100fe200078e0a0f */
[----:B------:R-:W-:Y:S01]  /*9ae0*/  ISETP.GE.AND P6, PT, R7, RZ, PT ;  /* 0x000000ff0700720c */ /* 0x000fe20003fc6270 */
[----:B------:R-:W-:Y:S02]  /*9af0*/  IMAD.MOV.U32 R19, RZ, RZ, R16 ;  /* 0x000000ffff137224 */ /* 0x000fe400078e0010 */
[----:B------:R-:W-:Y:S01]  /*9b00*/  @!P0 IMAD.MOV R14, RZ, RZ, -R14 ;  /* 0x000000ffff0e8224 */ /* 0x000fe200078e0a0e */
[----:B------:R-:W-:Y:S01]  /*9b10*/  ISETP.GT.U32.AND P0, PT, R15, R11, PT ;  /* 0x0000000b0f00720c */ /* 0x000fe20003f04070 */
[----:B------:R-:W-:-:S02]  /*9b20*/  @!P5 IMAD.IADD R13, R13, 0x1, -R15 ;  /* 0x000000010d0dd824 */ /* 0x000fc400078e0a0f */
[----:B------:R-:W-:Y:S01]  /*9b30*/  @!P3 IMAD.MOV R19, RZ, RZ, -R19 ;  /* 0x000000ffff13b224 */ /* 0x000fe200078e0a13 */
[C---:B------:R-:W-:Y:S01]  /*9b40*/  ISETP.GT.U32.AND P3, PT, R15.reuse, R0, PT ;  /* 0x000000000f00720c */ /* 0x040fe20003f64070 */
[----:B------:R-:W-:Y:S01]  /*9b50*/  IMAD.HI.U32 R7, R6, R8, RZ ;  /* 0x0000000806077227 */ /* 0x000fe200078e00ff */
[----:B------:R-:W-:Y:S02]  /*9b60*/  ISETP.GT.U32.AND P5, PT, R15, R13, PT ;  /* 0x0000000d0f00720c */ /* 0x000fe40003fa4070 */
[----:B------:R-:W-:Y:S01]  /*9b70*/  STL [R1+0x15c], R19 ;  /* 0x00015c1301007387 */ /* 0x000fe20000100800 */
[----:B------:R-:W-:Y:S02]  /*9b80*/  IMAD.MOV R7, RZ, RZ, -R7 ;  /* 0x000000ffff077224 */ /* 0x000fe400078e0a07 */
[----:B------:R-:W-:Y:S01]  /*9b90*/  VIADD R12, R5, 0x48 ;  /* 0x00000048050c7836 */ /* 0x000fe20000000000 */
[----:B------:R-:W-:Y:S01]  /*9ba0*/  STL [R1+0x158], R18 ;  /* 0x0001581201007387 */ /* 0x000fe20000100800 */
[----:B------:R-:W-:-:S02]  /*9bb0*/  IMAD R8, R15, R7, R8 ;  /* 0x000000070f087224 */ /* 0x000fc400078e0208 */
[--C-:B------:R-:W-:Y:S01]  /*9bc0*/  @!P1 IMAD.IADD R10, R10, 0x1, -R15.reuse ;  /* 0x000000010a0a9824 */ /* 0x100fe200078e0a0f */
[----:B------:R-:W-:Y:S01]  /*9bd0*/  IABS R7, R12 ;  /* 0x0000000c00077213 */ /* 0x000fe20000000000 */
[--C-:B------:R-:W-:Y:S01]  /*9be0*/  @!P0 IMAD.IADD R11, R11, 0x1, -R15.reuse ;  /* 0x000000010b0b8824 */ /* 0x100fe200078e0a0f */
[----:B------:R0:W-:Y:S01]  /*9bf0*/  STL [R1+0x154], R14 ;  /* 0x0001540e01007387 */ /* 0x0001e20000100800 */
[--C-:B------:R-:W-:Y:S01]  /*9c00*/  @!P3 IMAD.IADD R0, R0, 0x1, -R15.reuse ;  /* 0x000000010000b824 */ /* 0x100fe200078e0a0f */
[----:B------:R-:W-:Y:S01]  /*9c10*/  ISETP.GT.U32.AND P0, PT, R15, R10, PT ;  /* 0x0000000a0f00720c */ /* 0x000fe20003f04070 */
[----:B------:R-:W-:Y:S01]  /*9c20*/  VIADD R2, R5, 0x47 ;  /* 0x0000004705027836 */ /* 0x000fe20000000000 */
[----:B------:R-:W-:Y:S01]  /*9c30*/  ISETP.GE.AND P3, PT, R3, RZ, PT ;  /* 0x000000ff0300720c */ /* 0x000fe20003f66270 */
[----:B------:R-:W-:Y:S01]  /*9c40*/  @!P5 IMAD.IADD R13, R13, 0x1, -R15 ;  /* 0x000000010d0dd824 */ /* 0x000fe200078e0a0f */
[----:B------:R-:W-:Y:S01]  /*9c50*/  ISETP.GT.U32.AND P5, PT, R15, R8, PT ;  /* 0x000000080f00720c */ /* 0x000fe20003fa4070 */
[----:B------:R-:W-:Y:S01]  /*9c60*/  IMAD.MOV.U32 R16, RZ, RZ, R0 ;  /* 0x000000ffff107224 */ /* 0x000fe200078e0000 */
[----:B------:R-:W-:Y:S01]  /*9c70*/  IABS R3, R2 ;  /* 0x0000000200037213 */ /* 0x000fe20000000000 */
[----:B------:R-:W-:Y:S01]  /*9c80*/  VIADD R0, R5, 0x46 ;  /* 0x0000004605007836 */ /* 0x000fe20000000000 */
[----:B------:R-:W-:Y:S01]  /*9c90*/  ISETP.GE.AND P1, PT, R9, RZ, PT ;  /* 0x000000ff0900720c */ /* 0x000fe20003f26270 */
[----:B0-----:R-:W-:-:S03]  /*9ca0*/  IMAD.HI.U32 R14, R6, R7, RZ ;  /* 0x00000007060e7227 */ /* 0x001fc600078e00ff */
[----:B------:R-:W-:Y:S01]  /*9cb0*/  IABS R20, R0 ;  /* 0x0000000000147213 */ /* 0x000fe20000000000 */
[----:B------:R-:W-:Y:S02]  /*9cc0*/  IMAD.MOV R14, RZ, RZ, -R14 ;  /* 0x000000ffff0e7224 */ /* 0x000fe400078e0a0e */
[----:B------:R-:W-:Y:S01]  /*9cd0*/  @!P4 IMAD.MOV R16, RZ, RZ, -R16 ;  /* 0x000000ffff10c224 */ /* 0x000fe200078e0a10 */
[C---:B------:R-:W-:Y:S01]  /*9ce0*/  ISETP.GT.U32.AND P4, PT, R15.reuse, R11, PT ;  /* 0x0000000b0f00720c */ /* 0x040fe20003f84070 */
[C---:B------:R-:W-:Y:S02]  /*9cf0*/  IMAD R7, R15.reuse, R14, R7 ;  /* 0x0000000e0f077224 */ /* 0x040fe400078e0207 */
[----:B------:R-:W-:Y:S01]  /*9d00*/  @!P2 IMAD.MOV R13, RZ, RZ, -R13 ;  /* 0x000000ffff0da224 */ /* 0x000fe200078e0a0d */
[----:B------:R-:W-:Y:S01]  /*9d10*/  STL [R1+0x150], R16 ;  /* 0x0001501001007387 */ /* 0x000fe20000100800 */
[----:B------:R-:W-:Y:S01]  /*9d20*/  @!P0 IMAD.IADD R10, R10, 0x1, -R15 ;  /* 0x000000010a0a8824 */ /* 0x000fe200078e0a0f */
[----:B------:R-:W-:Y:S01]  /*9d30*/  ISETP.GT.U32.AND P2, PT, R15, R7, PT ;  /* 0x000000070f00720c */ /* 0x000fe20003f44070 */
[----:B------:R-:W-:Y:S01]  /*9d40*/  IMAD.HI.U32 R9, R6, R3, RZ ;  /* 0x0000000306097227 */ /* 0x000fe200078e00ff */
[----:B------:R-:W-:Y:S01]  /*9d50*/  ISETP.GE.AND P0, PT, R12, RZ, PT ;  /* 0x000000ff0c00720c */ /* 0x000fe20003f06270 */
[----:B------:R0:W-:Y:S02]  /*9d60*/  STL [R1+0x14c], R13 ;  /* 0x00014c0d01007387 */ /* 0x0001e40000100800 */
[----:B------:R-:W-:-:S04]  /*9d70*/  IMAD.HI.U32 R12, R6, R20, RZ ;  /* 0x00000014060c7227 */ /* 0x000fc800078e00ff */
[----:B------:R-:W-:Y:S02]  /*9d80*/  @!P5 IMAD.IADD R8, R8, 0x1, -R15 ;  /* 0x000000010808d824 */ /* 0x000fe400078e0a0f */
[----:B------:R-:W-:Y:S02]  /*9d90*/  IMAD.MOV R9, RZ, RZ, -R9 ;  /* 0x000000ffff097224 */ /* 0x000fe400078e0a09 */
[----:B------:R-:W-:Y:S01]  /*9da0*/  IMAD.MOV R12, RZ, RZ, -R12 ;  /* 0x000000ffff0c7224 */ /* 0x000fe200078e0a0c */
[C---:B------:R-:W-:Y:S01]  /*9db0*/  ISETP.GT.U32.AND P5, PT, R15.reuse, R8, PT ;  /* 0x000000080f00720c */ /* 0x040fe20003fa4070 */
[----:B------:R-:W-:Y:S02]  /*9dc0*/  IMAD R3, R15, R9, R3 ;  /* 0x000000090f037224 */ /* 0x000fe400078e0203 */
[----:B------:R-:W-:Y:S01]  /*9dd0*/  @!P4 IMAD.IADD R11, R11, 0x1, -R15 ;  /* 0x000000010b0bc824 */ /* 0x000fe200078e0a0f */
[----:B------:R-:W-:Y:S01]  /*9de0*/  ISETP.GE.AND P4, PT, R2, RZ, PT ;  /* 0x000000ff0200720c */ /* 0x000fe20003f86270 */
[----:B------:R-:W-:-:S02]  /*9df0*/  VIADD R9, R5, 0x45 ;  /* 0x0000004505097836 */ /* 0x000fc40000000000 */
[----:B------:R-:W-:Y:S02]  /*9e00*/  IMAD R20, R15, R12, R20 ;  /* 0x0000000c0f147224 */ /* 0x000fe400078e0214 */
[----:B------:R-:W-:Y:S01]  /*9e10*/  @!P2 IMAD.IADD R7, R7, 0x1, -R15 ;  /* 0x000000010707a824 */ /* 0x000fe200078e0a0f */
[----:B------:R-:W-:Y:S01]  /*9e20*/  IABS R24, R9 ;  /* 0x0000000900187213 */ /* 0x000fe20000000000 */
[----:B0-----:R-:W-:Y:S01]  /*9e30*/  IMAD.MOV.U32 R13, RZ, RZ, R10 ;  /* 0x000000ffff0d7224 */ /* 0x001fe200078e000a */
[----:B------:R-:W-:Y:S01]  /*9e40*/  ISETP.GE.AND P2, PT, R0, RZ, PT ;  /* 0x000000ff0000720c */ /* 0x000fe20003f46270 */
[----:B------:R-:W-:Y:S01]  /*9e50*/  @!P3 IMAD.MOV R11, RZ, RZ, -R11 ;  /* 0x000000ffff0bb224 */ /* 0x000fe200078e0a0b */
[C---:B------:R-:W-:Y:S01]  /*9e60*/  ISETP.GT.U32.AND P3, PT, R15.reuse, R20, PT ;  /* 0x000000140f00720c */ /* 0x040fe20003f64070 */
[----:B------:R-:W-:Y:S01]  /*9e70*/  @!P6 IMAD.MOV R13, RZ, RZ, -R13 ;  /* 0x000000ffff0de224 */ /* 0x000fe200078e0a0d */
[----:B------:R-:W-:Y:S01]  /*9e80*/  ISETP.GT.U32.AND P6, PT, R15, R7, PT ;  /* 0x000000070f00720c */ /* 0x000fe20003fc4070 */
[----:B------:R-:W-:-:S02]  /*9e90*/  VIADD R2, R5, 0x44 ;  /* 0x0000004405027836 */ /* 0x000fc40000000000 */
[----:B------:R-:W-:Y:S01]  /*9ea0*/  IMAD.HI.U32 R10, R6, R24, RZ ;  /* 0x00000018060a7227 */ /* 0x000fe200078e00ff */
[----:B------:R-:W-:Y:S02]  /*9eb0*/  STL [R1+0x148], R13 ;  /* 0x0001480d01007387 */ /* 0x000fe40000100800 */
[----:B------:R-:W-:Y:S01]  /*9ec0*/  IABS R23, R2 ;  /* 0x0000000200177213 */ /* 0x000fe20000000000 */
[----:B------:R-:W-:Y:S01]  /*9ed0*/  @!P5 IMAD.IADD R8, R8, 0x1, -R15 ;  /* 0x000000010808d824 */ /* 0x000fe200078e0a0f */
[----:B------:R-:W-:Y:S01]  /*9ee0*/  ISETP.GT.U32.AND P5, PT, R15, R3, PT ;  /* 0x000000030f00720c */ /* 0x000fe20003fa4070 */
[----:B------:R-:W-:Y:S01]  /*9ef0*/  VIADD R0, R5, 0x43 ;  /* 0x0000004305007836 */ /* 0x000fe20000000000 */
[----:B------:R0:W-:Y:S01]  /*9f00*/  STL [R1+0x144], R11 ;  /* 0x0001440b01007387 */ /* 0x0001e20000100800 */
[----:B------:R-:W-:Y:S02]  /*9f10*/  IMAD.MOV R10, RZ, RZ, -R10 ;  /* 0x000000ffff0a7224 */ /* 0x000fe400078e0a0a */
[----:B------:R-:W-:Y:S01]  /*9f20*/  IMAD.MOV.U32 R12, RZ, RZ, R8 ;  /* 0x000000ffff0c7224 */ /* 0x000fe200078e0008 */
[----:B------:R-:W-:Y:S01]  /*9f30*/  IABS R22, R0 ;  /* 0x0000000000167213 */ /* 0x000fe20000000000 */
[----:B------:R-:W-:-:S02]  /*9f40*/  IMAD R24, R15, R10, R24 ;  /* 0x0000000a0f187224 */ /* 0x000fc400078e0218 */
[----:B------:R-:W-:Y:S02]  /*9f50*/  @!P3 IMAD.IADD R20, R20, 0x1, -R15 ;  /* 0x000000011414b824 */ /* 0x000fe400078e0a0f */
[----:B------:R-:W-:-:S03]  /*9f60*/  IMAD.HI.U32 R8, R6, R23, RZ ;  /* 0x0000001706087227 */ /* 0x000fc600078e00ff */
[----:B------:R-:W-:Y:S01]  /*9f70*/  ISETP.GT.U32.AND P3, PT, R15, R20, PT ;  /* 0x000000140f00720c */ /* 0x000fe20003f64070 */
[----:B------:R-:W-:Y:S01]  /*9f80*/  @!P1 IMAD.MOV R12, RZ, RZ, -R12 ;  /* 0x000000ffff0c9224 */ /* 0x000fe200078e0a0c */
[----:B------:R-:W-:Y:S01]  /*9f90*/  ISETP.GE.AND P1, PT, R9, RZ, PT ;  /* 0x000000ff0900720c */ /* 0x000fe20003f26270 */
[----:B------:R-:W-:Y:S01]  /*9fa0*/  @!P6 IMAD.IADD R7, R7, 0x1, -R15 ;  /* 0x000000010707e824 */ /* 0x000fe200078e0a0f */
[----:B------:R-:W-:Y:S01]  /*9fb0*/  ISETP.GT.U32.AND P6, PT, R15, R24, PT ;  /* 0x000000180f00720c */ /* 0x000fe20003fc4070 */
[----:B------:R-:W-:Y:S01]  /*9fc0*/  IMAD.MOV R9, RZ, RZ, -R8 ;  /* 0x000000ffff097224 */ /* 0x000fe200078e0a08 */
[----:B------:R1:W-:Y:S01]  /*9fd0*/  STL [R1+0x140], R12 ;  /* 0x0001400c01007387 */ /* 0x0003e20000100800 */
[----:B------:R-:W-:-:S04]  /*9fe0*/  IMAD.HI.U32 R8, R6, R22, RZ ;  /* 0x0000001606087227 */ /* 0x000fc800078e00ff */
[----:B------:R-:W-:Y:S02]  /*9ff0*/  IMAD.MOV R8, RZ, RZ, -R8 ;  /* 0x000000ffff087224 */ /* 0x000fe400078e0a08 */
[--C-:B------:R-:W-:Y:S02]  /*a000*/  @!P5 IMAD.IADD R3, R3, 0x1, -R15.reuse ;  /* 0x000000010303d824 */ /* 0x100fe400078e0a0f */
[C---:B------:R-:W-:Y:S02]  /*a010*/  IMAD R22, R15.reuse, R8, R22 ;  /* 0x000000080f167224 */ /* 0x040fe400078e0216 */
[--C-:B------:R-:W-:Y:S01]  /*a020*/  @!P6 IMAD.IADD R24, R24, 0x1, -R15.reuse ;  /* 0x000000011818e824 */ /* 0x100fe200078e0a0f */
[C---:B------:R-:W-:Y:S01]  /*a030*/  ISETP.GT.U32.AND P5, PT, R15.reuse, R3, PT ;  /* 0x000000030f00720c */ /* 0x040fe20003fa4070 */
[----:B------:R-:W-:Y:S01]  /*a040*/  @!P3 IMAD.IADD R20, R20, 0x1, -R15 ;  /* 0x000000011414b824 */ /* 0x000fe200078e0a0f */
[C---:B------:R-:W-:Y:S01]  /*a050*/  ISETP.GT.U32.AND P3, PT, R15.reuse, R22, PT ;  /* 0x000000160f00720c */ /* 0x040fe20003f64070 */
[C---:B------:R-:W-:Y:S01]  /*a060*/  IMAD R23, R15.reuse, R9, R23 ;  /* 0x000000090f177224 */ /* 0x040fe200078e0217 */
[----:B------:R-:W-:Y:S01]  /*a070*/  ISETP.GT.U32.AND P6, PT, R15, R24, PT ;  /* 0x000000180f00720c */ /* 0x000fe20003fc4070 */
[----:B0-----:R-:W-:Y:S01]  /*a080*/  IMAD.MOV.U32 R11, RZ, RZ, R7 ;  /* 0x000000ffff0b7224 */ /* 0x001fe200078e0007 */
[----:B------:R-:W-:Y:S01]  /*a090*/  IABS R9, R4 ;  /* 0x0000000400097213 */ /* 0x000fe20000000000 */
[----:B------:R-:W-:-:S02]  /*a0a0*/  VIADD R7, R5, 0x41 ;  /* 0x0000004105077836 */ /* 0x000fc40000000000 */
[----:B------:R-:W-:Y:S01]  /*a0b0*/  @!P0 IMAD.MOV R11, RZ, RZ, -R11 ;  /* 0x000000ffff0b8224 */ /* 0x000fe200078e0a0b */
[----:B------:R-:W-:Y:S01]  /*a0c0*/  ISETP.GT.U32.AND P0, PT, R15, R23, PT ;  /* 0x000000170f00720c */ /* 0x000fe20003f04070 */
[----:B-1----:R-:W-:Y:S01]  /*a0d0*/  VIADD R12, R5, 0x40 ;  /* 0x00000040050c7836 */ /* 0x002fe20000000000 */
[----:B------:R-:W-:Y:S01]  /*a0e0*/  IABS R17, R7 ;  /* 0x0000000700117213 */ /* 0x000fe20000000000 */
[--C-:B------:R-:W-:Y:S01]  /*a0f0*/  @!P5 IMAD.IADD R3, R3, 0x1, -R15.reuse ;  /* 0x000000010303d824 */ /* 0x100fe200078e0a0f */
[----:B------:R-:W-:Y:S01]  /*a100*/  ISETP.GE.AND P5, PT, R2, RZ, PT ;  /* 0x000000ff0200720c */ /* 0x000fe20003fa6270 */
[----:B------:R-:W-:Y:S01]  /*a110*/  VIADD R2, R5, 0x42 ;  /* 0x0000004205027836 */ /* 0x000fe20000000000 */
[----:B------:R-:W-:Y:S01]  /*a120*/  IABS R16, R12 ;  /* 0x0000000c00107213 */ /* 0x000fe20000000000 */
[--C-:B------:R-:W-:Y:S01]  /*a130*/  @!P3 IMAD.IADD R22, R22, 0x1, -R15.reuse ;  /* 0x000000011616b824 */ /* 0x100fe200078e0a0f */
[----:B------:R-:W-:Y:S01]  /*a140*/  STL [R1+0x13c], R11 ;  /* 0x00013c0b01007387 */ /* 0x000fe20000100800 */
[----:B------:R-:W-:Y:S01]  /*a150*/  @!P6 IMAD.IADD R24, R24, 0x1, -R15 ;  /* 0x000000011818e824 */ /* 0x000fe200078e0a0f */
[----:B------:R-:W-:Y:S01]  /*a160*/  IABS R18, R2 ;  /* 0x0000000200127213 */ /* 0x000fe20000000000 */
[----:B------:R-:W-:Y:S01]  /*a170*/  IMAD.MOV.U32 R10, RZ, RZ, R3 ;  /* 0x000000ffff0a7224 */ /* 0x000fe200078e0003 */
[----:B------:R-:W-:Y:S01]  /*a180*/  ISETP.GE.AND P6, PT, R2, RZ, PT ;  /* 0x000000ff0200720c */ /* 0x000fe20003fc6270 */
[----:B------:R-:W-:Y:S01]  /*a190*/  IMAD.HI.U32 R2, R6, R17, RZ ;  /* 0x0000001106027227 */ /* 0x000fe200078e00ff */
[----:B------:R-:W-:-:S03]  /*a1a0*/  ISETP.GT.U32.AND P3, PT, R15, R22, PT ;  /* 0x000000160f00720c */ /* 0x000fc60003f64070 */
[----:B------:R-:W-:Y:S02]  /*a1b0*/  @!P0 IMAD.IADD R23, R23, 0x1, -R15 ;  /* 0x0000000117178824 */ /* 0x000fe400078e0a0f */
[----:B------:R-:W-:Y:S02]  /*a1c0*/  IMAD.MOV R2, RZ, RZ, -R2 ;  /* 0x000000ffff027224 */ /* 0x000fe400078e0a02 */
[----:B------:R-:W-:Y:S01]  /*a1d0*/  IMAD.HI.U32 R3, R6, R18, RZ ;  /* 0x0000001206037227 */ /* 0x000fe200078e00ff */
[----:B------:R-:W-:-:S03]  /*a1e0*/  ISETP.GT.U32.AND P0, PT, R15, R23, PT ;  /* 0x000000170f00720c */ /* 0x000fc60003f04070 */
[C---:B------:R-:W-:Y:S02]  /*a1f0*/  IMAD R17, R15.reuse, R2, R17 ;  /* 0x000000020f117224 */ /* 0x040fe400078e0211 */
[----:B------:R-:W-:Y:S02]  /*a200*/  @!P3 IMAD.IADD R22, R22, 0x1, -R15 ;  /* 0x000000011616b824 */ /* 0x000fe400078e0a0f */
[----:B------:R-:W-:Y:S01]  /*a210*/  IMAD.MOV R3, RZ, RZ, -R3 ;  /* 0x000000ffff037224 */ /* 0x000fe200078e0a03 */
[----:B------:R-:W-:Y:S01]  /*a220*/  ISETP.GT.U32.AND P3, PT, R15, R17, PT ;  /* 0x000000110f00720c */ /* 0x000fe20003f64070 */
[----:B------:R-:W-:-:S04]  /*a230*/  IMAD.HI.U32 R8, R6, R16, RZ ;  /* 0x0000001006087227 */ /* 0x000fc800078e00ff */
[----:B------:R-:W-:Y:S02]  /*a240*/  IMAD R18, R15, R3, R18 ;  /* 0x000000030f127224 */ /* 0x000fe400078e0212 */
[----:B------:R-:W-:Y:S02]  /*a250*/  IMAD.MOV R8, RZ, RZ, -R8 ;  /* 0x000000ffff087224 */ /* 0x000fe400078e0a08 */
[--C-:B------:R-:W-:Y:S01]  /*a260*/  @!P0 IMAD.IADD R23, R23, 0x1, -R15.reuse ;  /* 0x0000000117178824 */ /* 0x100fe200078e0a0f */
[C---:B------:R-:W-:Y:S01]  /*a270*/  ISETP.GT.U32.AND P0, PT, R15.reuse, R18, PT ;  /* 0x000000120f00720c */ /* 0x040fe20003f04070 */
[----:B------:R-:W-:Y:S02]  /*a280*/  IMAD R16, R15, R8, R16 ;  /* 0x000000080f107224 */ /* 0x000fe400078e0210 */
[----:B------:R-:W-:Y:S02]  /*a290*/  @!P3 IMAD.IADD R17, R17, 0x1, -R15 ;  /* 0x000000011111b824 */ /* 0x000fe400078e0a0f */
[----:B------:R-:W-:Y:S01]  /*a2a0*/  IMAD.MOV.U32 R26, RZ, RZ, R20 ;  /* 0x000000ffff1a7224 */ /* 0x000fe200078e0014 */
[----:B------:R-:W-:Y:S01]  /*a2b0*/  ISETP.GT.U32.AND P3, PT, R15, R16, PT ;  /* 0x000000100f00720c */ /* 0x000fe20003f64070 */
[----:B------:R-:W-:Y:S01]  /*a2c0*/  @!P4 IMAD.MOV R10, RZ, RZ, -R10 ;  /* 0x000000ffff0ac224 */ /* 0x000fe200078e0a0a */
[----:B------:R-:W-:Y:S01]  /*a2d0*/  ISETP.GE.AND P4, PT, R0, RZ, PT ;  /* 0x000000ff0000720c */ /* 0x000fe20003f86270 */
[----:B------:R-:W-:-:S02]  /*a2e0*/  @!P2 IMAD.MOV R26, RZ, RZ, -R26 ;  /* 0x000000ffff1aa224 */ /* 0x000fc400078e0a1a */
[----:B------:R-:W-:Y:S01]  /*a2f0*/  IMAD.MOV.U32 R25, RZ, RZ, R24 ;  /* 0x000000ffff197224 */ /* 0x000fe200078e0018 */
[----:B------:R-:W-:Y:S01]  /*a300*/  STL [R1+0x138], R10 ;  /* 0x0001380a01007387 */ /* 0x000fe20000100800 */
[----:B------:R-:W-:Y:S01]  /*a310*/  @!P0 IMAD.IADD R18, R18, 0x1, -R15 ;  /* 0x0000000112128824 */ /* 0x000fe200078e0a0f */
[----:B------:R-:W-:Y:S01]  /*a320*/  ISETP.GE.AND P0, PT, R7, RZ, PT ;  /* 0x000000ff0700720c */ /* 0x000fe20003f06270 */
[----:B------:R-:W-:Y:S01]  /*a330*/  @!P1 IMAD.MOV R25, RZ, RZ, -R25 ;  /* 0x000000ffff199224 */ /* 0x000fe200078e0a19 */
[----:B------:R0:W-:Y:S01]  /*a340*/  STL [R1+0x1c7c], R4 ;  /* 0x001c7c0401007387 */ /* 0x0001e20000100800 */
[----:B------:R-:W-:Y:S01]  /*a350*/  @!P5 IMAD.MOV R23, RZ, RZ, -R23 ;  /* 0x000000ffff17d224 */ /* 0x000fe200078e0a17 */
[C---:B------:R-:W-:Y:S01]  /*a360*/  ISETP.GT.U32.AND P2, PT, R15.reuse, R18, PT ;  /* 0x000000120f00720c */ /* 0x040fe20003f44070 */
[----:B------:R-:W-:Y:S01]  /*a370*/  @!P3 IMAD.IADD R16, R16, 0x1, -R15 ;  /* 0x000000011010b824 */ /* 0x000fe200078e0a0f */
[----:B------:R-:W-:Y:S01]  /*a380*/  ISETP.GT.U32.AND P3, PT, R15, R17, PT ;  /* 0x000000110f00720c */ /* 0x000fe20003f64070 */
[----:B------:R-:W-:Y:S01]  /*a390*/  STL [R1+0x12c], R26 ;  /* 0x00012c1a01007387 */ /* 0x000fe20000100800 */
[----:B------:R-:W-:-:S02]  /*a3a0*/  VIADD R0, R5, 0x3f ;  /* 0x0000003f05007836 */ /* 0x000fc40000000000 */
[----:B------:R-:W-:Y:S01]  /*a3b0*/  ISETP.GT.U32.AND P1, PT, R15, R16, PT ;  /* 0x000000100f00720c */ /* 0x000fe20003f24070 */
[----:B------:R-:W-:Y:S01]  /*a3c0*/  STL [R1+0x118], R25 ;  /* 0x0001181901007387 */ /* 0x000fe20000100800 */
[----:B0-----:R-:W-:Y:S01]  /*a3d0*/  IMAD.MOV.U32 R4, RZ, RZ, R22 ;  /* 0x000000ffff047224 */ /* 0x001fe200078e0016 */
[----:B------:R-:W-:Y:S01]  /*a3e0*/  IABS R14, R0 ;  /* 0x00000000000e7213 */ /* 0x000fe20000000000 */
[----:B------:R-:W-:Y:S01]  /*a3f0*/  VIADD R11, R5, 0x3d ;  /* 0x0000003d050b7836 */ /* 0x000fe20000000000 */
[----:B------:R-:W-:Y:S01]  /*a400*/  STL [R1+0x110], R23 ;  /* 0x0001101701007387 */ /* 0x000fe20000100800 */
[----:B------:R-:W-:Y:S02]  /*a410*/  @!P4 IMAD.MOV R4, RZ, RZ, -R4 ;  /* 0x000000ffff04c224 */ /* 0x000fe400078e0a04 */
[--C-:B------:R-:W-:Y:S01]  /*a420*/  @!P2 IMAD.IADD R18, R18, 0x1, -R15.reuse ;  /* 0x000000011212a824 */ /* 0x100fe200078e0a0f */
[----:B------:R-:W-:Y:S01]  /*a430*/  IABS R2, R11 ;  /* 0x0000000b00027213 */ /* 0x000fe20000000000 */
[--C-:B------:R-:W-:Y:S01]  /*a440*/  @!P3 IMAD.IADD R17, R17, 0x1, -R15.reuse ;  /* 0x000000011111b824 */ /* 0x100fe200078e0a0f */
[----:B------:R0:W-:Y:S01]  /*a450*/  STL [R1+0x10c], R4 ;  /* 0x00010c0401007387 */ /* 0x0001e20000100800 */
[----:B------:R-:W-:Y:S01]  /*a460*/  IMAD.MOV.U32 R22, RZ, RZ, R18 ;  /* 0x000000ffff167224 */ /* 0x000fe200078e0012 */
[----:B------:R-:W-:Y:S01]  /*a470*/  ISETP.GE.AND P3, PT, R12, RZ, PT ;  /* 0x000000ff0c00720c */ /* 0x000fe20003f66270 */
[----:B------:R-:W-:-:S02]  /*a480*/  @!P1 IMAD.IADD R16, R16, 0x1, -R15 ;  /* 0x0000000110109824 */ /* 0x000fc400078e0a0f */
[----:B------:R-:W-:Y:S02]  /*a490*/  @!P6 IMAD.MOV R22, RZ, RZ, -R22 ;  /* 0x000000ffff16e224 */ /* 0x000fe400078e0a16 */
[----:B------:R-:W-:-:S03]  /*a4a0*/  IMAD.HI.U32 R3, R6, R14, RZ ;  /* 0x0000000e06037227 */ /* 0x000fc600078e00ff */
[----:B------:R-:W-:Y:S01]  /*a4b0*/  STL [R1+0x108], R22 ;  /* 0x0001081601007387 */ /* 0x000fe20000100800 */
[----:B0-----:R-:W-:Y:S02]  /*a4c0*/  IMAD.MOV.U32 R4, RZ, RZ, R17 ;  /* 0x000000ffff047224 */ /* 0x001fe400078e0011 */
[----:B------:R-:W-:-:S04]  /*a4d0*/  IMAD.HI.U32 R21, R6, R2, RZ ;  /* 0x0000000206157227 */ /* 0x000fc800078e00ff */
[----:B------:R-:W-:Y:S02]  /*a4e0*/  @!P0 IMAD.MOV R4, RZ, RZ, -R4 ;  /* 0x000000ffff048224 */ /* 0x000fe400078e0a04 */
[----:B------:R-:W-:Y:S02]  /*a4f0*/  IMAD.MOV R3, RZ, RZ, -R3 ;  /* 0x000000ffff037224 */ /* 0x000fe400078e0a03 */
[----:B------:R-:W-:Y:S01]  /*a500*/  VIADD R7, R5, 0x3c ;  /* 0x0000003c05077836 */ /* 0x000fe20000000000 */
[----:B------:R0:W-:Y:S01]  /*a510*/  STL [R1+0x104], R4 ;  /* 0x0001040401007387 */ /* 0x0001e20000100800 */
[----:B------:R-:W-:Y:S02]  /*a520*/  IMAD.MOV R21, RZ, RZ, -R21 ;  /* 0x000000ffff157224 */ /* 0x000fe400078e0a15 */
[C---:B------:R-:W-:Y:S01]  /*a530*/  IMAD R14, R15.reuse, R3, R14 ;  /* 0x000000030f0e7224 */ /* 0x040fe200078e020e */
[----:B------:R-:W-:Y:S01]  /*a540*/  IABS R3, R7 ;  /* 0x0000000700037213 */ /* 0x000fe20000000000 */
[----:B------:R-:W-:-:S02]  /*a550*/  IMAD R2, R15, R21, R2 ;  /* 0x000000150f027224 */ /* 0x000fc400078e0202 */
[----:B------:R-:W1:Y:S01]  /*a560*/  I2F.RP R21, R9 ;  /* 0x0000000900157306 */ /* 0x000e620000209400 */
[----:B------:R-:W-:Y:S01]  /*a570*/  VIADD R19, R5, 0x3e ;  /* 0x0000003e05137836 */ /* 0x000fe20000000000 */
[C---:B------:R-:W-:Y:S01]  /*a580*/  ISETP.GT.U32.AND P5, PT, R15.reuse, R14, PT ;  /* 0x0000000e0f00720c */ /* 0x040fe20003fa4070 */
[----:B0-----:R-:W-:Y:S01]  /*a590*/  IMAD.MOV.U32 R4, RZ, RZ, R16 ;  /* 0x000000ffff047224 */ /* 0x001fe200078e0010 */
[----:B------:R-:W-:Y:S01]  /*a5a0*/  ISETP.GT.U32.AND P2, PT, R15, R2, PT ;  /* 0x000000020f00720c */ /* 0x000fe20003f44070 */
[----:B------:R-:W-:Y:S01]  /*a5b0*/  IMAD.HI.U32 R20, R6, R3, RZ ;  /* 0x0000000306147227 */ /* 0x000fe200078e00ff */
[----:B------:R-:W-:-:S03]  /*a5c0*/  IABS R13, R19 ;  /* 0x00000013000d7213 */ /* 0x000fc60000000000 */
[----:B------:R-:W-:Y:S02]  /*a5d0*/  @!P3 IMAD.MOV R4, RZ, RZ, -R4 ;  /* 0x000000ffff04b224 */ /* 0x000fe400078e0a04 */
[----:B------:R-:W-:Y:S02]  /*a5e0*/  IMAD.MOV R20, RZ, RZ, -R20 ;  /* 0x000000ffff147224 */ /* 0x000fe400078e0a14 */
[----:B------:R-:W-:Y:S01]  /*a5f0*/  IMAD.HI.U32 R10, R6, R13, RZ ;  /* 0x0000000d060a7227 */ /* 0x000fe200078e00ff */
[----:B------:R0:W-:Y:S01]  /*a600*/  STL [R1+0x100], R4 ;  /* 0x0001000401007387 */ /* 0x0001e20000100800 */
[----:B-1----:R-:W1:Y:S02]  /*a610*/  MUFU.RCP R12, R21 ;  /* 0x00000015000c7308 */ /* 0x002e640000001000 */
[----:B------:R-:W-:Y:S02]  /*a620*/  IMAD R3, R15, R20, R3 ;  /* 0x000000140f037224 */ /* 0x000fe400078e0203 */
[----:B------:R-:W-:-:S02]  /*a630*/  @!P2 IMAD.IADD R2, R2, 0x1, -R15 ;  /* 0x000000010202a824 */ /* 0x000fc400078e0a0f */
[----:B------:R-:W-:Y:S01]  /*a640*/  IMAD.MOV R10, RZ, RZ, -R10 ;  /* 0x000000ffff0a7224 */ /* 0x000fe200078e0a0a */
[C---:B------:R-:W-:Y:S01]  /*a650*/  ISETP.GT.U32.AND P1, PT, R15.reuse, R3, PT ;  /* 0x000000030f00720c */ /* 0x040fe20003f24070 */
[----:B------:R-:W-:Y:S01]  /*a660*/  @!P5 IMAD.IADD R14, R14, 0x1, -R15 ;  /* 0x000000010e0ed824 */ /* 0x000fe200078e0a0f */
[----:B0-----:R-:W2:Y:S01]  /*a670*/  LDL R4, [R1+0x1aa0] ;  /* 0x001aa00001047983 */ /* 0x001ea20000100800 */
[C---:B------:R-:W-:Y:S01]  /*a680*/  IMAD R13, R15.reuse, R10, R13 ;  /* 0x0000000a0f0d7224 */ /* 0x040fe200078e020d */
[----:B------:R-:W-:Y:S01]  /*a690*/  ISETP.GT.U32.AND P6, PT, R15, R2, PT ;  /* 0x000000020f00720c */ /* 0x000fe20003fc4070 */
[----:B------:R-:W-:Y:S01]  /*a6a0*/  VIADD R8, R5, 0x3b ;  /* 0x0000003b05087836 */ /* 0x000fe20000000000 */
[C---:B------:R-:W-:Y:S02]  /*a6b0*/  ISETP.GT.U32.AND P2, PT, R15.reuse, R14, PT ;  /* 0x0000000e0f00720c */ /* 0x040fe40003f44070 */
[----:B------:R-:W-:Y:S02]  /*a6c0*/  ISETP.GT.U32.AND P4, PT, R15, R13, PT ;  /* 0x0000000d0f00720c */ /* 0x000fe40003f84070 */
[----:B------:R-:W-:Y:S01]  /*a6d0*/  ISETP.GE.AND P5, PT, R0, RZ, PT ;  /* 0x000000ff0000720c */ /* 0x000fe20003fa6270 */
[----:B------:R-:W-:Y:S01]  /*a6e0*/  VIADD R0, R5, 0x3a ;  /* 0x0000003a05007836 */ /* 0x000fe20000000000 */
[----:B------:R-:W-:Y:S01]  /*a6f0*/  IABS R10, R8 ;  /* 0x00000008000a7213 */ /* 0x000fe20000000000 */
[----:B------:R-:W-:-:S02]  /*a700*/  @!P1 IMAD.IADD R3, R3, 0x1, -R15 ;  /* 0x0000000103039824 */ /* 0x000fc400078e0a0f */
[----:B-1----:R-:W-:Y:S01]  /*a710*/  VIADD R12, R12, 0xffffffe ;  /* 0x0ffffffe0c0c7836 */ /* 0x002fe20000000000 */
[----:B------:R-:W-:Y:S01]  /*a720*/  IABS R16, R0 ;  /* 0x0000000000107213 */ /* 0x000fe20000000000 */
[--C-:B------:R-:W-:Y:S01]  /*a730*/  @!P6 IMAD.IADD R2, R2, 0x1, -R15.reuse ;  /* 0x000000010202e824 */ /* 0x100fe200078e0a0f */
[----:B------:R-:W-:Y:S01]  /*a740*/  ISETP.GT.U32.AND P0, PT, R15, R3, PT ;  /* 0x000000030f00720c */ /* 0x000fe20003f04070 */
[----:B------:R0:W1:Y:S01]  /*a750*/  F2I.FTZ.U32.TRUNC.NTZ R17, R12 ;  /* 0x0000000c00117305 */ /* 0x000062000021f000 */
[----:B------:R-:W-:Y:S01]  /*a760*/  @!P2 IMAD.IADD R14, R14, 0x1, -R15 ;  /* 0x000000010e0ea824 */ /* 0x000fe200078e0a0f */
[----:B------:R-:W-:Y:S01]  /*a770*/  ISETP.GE.AND P6, PT, R8, RZ, PT ;  /* 0x000000ff0800720c */ /* 0x000fe20003fc6270 */
[----:B------:R-:W-:Y:S01]  /*a780*/  VIADD R8, R5, 0x39 ;  /* 0x0000003905087836 */ /* 0x000fe20000000000 */
[----:B------:R-:W-:Y:S01]  /*a790*/  ISETP.GE.AND P2, PT, R11, RZ, PT ;  /* 0x000000ff0b00720c */ /* 0x000fe20003f46270 */
[----:B------:R-:W-:-:S04]  /*a7a0*/  IMAD.HI.U32 R20, R6, R10, RZ ;  /* 0x0000000a06147227 */ /* 0x000fc800078e00ff */
[----:B------:R-:W-:Y:S02]  /*a7b0*/  IMAD.MOV.U32 R11, RZ, RZ, R16 ;  /* 0x000000ffff0b7224 */ /* 0x000fe400078e0010 */
[----:B------:R-:W-:Y:S01]  /*a7c0*/  @!P4 IMAD.IADD R13, R13, 0x1, -R15 ;  /* 0x000000010d0dc824 */ /* 0x000fe200078e0a0f */
[----:B------:R-:W-:Y:S01]  /*a7d0*/  ISETP.GE.AND P4, PT, R19, RZ, PT ;  /* 0x000000ff1300720c */ /* 0x000fe20003f86270 */
[----:B------:R-:W-:Y:S01]  /*a7e0*/  IMAD.MOV R20, RZ, RZ, -R20 ;  /* 0x000000ffff147224 */ /* 0x000fe200078e0a14 */
[----:B------:R-:W-:Y:S01]  /*a7f0*/  IABS R19, R8 ;  /* 0x0000000800137213 */ /* 0x000fe20000000000 */
[----:B0-----:R-:W-:Y:S01]  /*a800*/  IMAD.HI.U32 R12, R6, R11, RZ ;  /* 0x0000000b060c7227 */ /* 0x001fe200078e00ff */
[----:B------:R-:W-:-:S03]  /*a810*/  ISETP.GT.U32.AND P1, PT, R15, R13, PT ;  /* 0x0000000d0f00720c */ /* 0x000fc60003f24070 */
[----:B------:R-:W-:Y:S01]  /*a820*/  @!P0 IMAD.IADD R3, R3, 0x1, -R15 ;  /* 0x0000000103038824 */ /* 0x000fe200078e0a0f */
[----:B------:R-:W-:Y:S01]  /*a830*/  ISETP.GE.AND P0, PT, R0, RZ, PT ;  /* 0x000000ff0000720c */ /* 0x000fe20003f06270 */
[----:B------:R-:W-:Y:S02]  /*a840*/  IMAD R10, R15, R20, R10 ;  /* 0x000000140f0a7224 */ /* 0x000fe400078e020a */
[----:B------:R-:W-:Y:S02]  /*a850*/  IMAD.MOV R0, RZ, RZ, -R12 ;  /* 0x000000ffff007224 */ /* 0x000fe400078e0a0c */
[----:B------:R-:W-:Y:S02]  /*a860*/  VIADD R12, R5, 0x37 ;  /* 0x00000037050c7836 */ /* 0x000fe40000000000 */
[----:B------:R-:W-:-:S04]  /*a870*/  IMAD.HI.U32 R20, R6, R19, RZ ;  /* 0x0000001306147227 */ /* 0x000fc800078e00ff */
[----:B-1----:R-:W-:Y:S01]  /*a880*/  IMAD.MOV R21, RZ, RZ, -R17 ;  /* 0x000000ffff157224 */ /* 0x002fe200078e0a11 */
[----:B------:R-:W-:Y:S01]  /*a890*/  IABS R18, R12 ;  /* 0x0000000c00127213 */ /* 0x000fe20000000000 */
[----:B------:R-:W-:Y:S02]  /*a8a0*/  IMAD.MOV R20, RZ, RZ, -R20 ;  /* 0x000000ffff147224 */ /* 0x000fe400078e0a14 */
[----:B------:R-:W-:Y:S02]  /*a8b0*/  IMAD.MOV.U32 R16, RZ, RZ, RZ ;  /* 0x000000ffff107224 */ /* 0x000fe400078e00ff */
[----:B------:R-:W-:Y:S02]  /*a8c0*/  IMAD R21, R21, R9, RZ ;  /* 0x0000000915157224 */ /* 0x000fe400078e02ff */
[----:B------:R-:W-:Y:S02]  /*a8d0*/  IMAD R19, R15, R20, R19 ;  /* 0x000000140f137224 */ /* 0x000fe400078e0213 */
[----:B------:R-:W-:-:S04]  /*a8e0*/  IMAD.HI.U32 R16, R17, R21, R16 ;  /* 0x0000001511107227 */ /* 0x000fc800078e0010 */
[----:B------:R-:W-:Y:S02]  /*a8f0*/  VIADD R20, R5, 0x36 ;  /* 0x0000003605147836 */ /* 0x000fe40000000000 */
[----:B------:R-:W-:-:S03]  /*a900*/  IMAD.HI.U32 R17, R6, R18, RZ ;  /* 0x0000001206117227 */ /* 0x000fc600078e00ff */
[----:B------:R-:W-:Y:S01]  /*a910*/  IABS R26, R20 ;  /* 0x00000014001a7213 */ /* 0x000fe20000000000 */
[----:B------:R-:W-:-:S04]  /*a920*/  IMAD.MOV R17, RZ, RZ, -R17 ;  /* 0x000000ffff117224 */ /* 0x000fc800078e0a11 */
[----:B------:R-:W-:Y:S02]  /*a930*/  IMAD R18, R15, R17, R18 ;  /* 0x000000110f127224 */ /* 0x000fe400078e0212 */
[----:B------:R-:W-:-:S04]  /*a940*/  IMAD.HI.U32 R17, R6, R26, RZ ;  /* 0x0000001a06117227 */ /* 0x000fc800078e00ff */
[----:B------:R-:W-:Y:S01]  /*a950*/  IMAD.MOV R17, RZ, RZ, -R17 ;  /* 0x000000ffff117224 */ /* 0x000fe200078e0a11 */
[----:B------:R0:W-:Y:S03]  /*a960*/  STL [R1], R16 ;  /* 0x0000001001007387 */ /* 0x0001e60000100800 */
[----:B------:R-:W-:Y:S02]  /*a970*/  IMAD R17, R15, R17, R26 ;  /* 0x000000110f117224 */ /* 0x000fe400078e021a */
[----:B------:R-:W3:Y:S01]  /*a980*/  LDL.LU R26, [R1] ;  /* 0x00000000011a7983 */ /* 0x000ee20000300800 */
[----:B------:R-:W-:-:S05]  /*a990*/  VIADD R21, R5, 0x35 ;  /* 0x0000003505157836 */ /* 0x000fca0000000000 */
[----:B0-----:R-:W-:-:S05]  /*a9a0*/  IABS R16, R21 ;  /* 0x0000001500107213 */ /* 0x001fca0000000000 */
[----:B------:R-:W-:-:S04]  /*a9b0*/  IMAD.HI.U32 R28, R6, R16, RZ ;  /* 0x00000010061c7227 */ /* 0x000fc800078e00ff */
[----:B------:R-:W-:-:S04]  /*a9c0*/  IMAD.MOV R28, RZ, RZ, -R28 ;  /* 0x000000ffff1c7224 */ /* 0x000fc800078e0a1c */
[C---:B------:R-:W-:Y:S01]  /*a9d0*/  IMAD R16, R15.reuse, R28, R16 ;  /* 0x0000001c0f107224 */ /* 0x040fe200078e0210 */
[----:B------:R-:W-:Y:S02]  /*a9e0*/  ISETP.GT.U32.AND P3, PT, R15, R10, PT ;  /* 0x0000000a0f00720c */ /* 0x000fe40003f64070 */
[----:B--2---:R-:W-:Y:S01]  /*a9f0*/  IABS R25, R4 ;  /* 0x0000000400197213 */ /* 0x004fe20000000000 */
[----:B------:R-:W-:Y:S02]  /*aa00*/  IMAD.MOV.U32 R28, RZ, RZ, R4 ;  /* 0x000000ffff1c7224 */ /* 0x000fe400078e0004 */
[----:B------:R-:W2:Y:S08]  /*aa10*/  LDL.LU R4, [R1+0x1c7c] ;  /* 0x001c7c0001047983 */ /* 0x000eb00000300800 */
[----:B------:R-:W-:-:S05]  /*aa20*/  @!P3 IMAD.IADD R10, R10, 0x1, -R15 ;  /* 0x000000010a0ab824 */ /* 0x000fca00078e0a0f */
[C---:B------:R-:W-:Y:S01]  /*aa30*/  ISETP.GT.U32.AND P3, PT, R15.reuse, R10, PT ;  /* 0x0000000a0f00720c */ /* 0x040fe20003f64070 */
[----:B------:R-:W-:Y:S02]  /*aa40*/  IMAD R11, R15, R0, R11 ;  /* 0x000000000f0b7224 */ /* 0x000fe400078e020b */
[----:B------:R-:W-:Y:S01]  /*aa50*/  @!P1 IMAD.IADD R13, R13, 0x1, -R15 ;  /* 0x000000010d0d9824 */ /* 0x000fe200078e0a0f */
[----:B------:R-:W-:Y:S01]  /*aa60*/  ISETP.GE.AND P1, PT, R7, RZ, PT ;  /* 0x000000ff0700720c */ /* 0x000fe20003f26270 */
[----:B------:R-:W-:-:S08]  /*aa70*/  VIADD R7, R5, 0x38 ;  /* 0x0000003805077836 */ /* 0x000fd00000000000 */
[----:B------:R-:W-:Y:S01]  /*aa80*/  @!P3 IMAD.IADD R10, R10, 0x1, -R15 ;  /* 0x000000010a0ab824 */ /* 0x000fe200078e0a0f */
[----:B------:R-:W-:Y:S02]  /*aa90*/  ISETP.GT.U32.AND P3, PT, R15, R11, PT ;  /* 0x0000000b0f00720c */ /* 0x000fe40003f64070 */
[----:B------:R-:W-:-:S05]  /*aaa0*/  IABS R23, R7 ;  /* 0x0000000700177213 */ /* 0x000fca0000000000 */
[----:B------:R-:W-:-:S06]  /*aab0*/  IMAD.HI.U32 R0, R6, R23, RZ ;  /* 0x0000001706007227 */ /* 0x000fcc00078e00ff */
[----:B------:R-:W-:Y:S01]  /*aac0*/  @!P3 IMAD.IADD R11, R11, 0x1, -R15 ;  /* 0x000000010b0bb824 */ /* 0x000fe200078e0a0f */
[----:B------:R-:W-:Y:S01]  /*aad0*/  ISETP.GT.U32.AND P3, PT, R15, R19, PT ;  /* 0x000000130f00720c */ /* 0x000fe20003f64070 */
[----:B------:R-:W-:-:S04]  /*aae0*/  IMAD.MOV R0, RZ, RZ, -R0 ;  /* 0x000000ffff007224 */ /* 0x000fc800078e0a00 */
[----:B------:R-:W-:-:S08]  /*aaf0*/  IMAD R23, R15, R0, R23 ;  /* 0x000000000f177224 */ /* 0x000fd000078e0217 */
[----:B------:R-:W-:Y:S01]  /*ab00*/  @!P3 IMAD.IADD R19, R19, 0x1, -R15 ;  /* 0x000000011313b824 */ /* 0x000fe200078e0a0f */
[----:B------:R-:W-:Y:S01]  /*ab10*/  ISETP.GT.U32.AND P3, PT, R15, R23, PT ;  /* 0x000000170f00720c */ /* 0x000fe20003f64070 */
[----:B------:R-:W-:Y:S01]  /*ab20*/  VIADD R22, R5, 0x34 ;  /* 0x0000003405167836 */ /* 0x000fe20000000000 */
[----:B------:R-:W-:Y:S01]  /*ab30*/  IABS R24, R5 ;  /* 0x0000000500187213 */ /* 0x000fe20000000000 */
[----:B------:R-:W-:-:S03]  /*ab40*/  @!P4 IMAD.MOV R13, RZ, RZ, -R13 ;  /* 0x000000ffff0dc224 */ /* 0x000fc600078e0a0d */
[----:B------:R-:W-:Y:S01]  /*ab50*/  IABS R0, R22 ;  /* 0x0000001600007213 */ /* 0x000fe20000000000 */
[----:B------:R-:W-:Y:S01]  /*ab60*/  @!P5 IMAD.MOV R14, RZ, RZ, -R14 ;  /* 0x000000ffff0ed224 */ /* 0x000fe200078e0a0e */
[----:B------:R-:W-:-:S05]  /*ab70*/  ISETP.GT.U32.AND P4, PT, R15, R19, PT ;  /* 0x000000130f00720c */ /* 0x000fca0003f84070 */
[----:B------:R-:W-:Y:S02]  /*ab80*/  @!P3 IMAD.IADD R23, R23, 0x1, -R15 ;  /* 0x000000011717b824 */ /* 0x000fe400078e0a0f */
[----:B------:R-:W-:-:S03]  /*ab90*/  IMAD.HI.U32 R27, R6, R0, RZ ;  /* 0x00000000061b7227 */ /* 0x000fc600078e00ff */
[C---:B------:R-:W-:Y:S01]  /*aba0*/  ISETP.GT.U32.AND P5, PT, R15.reuse, R23, PT ;  /* 0x000000170f00720c */ /* 0x040fe20003fa4070 */
[----:B------:R-:W-:Y:S01]  /*abb0*/  IMAD.HI.U32 R29, R6, R24, RZ ;  /* 0x00000018061d7227 */ /* 0x000fe200078e00ff */
[----:B------:R-:W-:-:S03]  /*abc0*/  ISETP.GT.U32.AND P3, PT, R15, R11, PT ;  /* 0x0000000b0f00720c */ /* 0x000fc60003f64070 */
[----:B------:R-:W-:Y:S02]  /*abd0*/  IMAD.MOV R27, RZ, RZ, -R27 ;  /* 0x000000ffff1b7224 */ /* 0x000fe400078e0a1b */
[----:B------:R-:W-:Y:S02]  /*abe0*/  IMAD.MOV R29, RZ, RZ, -R29 ;  /* 0x000000ffff1d7224 */ /* 0x000fe400078e0a1d */
[C---:B------:R-:W-:Y:S02]  /*abf0*/  IMAD R0, R15.reuse, R27, R0 ;  /* 0x0000001b0f007224 */ /* 0x040fe400078e0200 */
[----:B------:R-:W-:Y:S01]  /*ac00*/  @!P2 IMAD.MOV R2, RZ, RZ, -R2 ;  /* 0x000000ffff02a224 */ /* 0x000fe200078e0a02 */
[C---:B------:R-:W-:Y:S01]  /*ac10*/  ISETP.GT.U32.AND P2, PT, R15.reuse, R18, PT ;  /* 0x000000120f00720c */ /* 0x040fe20003f44070 */
[----:B------:R-:W-:Y:S02]  /*ac20*/  IMAD R24, R15, R29, R24 ;  /* 0x0000001d0f187224 */ /* 0x000fe400078e0218 */
[----:B---3--:R-:W-:-:S04]  /*ac30*/  IMAD.HI.U32 R26, R26, R25, RZ ;  /* 0x000000191a1a7227 */ /* 0x008fc800078e00ff */
[----:B------:R-:W-:Y:S01]  /*ac40*/  @!P1 IMAD.MOV R3, RZ, RZ, -R3 ;  /* 0x000000ffff039224 */ /* 0x000fe200078e0a03 */
[----:B------:R-:W-:Y:S01]  /*ac50*/  ISETP.GT.U32.AND P1, PT, R15, R17, PT ;  /* 0x000000110f00720c */ /* 0x000fe20003f24070 */
[--C-:B------:R-:W-:Y:S01]  /*ac60*/  @!P4 IMAD.IADD R19, R19, 0x1, -R15.reuse ;  /* 0x000000011313c824 */ /* 0x100fe200078e0a0f */
[----:B------:R-:W-:Y:S01]  /*ac70*/  ISETP.GT.U32.AND P4, PT, R15, R0, PT ;  /* 0x000000000f00720c */ /* 0x000fe20003f84070 */
[--C-:B------:R-:W-:Y:S01]  /*ac80*/  @!P5 IMAD.IADD R23, R23, 0x1, -R15.reuse ;  /* 0x000000011717d824 */ /* 0x100fe200078e0a0f */
[----:B------:R-:W-:Y:S01]  /*ac90*/  ISETP.GT.U32.AND P5, PT, R15, R24, PT ;  /* 0x000000180f00720c */ /* 0x000fe20003fa4070 */
[----:B------:R-:W-:Y:S01]  /*aca0*/  IMAD.MOV R26, RZ, RZ, -R26 ;  /* 0x000000ffff1a7224 */ /* 0x000fe200078e0a1a */
[----:B------:R-:W-:Y:S01]  /*acb0*/  STL [R1+0xe8], R14 ;  /* 0x0000e80e01007387 */ /* 0x000fe20000100800 */
[--C-:B------:R-:W-:Y:S01]  /*acc0*/  @!P3 IMAD.IADD R11, R11, 0x1, -R15.reuse ;  /* 0x000000010b0bb824 */ /* 0x100fe200078e0a0f */
[----:B------:R-:W-:Y:S02]  /*acd0*/  ISETP.GE.AND P3, PT, R8, RZ, PT ;  /* 0x000000ff0800720c */ /* 0x000fe40003f66270 */
[----:B------:R-:W-:Y:S04]  /*ace0*/  STL [R1+0xe4], R13 ;  /* 0x0000e40d01007387 */ /* 0x000fe80000100800 */
[----:B------:R0:W-:Y:S01]  /*acf0*/  STL [R1+0xe0], R2 ;  /* 0x0000e00201007387 */ /* 0x0001e20000100800 */
[----:B------:R-:W-:-:S02]  /*ad00*/  @!P2 IMAD.IADD R18, R18, 0x1, -R15 ;  /* 0x000000011212a824 */ /* 0x000fc400078e0a0f */
[----:B------:R-:W-:Y:S02]  /*ad10*/  @!P1 IMAD.IADD R17, R17, 0x1, -R15 ;  /* 0x0000000111119824 */ /* 0x000fe400078e0a0f */
[----:B0-----:R-:W-:Y:S01]  /*ad20*/  IMAD R2, R9, R26, R25 ;  /* 0x0000001a09027224 */ /* 0x001fe200078e0219 */
[----:B------:R-:W-:Y:S01]  /*ad30*/  ISETP.GE.AND P1, PT, R7, RZ, PT ;  /* 0x000000ff0700720c */ /* 0x000fe20003f26270 */
[----:B------:R-:W-:-:S03]  /*ad40*/  @!P4 IMAD.IADD R0, R0, 0x1, -R15 ;  /* 0x000000010000c824 */ /* 0x000fc600078e0a0f */
[----:B------:R-:W-:Y:S01]  /*ad50*/  ISETP.GT.U32.AND P2, PT, R9, R2, PT ;  /* 0x000000020900720c */ /* 0x000fe20003f44070 */
[----:B------:R-:W-:Y:S01]  /*ad60*/  @!P6 IMAD.MOV R10, RZ, RZ, -R10 ;  /* 0x000000ffff0ae224 */ /* 0x000fe200078e0a0a */
[C---:B------:R-:W-:Y:S01]  /*ad70*/  ISETP.GT.U32.AND P6, PT, R15.reuse, R16, PT ;  /* 0x000000100f00720c */ /* 0x040fe20003fc4070 */
[----:B------:R-:W-:Y:S02]  /*ad80*/  IMAD.MOV.U32 R7, RZ, RZ, R19 ;  /* 0x000000ffff077224 */ /* 0x000fe400078e0013 */
[----:B------:R-:W-:Y:S01]  /*ad90*/  @!P5 IMAD.IADD R24, R24, 0x1, -R15 ;  /* 0x000000011818d824 */ /* 0x000fe200078e0a0f */
[----:B------:R-:W-:Y:S01]  /*ada0*/  ISETP.GT.U32.AND P5, PT, R15, R0, PT ;  /* 0x000000000f00720c */ /* 0x000fe20003fa4070 */
[----:B------:R-:W-:-:S03]  /*adb0*/  @!P3 IMAD.MOV R7, RZ, RZ, -R7 ;  /* 0x000000ffff07b224 */ /* 0x000fc600078e0a07 */
[C---:B------:R-:W-:Y:S01]  /*adc0*/  ISETP.GT.U32.AND P3, PT, R15.reuse, R24, PT ;  /* 0x000000180f00720c */ /* 0x040fe20003f64070 */
[----:B------:R0:W-:Y:S02]  /*add0*/  STL [R1+0xdc], R3 ;  /* 0x0000dc0301007387 */ /* 0x0001e40000100800 */
[----:B------:R-:W-:Y:S02]  /*ade0*/  @!P2 IMAD.IADD R2, R2, 0x1, -R9 ;  /* 0x000000010202a824 */ /* 0x000fe400078e0a09 */
[----:B------:R-:W-:Y:S01]  /*adf0*/  @!P6 IMAD.IADD R16, R16, 0x1, -R15 ;  /* 0x000000011010e824 */ /* 0x000fe200078e0a0f */
[----:B------:R-:W-:Y:S01]  /*ae00*/  ISETP.GT.U32.AND P6, PT, R15, R17, PT ;  /* 0x000000110f00720c */ /* 0x000fe20003fc4070 */
[----:B0-----:R-:W-:Y:S01]  /*ae10*/  IMAD.MOV.U32 R3, RZ, RZ, R11 ;  /* 0x000000ffff037224 */ /* 0x001fe200078e000b */
[----:B------:R-:W-:-:S03]  /*ae20*/  ISETP.GT.U32.AND P2, PT, R9, R2, PT ;  /* 0x000000020900720c */ /* 0x000fc60003f44070 */
[----:B------:R-:W-:Y:S01]  /*ae30*/  @!P0 IMAD.MOV R3, RZ, RZ, -R3 ;  /* 0x000000ffff038224 */ /* 0x000fe200078e0a03 */
[----:B------:R-:W-:Y:S01]  /*ae40*/  STL [R1+0xd8], R10 ;  /* 0x0000d80a01007387 */ /* 0x000fe20000100800 */
[--C-:B------:R-:W-:Y:S01]  /*ae50*/  @!P5 IMAD.IADD R0, R0, 0x1, -R15.reuse ;  /* 0x000000010000d824 */ /* 0x100fe200078e0a0f */
[----:B------:R-:W-:Y:S01]  /*ae60*/  ISETP.GE.AND P5, PT, R28, RZ, PT ;  /* 0x000000ff1c00720c */ /* 0x000fe20003fa6270 */
[----:B------:R-:W-:Y:S01]  /*ae70*/  @!P3 IMAD.IADD R24, R24, 0x1, -R15 ;  /* 0x000000011818b824 */ /* 0x000fe200078e0a0f */
[----:B------:R0:W-:Y:S01]  /*ae80*/  STL [R1+0xd4], R3 ;  /* 0x0000d40301007387 */ /* 0x0001e20000100800 */
[----:B------:R-:W-:-:S03]  /*ae90*/  ISETP.GT.U32.AND P0, PT, R15, R18, PT ;  /* 0x000000120f00720c */ /* 0x000fc60003f04070 */
[----:B------:R1:W-:Y:S01]  /*aea0*/  STL [R1+0xd0], R7 ;  /* 0x0000d00701007387 */ /* 0x0003e20000100800 */
[----:B0-----:R-:W-:-:S03]  /*aeb0*/  VIADD R3, R5, 0x33 ;  /* 0x0000003305037836 */ /* 0x001fc60000000000 */
[----:B------:R0:W-:Y:S01]  /*aec0*/  STL [R1+0x1c78], R0 ;  /* 0x001c780001007387 */ /* 0x0001e20000100800 */
[----:B------:R-:W-:Y:S01]  /*aed0*/  @!P2 IMAD.IADD R2, R2, 0x1, -R9 ;  /* 0x000000010202a824 */ /* 0x000fe200078e0a09 */
[----:B-1----:R-:W-:Y:S01]  /*aee0*/  IABS R7, R3 ;  /* 0x0000000300077213 */ /* 0x002fe20000000000 */
[----:B------:R-:W-:Y:S01]  /*aef0*/  @!P6 IMAD.IADD R17, R17, 0x1, -R15 ;  /* 0x000000011111e824 */ /* 0x000fe200078e0a0f */
[----:B------:R-:W-:Y:S01]  /*af00*/  ISETP.GE.AND P6, PT, R20, RZ, PT ;  /* 0x000000ff1400720c */ /* 0x000fe20003fc6270 */
[----:B0-----:R-:W-:Y:S02]  /*af10*/  IMAD.MOV.U32 R0, RZ, RZ, R23 ;  /* 0x000000ffff007224 */ /* 0x001fe400078e0017 */
[----:B------:R-:W-:-:S04]  /*af20*/  IMAD.HI.U32 R8, R6, R7, RZ ;  /* 0x0000000706087227 */ /* 0x000fc800078e00ff */
[----:B------:R-:W-:Y:S02]  /*af30*/  @!P1 IMAD.MOV R0, RZ, RZ, -R0 ;  /* 0x000000ffff009224 */ /* 0x000fe400078e0a00 */
[----:B------:R-:W-:Y:S02]  /*af40*/  @!P5 IMAD.MOV R2, RZ, RZ, -R2 ;  /* 0x000000ffff02d224 */ /* 0x000fe400078e0a02 */
[----:B------:R-:W-:Y:S02]  /*af50*/  VIADD R9, R5, 0x32 ;  /* 0x0000003205097836 */ /* 0x000fe40000000000 */
[----:B------:R-:W-:Y:S01]  /*af60*/  IMAD.MOV R8, RZ, RZ, -R8 ;  /* 0x000000ffff087224 */ /* 0x000fe200078e0a08 */
[----:B------:R0:W-:Y:S01]  /*af70*/  STL [R1+0xcc], R0 ;  /* 0x0000cc0001007387 */ /* 0x0001e20000100800 */
[----:B------:R-:W-:Y:S01]  /*af80*/  ISETP.GE.AND P2, PT, R3, RZ, PT ;  /* 0x000000ff0300720c */ /* 0x000fe20003f46270 */
[----:B------:R-:W-:Y:S01]  /*af90*/  @!P0 IMAD.IADD R18, R18, 0x1, -R15 ;  /* 0x0000000112128824 */ /* 0x000fe200078e0a0f */
[----:B------:R-:W-:Y:S01]  /*afa0*/  ISETP.GE.AND P5, PT, R9, RZ, PT ;  /* 0x000000ff0900720c */ /* 0x000fe20003fa6270 */
[----:B------:R-:W-:Y:S01]  /*afb0*/  IMAD R3, R15, R8, R7 ;  /* 0x000000080f037224 */ /* 0x000fe200078e0207 */
[----:B------:R-:W-:-:S02]  /*afc0*/  ISETP.GE.AND P0, PT, R12, RZ, PT ;  /* 0x000000ff0c00720c */ /* 0x000fc40003f06270 */
[----:B------:R-:W-:Y:S02]  /*afd0*/  IABS R9, R9 ;  /* 0x0000000900097213 */ /* 0x000fe40000000000 */
[----:B------:R-:W-:-:S03]  /*afe0*/  ISETP.GT.U32.AND P4, PT, R15, R16, PT ;  /* 0x000000100f00720c */ /* 0x000fc60003f84070 */
[----:B------:R-:W-:-:S04]  /*aff0*/  IMAD.HI.U32 R7, R6, R9, RZ ;  /* 0x0000000906077227 */ /* 0x000fc800078e00ff */
[----:B0-----:R-:W-:Y:S02]  /*b000*/  IMAD.MOV.U32 R0, RZ, RZ, R18 ;  /* 0x000000ffff007224 */ /* 0x001fe400078e0012 */
[----:B------:R-:W-:Y:S02]  /*b010*/  IMAD.MOV R7, RZ, RZ, -R7 ;  /* 0x000000ffff077224 */ /* 0x000fe400078e0a07 */
[----:B------:R-:W-:Y:S01]  /*b020*/  @!P0 IMAD.MOV R0, RZ, RZ, -R0 ;  /* 0x000000ffff008224 */ /* 0x000fe200078e0a00 */
[----:B------:R-:W-:Y:S01]  /*b030*/  ISETP.GE.AND P0, PT, R5, RZ, PT ;  /* 0x000000ff0500720c */ /* 0x000fe20003f06270 */
[----:B------:R-:W-:Y:S02]  /*b040*/  IMAD R9, R15, R7, R9 ;  /* 0x000000070f097224 */ /* 0x000fe400078e0209 */
[----:B------:R-:W-:Y:S01]  /*b050*/  @!P4 IMAD.IADD R16, R16, 0x1, -R15 ;  /* 0x000000011010c824 */ /* 0x000fe200078e0a0f */
[----:B------:R-:W-:Y:S01]  /*b060*/  ISETP.GE.AND P4, PT, R21, RZ, PT ;  /* 0x000000ff1500720c */ /* 0x000fe20003f86270 */
[----:B------:R-:W-:-:S02]  /*b070*/  IMAD.MOV.U32 R18, RZ, RZ, R24 ;  /* 0x000000ffff127224 */ /* 0x000fc400078e0018 */
[----:B------:R-:W-:-:S06]  /*b080*/  VIADD R12, R5, 0x30 ;  /* 0x00000030050c7836 */ /* 0x000fcc0000000000 */
[----:B------:R-:W-:Y:S02]  /*b090*/  @!P0 IMAD.MOV R18, RZ, RZ, -R18 ;  /* 0x000000ffff128224 */ /* 0x000fe400078e0a12 */
[----:B------:R-:W-:-:S05]  /*b0a0*/  VIADD R13, R5, 0x2e ;  /* 0x0000002e050d7836 */ /* 0x000fca0000000000 */
[----:B------:R-:W-:-:S05]  /*b0b0*/  IABS R10, R13 ;  /* 0x0000000d000a7213 */ /* 0x000fca0000000000 */
[----:B------:R-:W-:-:S04]  /*b0c0*/  IMAD.HI.U32 R20, R6, R10, RZ ;  /* 0x0000000a06147227 */ /* 0x000fc800078e00ff */
[----:B------:R-:W-:Y:S01]  /*b0d0*/  IMAD.MOV R20, RZ, RZ, -R20 ;  /* 0x000000ffff147224 */ /* 0x000fe200078e0a14 */
[----:B--2---:R-:W-:-:S13]  /*b0e0*/  ISETP.NE.AND P3, PT, R4, RZ, PT ;  /* 0x000000ff0400720c */ /* 0x004fda0003f65270 */
[----:B------:R-:W-:-:S05]  /*b0f0*/  @!P3 LOP3.LUT R2, RZ, R4, RZ, 0x33, !PT ;  /* 0x00000004ff02b212 */ /* 0x000fca00078e33ff */
[----:B------:R0:W-:Y:S02]  /*b100*/  STL [R1+0x1bbc], R2 ;  /* 0x001bbc0201007387 */ /* 0x0001e40000100800 */
[----:B0-----:R-:W-:-:S04]  /*b110*/  IMAD.MOV.U32 R2, RZ, RZ, R17 ;  /* 0x000000ffff027224 */ /* 0x001fc800078e0011 */
[----:B------:R-:W-:Y:S01]  /*b120*/  @!P6 IMAD.MOV R2, RZ, RZ, -R2 ;  /* 0x000000ffff02e224 */ /* 0x000fe200078e0a02 */
[----:B------:R-:W-:Y:S01]  /*b130*/  ISETP.GT.U32.AND P6, PT, R15, R3, PT ;  /* 0x000000030f00720c */ /* 0x000fe20003fc4070 */
[----:B------:R-:W-:Y:S01]  /*b140*/  VIADD R4, R5, 0x31 ;  /* 0x0000003105047836 */ /* 0x000fe20000000000 */
[----:B------:R0:W-:Y:S04]  /*b150*/  STL [R1+0xc8], R0 ;  /* 0x0000c80001007387 */ /* 0x0001e80000100800 */
[----:B------:R-:W-:-:S07]  /*b160*/  IABS R17, R4 ;  /* 0x0000000400117213 */ /* 0x000fce0000000000 */
[----:B------:R-:W-:Y:S01]  /*b170*/  @!P6 IMAD.IADD R3, R3, 0x1, -R15 ;  /* 0x000000010303e824 */ /* 0x000fe200078e0a0f */
[C---:B------:R-:W-:Y:S01]  /*b180*/  ISETP.GT.U32.AND P6, PT, R15.reuse, R9, PT ;  /* 0x000000090f00720c */ /* 0x040fe20003fc4070 */
[----:B0-----:R-:W-:Y:S01]  /*b190*/  IMAD.MOV.U32 R0, RZ, RZ, R16 ;  /* 0x000000ffff007224 */ /* 0x001fe200078e0010 */
[----:B------:R-:W-:Y:S01]  /*b1a0*/  ISETP.GE.AND P3, PT, R4, RZ, PT ;  /* 0x000000ff0400720c */ /* 0x000fe20003f66270 */
[----:B------:R-:W-:Y:S01]  /*b1b0*/  IMAD.HI.U32 R7, R6, R17, RZ ;  /* 0x0000001106077227 */ /* 0x000fe200078e00ff */
[----:B------:R-:W-:-:S03]  /*b1c0*/  ISETP.GT.U32.AND P0, PT, R15, R3, PT ;  /* 0x000000030f00720c */ /* 0x000fc60003f04070 */
[----:B------:R-:W-:Y:S01]  /*b1d0*/  @!P4 IMAD.MOV R0, RZ, RZ, -R0 ;  /* 0x000000ffff00c224 */ /* 0x000fe200078e0a00 */
[----:B------:R-:W-:Y:S01]  /*b1e0*/  ISETP.GE.AND P4, PT, R12, RZ, PT ;  /* 0x000000ff0c00720c */ /* 0x000fe20003f86270 */
[----:B------:R-:W-:Y:S01]  /*b1f0*/  VIADD R4, R5, 0x2f ;  /* 0x0000002f05047836 */ /* 0x000fe20000000000 */
[----:B------:R-:W-:Y:S01]  /*b200*/  IABS R12, R12 ;  /* 0x0000000c000c7213 */ /* 0x000fe20000000000 */
[----:B------:R-:W-:Y:S02]  /*b210*/  IMAD.MOV R7, RZ, RZ, -R7 ;  /* 0x000000ffff077224 */ /* 0x000fe400078e0a07 */
[----:B------:R-:W-:Y:S01]  /*b220*/  @!P6 IMAD.IADD R9, R9, 0x1, -R15 ;  /* 0x000000010909e824 */ /* 0x000fe200078e0a0f */
[----:B------:R-:W-:Y:S01]  /*b230*/  STL [R1+0xc4], R2 ;  /* 0x0000c40201007387 */ /* 0x000fe20000100800 */
[----:B------:R-:W-:Y:S01]  /*b240*/  IABS R11, R4 ;  /* 0x00000004000b7213 */ /* 0x000fe20000000000 */
[----:B------:R-:W-:Y:S02]  /*b250*/  IMAD.HI.U32 R14, R6, R12, RZ ;  /* 0x0000000c060e7227 */ /* 0x000fe400078e00ff */
[----:B------:R-:W-:Y:S01]  /*b260*/  STL [R1+0xc0], R0 ;  /* 0x0000c00001007387 */ /* 0x000fe20000100800 */
[C---:B------:R-:W-:Y:S01]  /*b270*/  ISETP.GT.U32.AND P6, PT, R15.reuse, R9, PT ;  /* 0x000000090f00720c */ /* 0x040fe20003fc4070 */
[----:B------:R-:W-:-:S02]  /*b280*/  IMAD R17, R15, R7, R17 ;  /* 0x000000070f117224 */ /* 0x000fc400078e0211 */
[----:B------:R0:W-:Y:S01]  /*b290*/  STL [R1+0x1c38], R18 ;  /* 0x001c381201007387 */ /* 0x0001e20000100800 */
[----:B------:R-:W-:Y:S02]  /*b2a0*/  IMAD.MOV R14, RZ, RZ, -R14 ;  /* 0x000000ffff0e7224 */ /* 0x000fe400078e0a0e */
[----:B------:R-:W-:-:S04]  /*b2b0*/  IMAD.HI.U32 R8, R6, R11, RZ ;  /* 0x0000000b06087227 */ /* 0x000fc800078e00ff */
[----:B0-----:R-:W-:Y:S02]  /*b2c0*/  IMAD.MOV.U32 R18, RZ, RZ, R5 ;  /* 0x000000ffff127224 */ /* 0x001fe400078e0005 */
[--C-:B------:R-:W-:Y:S01]  /*b2d0*/  @!P0 IMAD.IADD R3, R3, 0x1, -R15.reuse ;  /* 0x0000000103038824 */ /* 0x100fe200078e0a0f */
[C---:B------:R-:W-:Y:S01]  /*b2e0*/  ISETP.GT.U32.AND P0, PT, R15.reuse, R17, PT ;  /* 0x000000110f00720c */ /* 0x040fe20003f04070 */
[----:B------:R-:W-:Y:S02]  /*b2f0*/  VIADD R16, R18, 0x2d ;  /* 0x0000002d12107836 */ /* 0x000fe40000000000 */
[----:B------:R-:W-:Y:S02]  /*b300*/  IMAD R12, R15, R14, R12 ;  /* 0x0000000e0f0c7224 */ /* 0x000fe400078e020c */
[----:B------:R-:W-:Y:S01]  /*b310*/  IMAD.MOV R8, RZ, RZ, -R8 ;  /* 0x000000ffff087224 */ /* 0x000fe200078e0a08 */
[----:B------:R-:W-:Y:S01]  /*b320*/  IABS R7, R16 ;  /* 0x0000001000077213 */ /* 0x000fe20000000000 */
[----:B------:R-:W-:Y:S01]  /*b330*/  @!P6 IMAD.IADD R9, R9, 0x1, -R15 ;  /* 0x000000010909e824 */ /* 0x000fe200078e0a0f */
[C---:B------:R-:W-:Y:S01]  /*b340*/  ISETP.GT.U32.AND P6, PT, R15.reuse, R12, PT ;  /* 0x0000000c0f00720c */ /* 0x040fe20003fc4070 */
[----:B------:R-:W-:-:S02]  /*b350*/  IMAD R11, R15, R8, R11 ;  /* 0x000000080f0b7224 */ /* 0x000fc400078e020b */
[----:B------:R-:W-:Y:S02]  /*b360*/  IMAD.MOV.U32 R2, RZ, RZ, R3 ;  /* 0x000000ffff027224 */ /* 0x000fe400078e0003 */
[----:B------:R-:W-:-:S04]  /*b370*/  IMAD.HI.U32 R19, R6, R7, RZ ;  /* 0x0000000706137227 */ /* 0x000fc800078e00ff */
[----:B------:R-:W-:Y:S01]  /*b380*/  @!P2 IMAD.MOV R2, RZ, RZ, -R2 ;  /* 0x000000ffff02a224 */ /* 0x000fe200078e0a02 */
[----:B------:R-:W-:Y:S01]  /*b390*/  ISETP.GT.U32.AND P2, PT, R15, R11, PT ;  /* 0x0000000b0f00720c */ /* 0x000fe20003f44070 */
[----:B------:R-:W-:Y:S02]  /*b3a0*/  IMAD.MOV R19, RZ, RZ, -R19 ;  /* 0x000000ffff137224 */ /* 0x000fe400078e0a13 */
[----:B------:R-:W-:Y:S02]  /*b3b0*/  @!P0 IMAD.IADD R17, R17, 0x1, -R15 ;  /* 0x0000000111118824 */ /* 0x000fe400078e0a0f */
[C---:B------:R-:W-:Y:S02]  /*b3c0*/  IMAD R10, R15.reuse, R20, R10 ;  /* 0x000000140f0a7224 */ /* 0x040fe400078e020a */
[----:B------:R-:W-:Y:S01]  /*b3d0*/  IMAD.MOV.U32 R0, RZ, RZ, R9 ;  /* 0x000000ffff007224 */ /* 0x000fe200078e0009 */
[----:B------:R-:W-:Y:S01]  /*b3e0*/  ISETP.GT.U32.AND P0, PT, R15, R17, PT ;  /* 0x000000110f00720c */ /* 0x000fe20003f04070 */
[----:B------:R-:W-:-:S02]  /*b3f0*/  VIADD R14, R18, 0x2c ;  /* 0x0000002c120e7836 */ /* 0x000fc40000000000 */
[C---:B------:R-:W-:Y:S02]  /*b400*/  IMAD R7, R15.reuse, R19, R7 ;  /* 0x000000130f077224 */ /* 0x040fe400078e0207 */
[----:B------:R-:W-:Y:S01]  /*b410*/  @!P5 IMAD.MOV R0, RZ, RZ, -R0 ;  /* 0x000000ffff00d224 */ /* 0x000fe200078e0a00 */
[C---:B------:R-:W-:Y:S01]  /*b420*/  ISETP.GT.U32.AND P5, PT, R15.reuse, R10, PT ;  /* 0x0000000a0f00720c */ /* 0x040fe20003fa4070 */
[--C-:B------:R-:W-:Y:S01]  /*b430*/  @!P6 IMAD.IADD R12, R12, 0x1, -R15.reuse ;  /* 0x000000010c0ce824 */ /* 0x100fe200078e0a0f */
[----:B------:R-:W-:Y:S01]  /*b440*/  IABS R25, R14 ;  /* 0x0000000e00197213 */ /* 0x000fe20000000000 */
[----:B------:R-:W-:Y:S01]  /*b450*/  VIADD R8, R18, 0x2b ;  /* 0x0000002b12087836 */ /* 0x000fe20000000000 */
[----:B------:R-:W-:Y:S01]  /*b460*/  ISETP.GT.U32.AND P6, PT, R15, R7, PT ;  /* 0x000000070f00720c */ /* 0x000fe20003fc4070 */
[----:B------:R-:W-:Y:S01]  /*b470*/  @!P2 IMAD.IADD R11, R11, 0x1, -R15 ;  /* 0x000000010b0ba824 */ /* 0x000fe200078e0a0f */
[----:B------:R-:W-:Y:S01]  /*b480*/  ISETP.GT.U32.AND P2, PT, R15, R12, PT ;  /* 0x0000000c0f00720c */ /* 0x000fe20003f44070 */
[----:B------:R-:W-:Y:S01]  /*b490*/  IMAD.HI.U32 R19, R6, R25, RZ ;  /* 0x0000001906137227 */ /* 0x000fe200078e00ff */
[----:B------:R-:W-:Y:S01]  /*b4a0*/  IABS R24, R8 ;  /* 0x0000000800187213 */ /* 0x000fe20000000000 */
[----:B------:R-:W-:Y:S02]  /*b4b0*/  STL [R1+0xbc], R2 ;  /* 0x0000bc0201007387 */ /* 0x000fe40000100800 */
[----:B------:R-:W-:-:S02]  /*b4c0*/  IMAD.MOV R19, RZ, RZ, -R19 ;  /* 0x000000ffff137224 */ /* 0x000fc400078e0a13 */
[--C-:B------:R-:W-:Y:S02]  /*b4d0*/  @!P0 IMAD.IADD R17, R17, 0x1, -R15.reuse ;  /* 0x0000000111118824 */ /* 0x100fe400078e0a0f */
[----:B------:R-:W-:Y:S02]  /*b4e0*/  VIADD R9, R18, 0x2a ;  /* 0x0000002a12097836 */ /* 0x000fe40000000000 */
[----:B------:R-:W-:Y:S02]  /*b4f0*/  @!P5 IMAD.IADD R10, R10, 0x1, -R15 ;  /* 0x000000010a0ad824 */ /* 0x000fe400078e0a0f */
[----:B------:R-:W-:Y:S01]  /*b500*/  IMAD.HI.U32 R3, R6, R24, RZ ;  /* 0x0000001806037227 */ /* 0x000fe200078e00ff */
[----:B------:R0:W-:Y:S01]  /*b510*/  STL [R1+0xb8], R0 ;  /* 0x0000b80001007387 */ /* 0x0001e20000100800 */
[----:B------:R-:W-:Y:S02]  /*b520*/  IABS R23, R9 ;  /* 0x0000000900177213 */ /* 0x000fe40000000000 */
[C---:B------:R-:W-:Y:S01]  /*b530*/  IMAD R25, R15.reuse, R19, R25 ;  /* 0x000000130f197224 */ /* 0x040fe200078e0219 */
[----:B------:R-:W-:Y:S01]  /*b540*/  ISETP.GT.U32.AND P5, PT, R15, R11, PT ;  /* 0x0000000b0f00720c */ /* 0x000fe20003fa4070 */
[----:B------:R-:W-:Y:S01]  /*b550*/  @!P6 IMAD.IADD R7, R7, 0x1, -R15 ;  /* 0x000000010707e824 */ /* 0x000fe200078e0a0f */
[----:B------:R-:W-:Y:S01]  /*b560*/  ISETP.GT.U32.AND P6, PT, R15, R10, PT ;  /* 0x0000000a0f00720c */ /* 0x000fe20003fc4070 */
[----:B------:R-:W-:-:S02]  /*b570*/  IMAD.MOV R3, RZ, RZ, -R3 ;  /* 0x000000ffff037224 */ /* 0x000fc400078e0a03 */
[----:B0-----:R-:W-:Y:S02]  /*b580*/  IMAD.MOV.U32 R0, RZ, RZ, R17 ;  /* 0x000000ffff007224 */ /* 0x001fe400078e0011 */
[----:B------:R-:W-:Y:S01]  /*b590*/  @!P2 IMAD.IADD R12, R12, 0x1, -R15 ;  /* 0x000000010c0ca824 */ /* 0x000fe200078e0a0f */
[C---:B------:R-:W-:Y:S01]  /*b5a0*/  ISETP.GT.U32.AND P2, PT, R15.reuse, R25, PT ;  /* 0x000000190f00720c */ /* 0x040fe20003f44070 */
[----:B------:R-:W-:Y:S01]  /*b5b0*/  @!P3 IMAD.MOV R0, RZ, RZ, -R0 ;  /* 0x000000ffff00b224 */ /* 0x000fe200078e0a00 */
[C---:B------:R-:W-:Y:S01]  /*b5c0*/  ISETP.GT.U32.AND P3, PT, R15.reuse, R7, PT ;  /* 0x000000070f00720c */ /* 0x040fe20003f64070 */
[----:B------:R-:W-:Y:S02]  /*b5d0*/  IMAD R24, R15, R3, R24 ;  /* 0x000000030f187224 */ /* 0x000fe400078e0218 */
[----:B------:R-:W-:Y:S02]  /*b5e0*/  VIADD R3, R18, 0x29 ;  /* 0x0000002912037836 */ /* 0x000fe40000000000 */
[----:B------:R-:W-:Y:S01]  /*b5f0*/  IMAD.HI.U32 R19, R6, R23, RZ ;  /* 0x0000001706137227 */ /* 0x000fe200078e00ff */
[----:B------:R-:W-:-:S02]  /*b600*/  ISETP.GE.AND P0, PT, R4, RZ, PT ;  /* 0x000000ff0400720c */ /* 0x000fc40003f06270 */
[----:B------:R-:W-:Y:S01]  /*b610*/  ISETP.GE.AND P1, PT, R22, RZ, PT ;  /* 0x000000ff1600720c */ /* 0x000fe20003f26270 */
[----:B------:R-:W-:Y:S01]  /*b620*/  VIADD R4, R18, 0x28 ;  /* 0x0000002812047836 */ /* 0x000fe20000000000 */
[----:B------:R-:W-:Y:S01]  /*b630*/  IABS R22, R3 ;  /* 0x0000000300167213 */ /* 0x000fe20000000000 */
[----:B------:R-:W-:Y:S02]  /*b640*/  IMAD.MOV R19, RZ, RZ, -R19 ;  /* 0x000000ffff137224 */ /* 0x000fe400078e0a13 */
[----:B------:R-:W-:Y:S01]  /*b650*/  @!P5 IMAD.IADD R11, R11, 0x1, -R15 ;  /* 0x000000010b0bd824 */ /* 0x000fe200078e0a0f */
[----:B------:R-:W-:Y:S01]  /*b660*/  IABS R21, R4 ;  /* 0x0000000400157213 */ /* 0x000fe20000000000 */
[----:B------:R-:W-:Y:S02]  /*b670*/  IMAD R23, R15, R19, R23 ;  /* 0x000000130f177224 */ /* 0x000fe400078e0217 */
[----:B------:R-:W-:Y:S01]  /*b680*/  @!P6 IMAD.IADD R10, R10, 0x1, -R15 ;  /* 0x000000010a0ae824 */ /* 0x000fe200078e0a0f */
[----:B------:R-:W-:Y:S01]  /*b690*/  ISETP.GE.AND P6, PT, R13, RZ, PT ;  /* 0x000000ff0d00720c */ /* 0x000fe20003fc6270 */
[----:B------:R-:W-:Y:S01]  /*b6a0*/  IMAD.MOV.U32 R2, RZ, RZ, R12 ;  /* 0x000000ffff027224 */ /* 0x000fe200078e000c */
[----:B------:R0:W-:Y:S01]  /*b6b0*/  STL [R1+0xb4], R0 ;  /* 0x0000b40001007387 */ /* 0x0001e20000100800 */
[----:B------:R-:W-:-:S04]  /*b6c0*/  IMAD.HI.U32 R17, R6, R22, RZ ;  /* 0x0000001606117227 */ /* 0x000fc800078e00ff */
[--C-:B------:R-:W-:Y:S01]  /*b6d0*/  @!P3 IMAD.IADD R7, R7, 0x1, -R15.reuse ;  /* 0x000000010707b824 */ /* 0x100fe200078e0a0f */
[----:B------:R-:W-:Y:S01]  /*b6e0*/  ISETP.GT.U32.AND P3, PT, R15, R23, PT ;  /* 0x000000170f00720c */ /* 0x000fe20003f64070 */
[----:B------:R-:W-:Y:S01]  /*b6f0*/  @!P2 IMAD.IADD R25, R25, 0x1, -R15 ;  /* 0x000000011919a824 */ /* 0x000fe200078e0a0f */
[----:B------:R-:W-:Y:S01]  /*b700*/  ISETP.GE.AND P2, PT, R16, RZ, PT ;  /* 0x000000ff1000720c */ /* 0x000fe20003f46270 */
[----:B------:R-:W-:Y:S02]  /*b710*/  @!P4 IMAD.MOV R2, RZ, RZ, -R2 ;  /* 0x000000ffff02c224 */ /* 0x000fe400078e0a02 */
[----:B0-----:R-:W-:Y:S02]  /*b720*/  IMAD.MOV.U32 R0, RZ, RZ, R11 ;  /* 0x000000ffff007224 */ /* 0x001fe400078e000b */
[----:B------:R-:W-:Y:S01]  /*b730*/  IMAD.HI.U32 R13, R6, R21, RZ ;  /* 0x00000015060d7227 */ /* 0x000fe200078e00ff */
[----:B------:R-:W-:-:S03]  /*b740*/  ISETP.GT.U32.AND P5, PT, R15, R24, PT ;  /* 0x000000180f00720c */ /* 0x000fc60003fa4070 */
[----:B------:R-:W-:Y:S01]  /*b750*/  IMAD.MOV R17, RZ, RZ, -R17 ;  /* 0x000000ffff117224 */ /* 0x000fe200078e0a11 */
[----:B------:R0:W-:Y:S01]  /*b760*/  STL [R1+0xb0], R2 ;  /* 0x0000b00201007387 */ /* 0x0001e20000100800 */
[----:B------:R-:W-:Y:S02]  /*b770*/  @!P0 IMAD.MOV R0, RZ, RZ, -R0 ;  /* 0x000000ffff008224 */ /* 0x000fe400078e0a00 */
[----:B------:R-:W-:Y:S02]  /*b780*/  IMAD.MOV R13, RZ, RZ, -R13 ;  /* 0x000000ffff0d7224 */ /* 0x000fe400078e0a0d */
[C---:B------:R-:W-:Y:S01]  /*b790*/  IMAD R22, R15.reuse, R17, R22 ;  /* 0x000000110f167224 */ /* 0x040fe200078e0216 */
[----:B------:R1:W-:Y:S01]  /*b7a0*/  STL [R1+0xac], R0 ;  /* 0x0000ac0001007387 */ /* 0x0003e20000100800 */
[----:B0-----:R-:W-:Y:S02]  /*b7b0*/  IMAD.MOV.U32 R2, RZ, RZ, R10 ;  /* 0x000000ffff027224 */ /* 0x001fe400078e000a */
[----:B------:R-:W-:-:S02]  /*b7c0*/  IMAD R21, R15, R13, R21 ;  /* 0x0000000d0f157224 */ /* 0x000fc400078e0215 */
[----:B------:R-:W-:Y:S01]  /*b7d0*/  @!P6 IMAD.MOV R2, RZ, RZ, -R2 ;  /* 0x000000ffff02e224 */ /* 0x000fe200078e0a02 */
[----:B------:R-:W-:Y:S01]  /*b7e0*/  ISETP.GT.U32.AND P6, PT, R15, R22, PT ;  /* 0x000000160f00720c */ /* 0x000fe20003fc4070 */
[----:B-1----:R-:W-:Y:S02]  /*b7f0*/  IMAD.MOV.U32 R0, RZ, RZ, R7 ;  /* 0x000000ffff007224 */ /* 0x002fe400078e0007 */
[--C-:B------:R-:W-:Y:S02]  /*b800*/  @!P3 IMAD.IADD R23, R23, 0x1, -R15.reuse ;  /* 0x000000011717b824 */ /* 0x100fe400078e0a0f */
[----:B------:R-:W-:Y:S01]  /*b810*/  @!P2 IMAD.MOV R0, RZ, RZ, -R0 ;  /* 0x000000ffff00a224 */ /* 0x000fe200078e0a00 */
[C---:B------:R-:W-:Y:S01]  /*b820*/  ISETP.GT.U32.AND P2, PT, R15.reuse, R21, PT ;  /* 0x000000150f00720c */ /* 0x040fe20003f44070 */
[----:B------:R-:W-:Y:S01]  /*b830*/  @!P5 IMAD.IADD R24, R24, 0x1, -R15 ;  /* 0x000000011818d824 */ /* 0x000fe200078e0a0f */
[----:B------:R-:W-:Y:S01]  /*b840*/  ISETP.GE.AND P5, PT, R14, RZ, PT ;  /* 0x000000ff0e00720c */ /* 0x000fe20003fa6270 */
[C---:B------:R-:W-:Y:S01]  /*b850*/  VIADD R14, R18.reuse, 0x27 ;  /* 0x00000027120e7836 */ /* 0x040fe20000000000 */
[----:B------:R-:W-:Y:S01]  /*b860*/  ISETP.GT.U32.AND P4, PT, R15, R23, PT ;  /* 0x000000170f00720c */ /* 0x000fe20003f84070 */
[----:B------:R-:W-:-:S02]  /*b870*/  VIADD R16, R18, 0x26 ;  /* 0x0000002612107836 */ /* 0x000fc40000000000 */
[--C-:B------:R-:W-:Y:S01]  /*b880*/  @!P6 IMAD.IADD R22, R22, 0x1, -R15.reuse ;  /* 0x000000011616e824 */ /* 0x100fe200078e0a0f */
[----:B------:R-:W-:Y:S02]  /*b890*/  IABS R13, R14 ;  /* 0x0000000e000d7213 */ /* 0x000fe40000000000 */
[----:B------:R-:W-:Y:S02]  /*b8a0*/  IABS R12, R16 ;  /* 0x00000010000c7213 */ /* 0x000fe40000000000 */
[----:B------:R-:W-:Y:S01]  /*b8b0*/  ISETP.GT.U32.AND P6, PT, R15, R22, PT ;  /* 0x000000160f00720c */ /* 0x000fe20003fc4070 */
[----:B------:R-:W-:Y:S02]  /*b8c0*/  @!P2 IMAD.IADD R21, R21, 0x1, -R15 ;  /* 0x000000011515a824 */ /* 0x000fe400078e0a0f */
[----:B------:R-:W-:-:S03]  /*b8d0*/  IMAD.HI.U32 R7, R6, R13, RZ ;  /* 0x0000000d06077227 */ /* 0x000fc600078e00ff */
[----:B------:R-:W-:Y:S01]  /*b8e0*/  ISETP.GT.U32.AND P2, PT, R15, R21, PT ;  /* 0x000000150f00720c */ /* 0x000fe20003f44070 */
[----:B------:R-:W-:Y:S01]  /*b8f0*/  @!P4 IMAD.IADD R23, R23, 0x1, -R15 ;  /* 0x000000011717c824 */ /* 0x000fe200078e0a0f */
[----:B------:R-:W-:Y:S01]  /*b900*/  ISETP.GE.AND P4, PT, R3, RZ, PT ;  /* 0x000000ff0300720c */ /* 0x000fe20003f86270 */
[----:B------:R-:W-:Y:S02]  /*b910*/  IMAD.MOV R7, RZ, RZ, -R7 ;  /* 0x000000ffff077224 */ /* 0x000fe400078e0a07 */
[----:B------:R-:W-:Y:S02]  /*b920*/  VIADD R17, R18, 0x25 ;  /* 0x0000002512117836 */ /* 0x000fe40000000000 */
[----:B------:R-:W-:Y:S01]  /*b930*/  IMAD.HI.U32 R3, R6, R12, RZ ;  /* 0x0000000c06037227 */ /* 0x000fe200078e00ff */
[C---:B------:R-:W-:Y:S02]  /*b940*/  ISETP.GT.U32.AND P3, PT, R15.reuse, R25, PT ;  /* 0x000000190f00720c */ /* 0x040fe40003f64070 */
[----:B------:R-:W-:Y:S01]  /*b950*/  IABS R11, R17 ;  /* 0x00000011000b7213 */ /* 0x000fe20000000000 */
[----:B------:R-:W-:-:S02]  /*b960*/  IMAD R13, R15, R7, R13 ;  /* 0x000000070f0d7224 */ /* 0x000fc400078e020d */
[----:B------:R-:W-:Y:S01]  /*b970*/  IMAD.MOV R3, RZ, RZ, -R3 ;  /* 0x000000ffff037224 */ /* 0x000fe200078e0a03 */
[C---:B------:R-:W-:Y:S01]  /*b980*/  ISETP.GT.U32.AND P0, PT, R15.reuse, R24, PT ;  /* 0x000000180f00720c */ /* 0x040fe20003f04070 */
[----:B------:R-:W-:Y:S01]  /*b990*/  @!P6 IMAD.IADD R22, R22, 0x1, -R15 ;  /* 0x000000011616e824 */ /* 0x000fe200078e0a0f */
[C---:B------:R-:W-:Y:S01]  /*b9a0*/  ISETP.GT.U32.AND P6, PT, R15.reuse, R13, PT ;  /* 0x0000000d0f00720c */ /* 0x040fe20003fc4070 */
[----:B------:R-:W-:Y:S02]  /*b9b0*/  IMAD R12, R15, R3, R12 ;  /* 0x000000030f0c7224 */ /* 0x000fe400078e020c */
[----:B------:R-:W-:-:S04]  /*b9c0*/  IMAD.HI.U32 R10, R6, R11, RZ ;  /* 0x0000000b060a7227 */ /* 0x000fc800078e00ff */
[--C-:B------:R-:W-:Y:S01]  /*b9d0*/  @!P2 IMAD.IADD R21, R21, 0x1, -R15.reuse ;  /* 0x000000011515a824 */ /* 0x100fe200078e0a0f */
[----:B------:R-:W-:Y:S01]  /*b9e0*/  ISETP.GT.U32.AND P2, PT, R15, R12, PT ;  /* 0x0000000c0f00720c */ /* 0x000fe20003f44070 */
[----:B------:R-:W-:Y:S02]  /*b9f0*/  IMAD.MOV R10, RZ, RZ, -R10 ;  /* 0x000000ffff0a7224 */ /* 0x000fe400078e0a0a */
[----:B------:R-:W-:Y:S01]  /*ba00*/  @!P3 IMAD.IADD R25, R25, 0x1, -R15 ;  /* 0x000000011919b824 */ /* 0x000fe200078e0a0f */
[----:B------:R-:W-:Y:S01]  /*ba10*/  ISETP.GE.AND P3, PT, R8, RZ, PT ;  /* 0x000000ff0800720c */ /* 0x000fe20003f66270 */
[----:B------:R-:W-:Y:S02]  /*ba20*/  IMAD R11, R15, R10, R11 ;  /* 0x0000000a0f0b7224 */ /* 0x000fe400078e020b */
[--C-:B------:R-:W-:Y:S02]  /*ba30*/  @!P0 IMAD.IADD R24, R24, 0x1, -R15.reuse ;  /* 0x0000000118188824 */ /* 0x100fe400078e0a0f */
[----:B------:R-:W-:Y:S01]  /*ba40*/  @!P6 IMAD.IADD R13, R13, 0x1, -R15 ;  /* 0x000000010d0de824 */ /* 0x000fe200078e0a0f */
[----:B------:R-:W-:Y:S01]  /*ba50*/  ISETP.GT.U32.AND P6, PT, R15, R11, PT ;  /* 0x0000000b0f00720c */ /* 0x000fe20003fc4070 */
[----:B------:R0:W-:Y:S01]  /*ba60*/  STL [R1+0xa8], R2 ;  /* 0x0000a80201007387 */ /* 0x0001e20000100800 */
[----:B------:R-:W-:-:S02]  /*ba70*/  VIADD R19, R18, 0x24 ;  /* 0x0000002412137836 */ /* 0x000fc40000000000 */
[----:B------:R-:W-:Y:S01]  /*ba80*/  @!P2 IMAD.IADD R12, R12, 0x1, -R15 ;  /* 0x000000010c0ca824 */ /* 0x000fe200078e0a0f */
[----:B------:R1:W-:Y:S01]  /*ba90*/  STL [R1+0xa4], R0 ;  /* 0x0000a40001007387 */ /* 0x0003e20000100800 */
[----:B------:R-:W-:Y:S02]  /*baa0*/  ISETP.GE.AND P2, PT, R4, RZ, PT ;  /* 0x000000ff0400720c */ /* 0x000fe40003f46270 */
[----:B------:R-:W-:Y:S01]  /*bab0*/  IABS R7, R19 ;  /* 0x0000001300077213 */ /* 0x000fe20000000000 */
[----:B0-----:R-:W-:Y:S02]  /*bac0*/  IMAD.MOV.U32 R2, RZ, RZ, R25 ;  /* 0x000000ffff027224 */ /* 0x001fe400078e0019 */
[----:B-1----:R-:W-:Y:S01]  /*bad0*/  IMAD.MOV.U32 R0, RZ, RZ, R24 ;  /* 0x000000ffff007224 */ /* 0x002fe200078e0018 */
[----:B------:R-:W-:Y:S01]  /*bae0*/  ISETP.GE.AND P0, PT, R9, RZ, PT ;  /* 0x000000ff0900720c */ /* 0x000fe20003f06270 */
[----:B------:R-:W-:Y:S02]  /*baf0*/  @!P5 IMAD.MOV R2, RZ, RZ, -R2 ;  /* 0x000000ffff02d224 */ /* 0x000fe400078e0a02 */
[----:B------:R-:W-:Y:S01]  /*bb00*/  @!P3 IMAD.MOV R0, RZ, RZ, -R0 ;  /* 0x000000ffff00b224 */ /* 0x000fe200078e0a00 */
[C---:B------:R-:W-:Y:S01]  /*bb10*/  ISETP.GT.U32.AND P3, PT, R15.reuse, R12, PT ;  /* 0x0000000c0f00720c */ /* 0x040fe20003f64070 */
[C---:B------:R-:W-:Y:S01]  /*bb20*/  VIADD R20, R18.reuse, 0x23 ;  /* 0x0000002312147836 */ /* 0x040fe20000000000 */
[----:B------:R-:W-:Y:S01]  /*bb30*/  ISETP.GT.U32.AND P5, PT, R15, R13, PT ;  /* 0x0000000d0f00720c */ /* 0x000fe20003fa4070 */
[----:B------:R-:W-:Y:S01]  /*bb40*/  VIADD R9, R18, 0x22 ;  /* 0x0000002212097836 */ /* 0x000fe20000000000 */
[----:B------:R0:W-:Y:S01]  /*bb50*/  STL [R1+0x9c], R2 ;  /* 0x00009c0201007387 */ /* 0x0001e20000100800 */
[----:B------:R-:W-:-:S04]  /*bb60*/  IMAD.HI.U32 R28, R6, R7, RZ ;  /* 0x00000007061c7227 */ /* 0x000fc800078e00ff */
[----:B------:R-:W-:Y:S01]  /*bb70*/  @!P6 IMAD.IADD R11, R11, 0x1, -R15 ;  /* 0x000000010b0be824 */ /* 0x000fe200078e0a0f */
[----:B------:R1:W-:Y:S01]  /*bb80*/  STL [R1+0x98], R0 ;  /* 0x0000980001007387 */ /* 0x0003e20000100800 */
[----:B------:R-:W-:Y:S01]  /*bb90*/  IABS R8, R20 ;  /* 0x0000001400087213 */ /* 0x000fe20000000000 */
[----:B------:R-:W-:Y:S01]  /*bba0*/  IMAD.MOV R28, RZ, RZ, -R28 ;  /* 0x000000ffff1c7224 */ /* 0x000fe200078e0a1c */
[----:B------:R-:W-:Y:S01]  /*bbb0*/  IABS R3, R9 ;  /* 0x0000000900037213 */ /* 0x000fe20000000000 */
[----:B------:R-:W-:Y:S01]  /*bbc0*/  IMAD.MOV.U32 R5, RZ, RZ, R23 ;  /* 0x000000ffff057224 */ /* 0x000fe200078e0017 */
[C---:B------:R-:W-:Y:S01]  /*bbd0*/  ISETP.GT.U32.AND P6, PT, R15.reuse, R11, PT ;  /* 0x0000000b0f00720c */ /* 0x040fe20003fc4070 */
[----:B0-----:R-:W-:Y:S02]  /*bbe0*/  IMAD.MOV.U32 R2, RZ, RZ, R22 ;  /* 0x000000ffff027224 */ /* 0x001fe400078e0016 */
[----:B-1----:R-:W-:Y:S02]  /*bbf0*/  IMAD.MOV.U32 R0, RZ, RZ, R21 ;  /* 0x000000ffff007224 */ /* 0x002fe400078e0015 */
[----:B------:R-:W-:-:S02]  /*bc00*/  IMAD R7, R15, R28, R7 ;  /* 0x0000001c0f077224 */ /* 0x000fc400078e0207 */
[----:B------:R-:W-:Y:S01]  /*bc10*/  @!P2 IMAD.MOV R0, RZ, RZ, -R0 ;  /* 0x000000ffff00a224 */ /* 0x000fe200078e0a00 */
[----:B------:R-:W-:Y:S01]  /*bc20*/  ISETP.GE.AND P2, PT, R14, RZ, PT ;  /* 0x000000ff0e00720c */ /* 0x000fe20003f46270 */
[----:B------:R-:W-:Y:S01]  /*bc30*/  @!P3 IMAD.IADD R12, R12, 0x1, -R15 ;  /* 0x000000010c0cb824 */ /* 0x000fe200078e0a0f */
[----:B------:R-:W-:Y:S01]  /*bc40*/  ISETP.GE.AND P3, PT, R16, RZ, PT ;  /* 0x000000ff1000720c */ /* 0x000fe20003f66270 */
[----:B------:R-:W-:-:S04]  /*bc50*/  IMAD.HI.U32 R27, R6, R8, RZ ;  /* 0x00000008061b7227 */ /* 0x000fc800078e00ff */
[----:B------:R-:W-:Y:S02]  /*bc60*/  VIADD R10, R18, 0x21 ;  /* 0x00000021120a7836 */ /* 0x000fe40000000000 */
[----:B------:R-:W-:-:S04]  /*bc70*/  IMAD.HI.U32 R26, R6, R3, RZ ;  /* 0x00000003061a7227 */ /* 0x000fc800078e00ff */
[----:B------:R-:W-:Y:S02]  /*bc80*/  @!P0 IMAD.MOV R5, RZ, RZ, -R5 ;  /* 0x000000ffff058224 */ /* 0x000fe400078e0a05 */
[----:B------:R-:W-:Y:S01]  /*bc90*/  @!P4 IMAD.MOV R2, RZ, RZ, -R2 ;  /* 0x000000ffff02c224 */ /* 0x000fe200078e0a02 */
[----:B------:R-:W-:Y:S01]  /*bca0*/  ISETP.GT.U32.AND P0, PT, R15, R7, PT ;  /* 0x000000070f00720c */ /* 0x000fe20003f04070 */
[----:B------:R-:W-:Y:S02]  /*bcb0*/  IMAD.MOV R27, RZ, RZ, -R27 ;  /* 0x000000ffff1b7224 */ /* 0x000fe400078e0a1b */
[----:B------:R-:W-:Y:S01]  /*bcc0*/  @!P5 IMAD.IADD R13, R13, 0x1, -R15 ;  /* 0x000000010d0dd824 */ /* 0x000fe200078e0a0f */
[----:B------:R-:W-:Y:S01]  /*bcd0*/  IABS R4, R10 ;  /* 0x0000000a00047213 */ /* 0x000fe20000000000 */
[----:B------:R-:W-:Y:S01]  /*bce0*/  IMAD.MOV R26, RZ, RZ, -R26 ;  /* 0x000000ffff1a7224 */ /* 0x000fe200078e0a1a */
[----:B------:R-:W-:Y:S01]  /*bcf0*/  STL [R1+0x94], R5 ;  /* 0x0000940501007387 */ /* 0x000fe20000100800 */
[----:B------:R-:W-:-:S03]  /*bd00*/  IMAD R8, R15, R27, R8 ;  /* 0x0000001b0f087224 */ /* 0x000fc600078e0208 */
[----:B------:R0:W-:Y:S01]  /*bd10*/  STL [R1+0x90], R2 ;  /* 0x0000900201007387 */ /* 0x0001e20000100800 */
[----:B------:R-:W-:Y:S02]  /*bd20*/  IMAD R3, R15, R26, R3 ;  /* 0x0000001a0f037224 */ /* 0x000fe400078e0203 */
[----:B------:R-:W-:Y:S01]  /*bd30*/  @!P6 IMAD.IADD R11, R11, 0x1, -R15 ;  /* 0x000000010b0be824 */ /* 0x000fe200078e0a0f */
[----:B------:R1:W-:Y:S01]  /*bd40*/  STL [R1+0x8c], R0 ;  /* 0x00008c0001007387 */ /* 0x0003e20000100800 */
[----:B------:R-:W-:Y:S01]  /*bd50*/  ISETP.GE.AND P6, PT, R17, RZ, PT ;  /* 0x000000ff1100720c */ /* 0x000fe20003fc6270 */
[----:B------:R-:W-:-:S04]  /*bd60*/  IMAD.HI.U32 R14, R6, R4, RZ ;  /* 0x00000004060e7227 */ /* 0x000fc800078e00ff */
[----:B0-----:R-:W-:Y:S02]  /*bd70*/  IMAD.MOV.U32 R2, RZ, RZ, R13 ;  /* 0x000000ffff027224 */ /* 0x001fe400078e000d */
[----:B-1----:R-:W-:Y:S01]  /*bd80*/  IMAD.MOV.U32 R0, RZ, RZ, R12 ;  /* 0x000000ffff007224 */ /* 0x002fe200078e000c */
[C---:B------:R-:W-:Y:S01]  /*bd90*/  ISETP.GT.U32.AND P4, PT, R15.reuse, R8, PT ;  /* 0x000000080f00720c */ /* 0x040fe20003f84070 */
[----:B------:R-:W-:Y:S01]  /*bda0*/  @!P2 IMAD.MOV R2, RZ, RZ, -R2 ;  /* 0x000000ffff02a224 */ /* 0x000fe200078e0a02 */
[----:B------:R-:W-:Y:S01]  /*bdb0*/  ISETP.GT.U32.AND P5, PT, R15, R3, PT ;  /* 0x000000030f00720c */ /* 0x000fe20003fa4070 */
[----:B------:R-:W-:Y:S02]  /*bdc0*/  @!P3 IMAD.MOV R0, RZ, RZ, -R0 ;  /* 0x000000ffff00b224 */ /* 0x000fe400078e0a00 */
[----:B------:R-:W-:Y:S01]  /*bdd0*/  IMAD.MOV R14, RZ, RZ, -R14 ;  /* 0x000000ffff0e7224 */ /* 0x000fe200078e0a0e */
[----:B------:R-:W-:Y:S01]  /*bde0*/  STL [R1+0x88], R2 ;  /* 0x0000880201007387 */ /* 0x000fe20000100800 */
[----:B------:R-:W-:-:S02]  /*bdf0*/  @!P0 IMAD.IADD R7, R7, 0x1, -R15 ;  /* 0x0000000107078824 */ /* 0x000fc400078e0a0f */
[C---:B------:R-:W-:Y:S01]  /*be00*/  IMAD R4, R15.reuse, R14, R4 ;  /* 0x0000000e0f047224 */ /* 0x040fe200078e0204 */
[----:B------:R0:W-:Y:S02]  /*be10*/  STL [R1+0x84], R0 ;  /* 0x0000840001007387 */ /* 0x0001e40000100800 */
[----:B------:R-:W-:Y:S01]  /*be20*/  ISETP.GT.U32.AND P2, PT, R15, R7, PT ;  /* 0x000000070f00720c */ /* 0x000fe20003f44070 */
[----:B------:R-:W-:Y:S02]  /*be30*/  @!P4 IMAD.IADD R8, R8, 0x1, -R15 ;  /* 0x000000010808c824 */ /* 0x000fe400078e0a0f */
[----:B0-----:R-:W-:-:S04]  /*be40*/  IMAD.MOV.U32 R0, RZ, RZ, R11 ;  /* 0x000000ffff007224 */ /* 0x001fc800078e000b */
[----:B------:R-:W-:Y:S01]  /*be50*/  @!P6 IMAD.MOV R0, RZ, RZ, -R0 ;  /* 0x000000ffff00e224 */ /* 0x000fe200078e0a00 */
[----:B------:R-:W-:Y:S01]  /*be60*/  ISETP.GT.U32.AND P6, PT, R15, R4, PT ;  /* 0x000000040f00720c */ /* 0x000fe20003fc4070 */
[--C-:B------:R-:W-:Y:S01]  /*be70*/  @!P5 IMAD.IADD R3, R3, 0x1, -R15.reuse ;  /* 0x000000010303d824 */ /* 0x100fe200078e0a0f */
[----:B------:R-:W-:Y:S02]  /*be80*/  ISETP.GE.AND P0, PT, R19, RZ, PT ;  /* 0x000000ff1300720c */ /* 0x000fe40003f06270 */
[C---:B------:R-:W-:Y:S01]  /*be90*/  ISETP.GT.U32.AND P3, PT, R15.reuse, R8, PT ;  /* 0x000000080f00720c */ /* 0x040fe20003f64070 */
[----:B------:R-:W-:Y:S01]  /*bea0*/  VIADD R14, R18, 0x20 ;  /* 0x00000020120e7836 */ /* 0x000fe20000000000 */
[----:B------:R-:W-:Y:S01]  /*beb0*/  ISETP.GT.U32.AND P5, PT, R15, R3, PT ;  /* 0x000000030f00720c */ /* 0x000fe20003fa4070 */
[----:B------:R-:W-:Y:S01]  /*bec0*/  @!P2 IMAD.IADD R7, R7, 0x1, -R15 ;  /* 0x000000010707a824 */ /* 0x000fe200078e0a0f */
[----:B------:R0:W-:Y:S01]  /*bed0*/  STL [R1+0x80], R0 ;  /* 0x0000800001007387 */ /* 0x0001e20000100800 */
[----:B------:R-:W-:-:S02]  /*bee0*/  ISETP.GE.AND P4, PT, R20, RZ, PT ;  /* 0x000000ff1400720c */ /* 0x000fc40003f86270 */
[----:B------:R-:W-:Y:S02]  /*bef0*/  IABS R11, R14 ;  /* 0x0000000e000b7213 */ /* 0x000fe40000000000 */
[----:B------:R-:W-:Y:S01]  /*bf00*/  @!P6 IMAD.IADD R4, R4, 0x1, -R15 ;  /* 0x000000010404e824 */ /* 0x000fe200078e0a0f */
[----:B------:R-:W-:Y:S01]  /*bf10*/  ISETP.GE.AND P2, PT, R9, RZ, PT ;  /* 0x000000ff0900720c */ /* 0x000fe20003f46270 */
[----:B------:R-:W-:Y:S02]  /*bf20*/  VIADD R12, R18, 0x1f ;  /* 0x0000001f120c7836 */ /* 0x000fe40000000000 */
[----:B0-----:R-:W-:Y:S01]  /*bf30*/  IMAD.MOV.U32 R0, RZ, RZ, R7 ;  /* 0x000000ffff007224 */ /* 0x001fe200078e0007 */
[----:B------:R-:W-:Y:S01]  /*bf40*/  ISETP.GT.U32.AND P6, PT, R15, R4, PT ;  /* 0x000000040f00720c */ /* 0x000fe20003fc4070 */
[----:B------:R-:W-:Y:S01]  /*bf50*/  IMAD.HI.U32 R9, R6, R11, RZ ;  /* 0x0000000b06097227 */ /* 0x000fe200078e00ff */
[----:B------:R-:W-:-:S03]  /*bf60*/  IABS R13, R12 ;  /* 0x0000000c000d7213 */ /* 0x000fc60000000000 */
[----:B------:R-:W-:Y:S02]  /*bf70*/  @!P0 IMAD.MOV R0, RZ, RZ, -R0 ;  /* 0x000000ffff008224 */ /* 0x000fe400078e0a00 */
[--C-:B------:R-:W-:Y:S02]  /*bf80*/  @!P3 IMAD.IADD R8, R8, 0x1, -R15.reuse ;  /* 0x000000010808b824 */ /* 0x100fe400078e0a0f */
[----:B------:R-:W-:Y:S01]  /*bf90*/  @!P5 IMAD.IADD R3, R3, 0x1, -R15 ;  /* 0x000000010303d824 */ /* 0x000fe200078e0a0f */
[----:B------:R0:W-:Y:S01]  /*bfa0*/  STL [R1+0x7c], R0 ;  /* 0x00007c0001007387 */ /* 0x0001e20000100800 */
[----:B------:R-:W-:Y:S02]  /*bfb0*/  IMAD.MOV R9, RZ, RZ, -R9 ;  /* 0x000000ffff097224 */ /* 0x000fe400078e0a09 */
[----:B------:R-:W-:Y:S01]  /*bfc0*/  IMAD.MOV.U32 R2, RZ, RZ, R8 ;  /* 0x000000ffff027224 */ /* 0x000fe200078e0008 */
[----:B------:R-:W-:Y:S01]  /*bfd0*/  ISETP.GE.AND P3, PT, R10, RZ, PT ;  /* 0x000000ff0a00720c */ /* 0x000fe20003f66270 */
[----:B------:R-:W-:-:S04]  /*bfe0*/  IMAD.HI.U32 R10, R6, R13, RZ ;  /* 0x0000000d060a7227 */ /* 0x000fc800078e00ff */
[----:B0-----:R-:W-:Y:S02]  /*bff0*/  IMAD.MOV.U32 R0, RZ, RZ, R3 ;  /* 0x000000ffff007224 */ /* 0x001fe400078e0003 */
[C---:B------:R-:W-:Y:S02]  /*c000*/  IMAD R7, R15.reuse, R9, R11 ;  /* 0x000000090f077224 */ /* 0x040fe400078e020b */
[----:B------:R-:W-:Y:S02]  /*c010*/  @!P4 IMAD.MOV R2, RZ, RZ, -R2 ;  /* 0x000000ffff02c224 */ /* 0x000fe400078e0a02 */
[----:B------:R-:W-:Y:S01]  /*c020*/  @!P2 IMAD.MOV R0, RZ, RZ, -R0 ;  /* 0x000000ffff00a224 */ /* 0x000fe200078e0a00 */
[C---:B------:R-:W-:Y:S01]  /*c030*/  ISETP.GT.U32.AND P4, PT, R15.reuse, R7, PT ;  /* 0x000000070f00720c */ /* 0x040fe20003f84070 */
[----:B------:R-:W-:Y:S02]  /*c040*/  IMAD.MOV R10, RZ, RZ, -R10 ;  /* 0x000000ffff0a7224 */ /* 0x000fe400078e0a0a */
[----:B------:R-:W-:Y:S01]  /*c050*/  @!P6 IMAD.IADD R4, R4, 0x1, -R15 ;  /* 0x000000010404e824 */ /* 0x000fe200078e0a0f */
[----:B------:R-:W-:Y:S01]  /*c060*/  STL [R1+0x78], R2 ;  /* 0x0000780201007387 */ /* 0x000fe20000100800 */
[----:B------:R-:W-:-:S03]  /*c070*/  IMAD R13, R15, R10, R13 ;  /* 0x0000000a0f0d7224 */ /* 0x000fc600078e020d */
[----:B------:R0:W-:Y:S01]  /*c080*/  STL [R1+0x70], R0 ;  /* 0x0000700001007387 */ /* 0x0001e20000100800 */
[----:B------:R-:W-:Y:S02]  /*c090*/  VIADD R9, R18, 0x1e ;  /* 0x0000001e12097836 */ /* 0x000fe40000000000 */
[----:B0-----:R-:W-:-:S04]  /*c0a0*/  IMAD.MOV.U32 R0, RZ, RZ, R4 ;  /* 0x000000ffff007224 */ /* 0x001fc800078e0004 */
[----:B------:R-:W-:Y:S01]  /*c0b0*/  @!P3 IMAD.MOV R0, RZ, RZ, -R0 ;  /* 0x000000ffff00b224 */ /* 0x000fe200078e0a00 */
[----:B------:R-:W-:Y:S01]  /*c0c0*/  ISETP.GT.U32.AND P3, PT, R15, R13, PT ;  /* 0x0000000d0f00720c */ /* 0x000fe20003f64070 */
[----:B------:R-:W-:Y:S01]  /*c0d0*/  @!P4 IMAD.IADD R7, R7, 0x1, -R15 ;  /* 0x000000010707c824 */ /* 0x000fe200078e0a0f */
[----:B------:R-:W-:Y:S01]  /*c0e0*/  IABS R3, R9 ;  /* 0x0000000900037213 */ /* 0x000fe20000000000 */
[----:B------:R-:W-:Y:S01]  /*c0f0*/  VIADD R19, R18, 0x1d ;  /* 0x0000001d12137836 */ /* 0x000fe20000000000 */
[----:B------:R-:W-:Y:S02]  /*c100*/  ISETP.GE.AND P0, PT, R12, RZ, PT ;  /* 0x000000ff0c00720c */ /* 0x000fe40003f06270 */
[----:B------:R-:W-:Y:S01]  /*c110*/  ISETP.GT.U32.AND P4, PT, R15, R7, PT ;  /* 0x000000070f00720c */ /* 0x000fe20003f84070 */
[----:B------:R-:W-:Y:S01]  /*c120*/  IMAD.HI.U32 R12, R6, R3, RZ ;  /* 0x00000003060c7227 */ /* 0x000fe200078e00ff */
[----:B------:R-:W-:Y:S02]  /*c130*/  ISETP.GE.AND P6, PT, R19, RZ, PT ;  /* 0x000000ff1300720c */ /* 0x000fe40003fc6270 */
[----:B------:R-:W-:Y:S01]  /*c140*/  IABS R19, R19 ;  /* 0x0000001300137213 */ /* 0x000fe20000000000 */
[----:B------:R-:W-:-:S02]  /*c150*/  VIADD R10, R18, 0x1c ;  /* 0x0000001c120a7836 */ /* 0x000fc40000000000 */
[----:B------:R-:W-:Y:S02]  /*c160*/  @!P3 IMAD.IADD R13, R13, 0x1, -R15 ;  /* 0x000000010d0db824 */ /* 0x000fe400078e0a0f */
[----:B------:R-:W-:Y:S01]  /*c170*/  IMAD.MOV R12, RZ, RZ, -R12 ;  /* 0x000000ffff0c7224 */ /* 0x000fe200078e0a0c */
[----:B------:R-:W-:Y:S01]  /*c180*/  ISETP.GE.AND P2, PT, R9, RZ, PT ;  /* 0x000000ff0900720c */ /* 0x000fe20003f46270 */
[----:B------:R-:W-:Y:S01]  /*c190*/  IMAD.HI.U32 R9, R6, R19, RZ ;  /* 0x0000001306097227 */ /* 0x000fe200078e00ff */
[----:B------:R-:W-:Y:S02]  /*c1a0*/  IABS R22, R10 ;  /* 0x0000000a00167213 */ /* 0x000fe40000000000 */
[C---:B------:R-:W-:Y:S01]  /*c1b0*/  ISETP.GT.U32.AND P3, PT, R15.reuse, R13, PT ;  /* 0x0000000d0f00720c */ /* 0x040fe20003f64070 */
[----:B------:R-:W-:Y:S01]  /*c1c0*/  IMAD R3, R15, R12, R3 ;  /* 0x0000000c0f037224 */ /* 0x000fe200078e0203 */
[----:B------:R-:W-:Y:S01]  /*c1d0*/  ISETP.GE.AND P5, PT, R14, RZ, PT ;  /* 0x000000ff0e00720c */ /* 0x000fe20003fa6270 */
[----:B------:R-:W-:-:S02]  /*c1e0*/  IMAD.MOV R9, RZ, RZ, -R9 ;  /* 0x000000ffff097224 */ /* 0x000fc400078e0a09 */
[----:B------:R-:W-:-:S04]  /*c1f0*/  IMAD.HI.U32 R4, R6, R22, RZ ;  /* 0x0000001606047227 */ /* 0x000fc800078e00ff */
[----:B------:R-:W-:Y:S01]  /*c200*/  @!P4 IMAD.IADD R7, R7, 0x1, -R15 ;  /* 0x000000010707c824 */ /* 0x000fe200078e0a0f */
[C---:B------:R-:W-:Y:S01]  /*c210*/  ISETP.GT.U32.AND P4, PT, R15.reuse, R3, PT ;  /* 0x000000030f00720c */ /* 0x040fe20003f84070 */
[C---:B------:R-:W-:Y:S02]  /*c220*/  VIADD R8, R18.reuse, 0x1a ;  /* 0x0000001a12087836 */ /* 0x040fe40000000000 */
[C---:B------:R-:W-:Y:S02]  /*c230*/  IMAD R19, R15.reuse, R9, R19 ;  /* 0x000000090f137224 */ /* 0x040fe400078e0213 */
[----:B------:R-:W-:Y:S02]  /*c240*/  IMAD.MOV R4, RZ, RZ, -R4 ;  /* 0x000000ffff047224 */ /* 0x000fe400078e0a04 */
[----:B------:R-:W-:Y:S01]  /*c250*/  VIADD R11, R18, 0x1b ;  /* 0x0000001b120b7836 */ /* 0x000fe20000000000 */
[----:B------:R-:W-:Y:S01]  /*c260*/  IABS R20, R8 ;  /* 0x0000000800147213 */ /* 0x000fe20000000000 */
[----:B------:R-:W-:-:S02]  /*c270*/  IMAD R22, R15, R4, R22 ;  /* 0x000000040f167224 */ /* 0x000fc400078e0216 */
[----:B------:R-:W-:Y:S01]  /*c280*/  @!P3 IMAD.IADD R13, R13, 0x1, -R15 ;  /* 0x000000010d0db824 */ /* 0x000fe200078e0a0f */
[C---:B------:R-:W-:Y:S01]  /*c290*/  ISETP.GT.U32.AND P3, PT, R15.reuse, R19, PT ;  /* 0x000000130f00720c */ /* 0x040fe20003f64070 */
[----:B------:R-:W-:Y:S01]  /*c2a0*/  IMAD.MOV.U32 R2, RZ, RZ, R7 ;  /* 0x000000ffff027224 */ /* 0x000fe200078e0007 */
[----:B------:R-:W-:Y:S01]  /*c2b0*/  IABS R21, R11 ;  /* 0x0000000b00157213 */ /* 0x000fe20000000000 */
[----:B------:R-:W-:Y:S02]  /*c2c0*/  VIADD R9, R18, 0x19 ;  /* 0x0000001912097836 */ /* 0x000fe40000000000 */
[----:B------:R-:W-:Y:S01]  /*c2d0*/  @!P5 IMAD.MOV R2, RZ, RZ, -R2 ;  /* 0x000000ffff02d224 */ /* 0x000fe200078e0a02 */
[----:B------:R-:W-:Y:S01]  /*c2e0*/  ISETP.GT.U32.AND P5, PT, R15, R22, PT ;  /* 0x000000160f00720c */ /* 0x000fe20003fa4070 */
[----:B------:R-:W-:-:S04]  /*c2f0*/  IMAD.HI.U32 R12, R6, R20, RZ ;  /* 0x00000014060c7227 */ /* 0x000fc800078e00ff */
[----:B------:R-:W-:Y:S02]  /*c300*/  @!P4 IMAD.IADD R3, R3, 0x1, -R15 ;  /* 0x000000010303c824 */ /* 0x000fe400078e0a0f */
[----:B------:R-:W-:Y:S01]  /*c310*/  IMAD.HI.U32 R16, R6, R21, RZ ;  /* 0x0000001506107227 */ /* 0x000fe200078e00ff */
[----:B------:R-:W-:Y:S02]  /*c320*/  IABS R14, R9 ;  /* 0x00000009000e7213 */ /* 0x000fe40000000000 */
[C---:B------:R-:W-:Y:S01]  /*c330*/  ISETP.GT.U32.AND P4, PT, R15.reuse, R3, PT ;  /* 0x000000030f00720c */ /* 0x040fe20003f84070 */
[----:B------:R-:W-:Y:S02]  /*c340*/  IMAD.MOV R12, RZ, RZ, -R12 ;  /* 0x000000ffff0c7224 */ /* 0x000fe400078e0a0c */
[----:B------:R-:W-:Y:S01]  /*c350*/  IMAD.MOV R16, RZ, RZ, -R16 ;  /* 0x000000ffff107224 */ /* 0x000fe200078e0a10 */
[----:B------:R0:W-:Y:S01]  /*c360*/  STL [R1+0x6c], R0 ;  /* 0x00006c0001007387 */ /* 0x0001e20000100800 */
[----:B------:R-:W-:-:S02]  /*c370*/  IMAD R20, R15, R12, R20 ;  /* 0x0000000c0f147224 */ /* 0x000fc400078e0214 */
[----:B------:R-:W-:Y:S02]  /*c380*/  @!P3 IMAD.IADD R19, R19, 0x1, -R15 ;  /* 0x000000011313b824 */ /* 0x000fe400078e0a0f */
[----:B------:R-:W-:-:S04]  /*c390*/  IMAD.HI.U32 R12, R6, R14, RZ ;  /* 0x0000000e060c7227 */ /* 0x000fc800078e00ff */
[C---:B------:R-:W-:Y:S02]  /*c3a0*/  IMAD R21, R15.reuse, R16, R21 ;  /* 0x000000100f157224 */ /* 0x040fe400078e0215 */
[----:B0-----:R-:W-:Y:S02]  /*c3b0*/  IMAD.MOV.U32 R0, RZ, RZ, R13 ;  /* 0x000000ffff007224 */ /* 0x001fe400078e000d */
[----:B------:R-:W-:Y:S01]  /*c3c0*/  @!P5 IMAD.IADD R22, R22, 0x1, -R15 ;  /* 0x000000011616d824 */ /* 0x000fe200078e0a0f */
[C---:B------:R-:W-:Y:S01]  /*c3d0*/  ISETP.GT.U32.AND P5, PT, R15.reuse, R19, PT ;  /* 0x000000130f00720c */ /* 0x040fe20003fa4070 */
[----:B------:R-:W-:Y:S02]  /*c3e0*/  IMAD.MOV R12, RZ, RZ, -R12 ;  /* 0x000000ffff0c7224 */ /* 0x000fe400078e0a0c */
[----:B------:R-:W-:Y:S01]  /*c3f0*/  @!P0 IMAD.MOV R0, RZ, RZ, -R0 ;  /* 0x000000ffff008224 */ /* 0x000fe200078e0a00 */
[C---:B------:R-:W-:Y:S01]  /*c400*/  ISETP.GT.U32.AND P0, PT, R15.reuse, R21, PT ;  /* 0x000000150f00720c */ /* 0x040fe20003f04070 */
[----:B------:R-:W-:-:S02]  /*c410*/  IMAD R14, R15, R12, R14 ;  /* 0x0000000c0f0e7224 */ /* 0x000fc400078e020e */
[C---:B------:R-:W-:Y:S02]  /*c420*/  VIADD R17, R18.reuse, 0x18 ;  /* 0x0000001812117836 */ /* 0x040fe40000000000 */
[----:B------:R-:W-:Y:S02]  /*c430*/  @!P4 IMAD.IADD R3, R3, 0x1, -R15 ;  /* 0x000000010303c824 */ /* 0x000fe400078e0a0f */
[----:B------:R-:W-:Y:S01]  /*c440*/  VIADD R12, R18, 0x17 ;  /* 0x00000017120c7836 */ /* 0x000fe20000000000 */
[----:B------:R-:W-:Y:S01]  /*c450*/  STL [R1+0x68], R2 ;  /* 0x0000680201007387 */ /* 0x000fe20000100800 */
[----:B------:R-:W-:-:S03]  /*c460*/  ISETP.GT.U32.AND P3, PT, R15, R20, PT ;  /* 0x000000140f00720c */ /* 0x000fc60003f64070 */
[----:B------:R0:W-:Y:S01]  /*c470*/  STL [R1+0x64], R0 ;  /* 0x0000640001007387 */ /* 0x0001e20000100800 */
[----:B------:R-:W-:Y:S02]  /*c480*/  IABS R4, R17 ;  /* 0x0000001100047213 */ /* 0x000fe40000000000 */
[----:B------:R-:W-:Y:S01]  /*c490*/  IABS R13, R12 ;  /* 0x0000000c000d7213 */ /* 0x000fe20000000000 */
[----:B------:R-:W-:Y:S01]  /*c4a0*/  @!P5 IMAD.IADD R19, R19, 0x1, -R15 ;  /* 0x000000011313d824 */ /* 0x000fe200078e0a0f */
[----:B------:R-:W-:Y:S01]  /*c4b0*/  ISETP.GT.U32.AND P5, PT, R15, R14, PT ;  /* 0x0000000e0f00720c */ /* 0x000fe20003fa4070 */
[----:B0-----:R-:W-:Y:S02]  /*c4c0*/  IMAD.MOV.U32 R0, RZ, RZ, R3 ;  /* 0x000000ffff007224 */ /* 0x001fe400078e0003 */
[----:B------:R-:W-:-:S04]  /*c4d0*/  IMAD.HI.U32 R7, R6, R4, RZ ;  /* 0x0000000406077227 */ /* 0x000fc800078e00ff */
[----:B------:R-:W-:Y:S01]  /*c4e0*/  @!P2 IMAD.MOV R0, RZ, RZ, -R0 ;  /* 0x000000ffff00a224 */ /* 0x000fe200078e0a00 */
[----:B------:R-:W-:Y:S01]  /*c4f0*/  ISETP.GT.U32.AND P2, PT, R15, R22, PT ;  /* 0x000000160f00720c */ /* 0x000fe20003f44070 */
[----:B------:R-:W-:Y:S02]  /*c500*/  @!P0 IMAD.IADD R21, R21, 0x1, -R15 ;  /* 0x0000000115158824 */ /* 0x000fe400078e0a0f */
[----:B------:R-:W-:-:S03]  /*c510*/  IMAD.HI.U32 R23, R6, R13, RZ ;  /* 0x0000000d06177227 */ /* 0x000fc600078e00ff */
[C---:B------:R-:W-:Y:S01]  /*c520*/  ISETP.GT.U32.AND P0, PT, R15.reuse, R21, PT ;  /* 0x000000150f00720c */ /* 0x040fe20003f04070 */
[----:B------:R-:W-:Y:S02]  /*c530*/  IMAD.MOV R7, RZ, RZ, -R7 ;  /* 0x000000ffff077224 */ /* 0x000fe400078e0a07 */
[----:B------:R-:W-:Y:S02]  /*c540*/  IMAD.MOV R23, RZ, RZ, -R23 ;  /* 0x000000ffff177224 */ /* 0x000fe400078e0a17 */
[----:B------:R-:W-:Y:S02]  /*c550*/  @!P3 IMAD.IADD R20, R20, 0x1, -R15 ;  /* 0x000000011414b824 */ /* 0x000fe400078e0a0f */
[C---:B------:R-:W-:Y:S02]  /*c560*/  IMAD R4, R15.reuse, R7, R4 ;  /* 0x000000070f047224 */ /* 0x040fe400078e0204 */
[C---:B------:R-:W-:Y:S01]  /*c570*/  IMAD R13, R15.reuse, R23, R13 ;  /* 0x000000170f0d7224 */ /* 0x040fe200078e020d */
[----:B------:R-:W-:Y:S01]  /*c580*/  ISETP.GT.U32.AND P3, PT, R15, R20, PT ;  /* 0x000000140f00720c */ /* 0x000fe20003f64070 */
[----:B------:R-:W-:-:S02]  /*c590*/  VIADD R16, R18, 0x16 ;  /* 0x0000001612107836 */ /* 0x000fc40000000000 */
[--C-:B------:R-:W-:Y:S01]  /*c5a0*/  @!P2 IMAD.IADD R22, R22, 0x1, -R15.reuse ;  /* 0x000000011616a824 */ /* 0x100fe200078e0a0f */
[C---:B------:R-:W-:Y:S01]  /*c5b0*/  ISETP.GT.U32.AND P2, PT, R15.reuse, R4, PT ;  /* 0x000000040f00720c */ /* 0x040fe20003f44070 */
[--C-:B------:R-:W-:Y:S01]  /*c5c0*/  @!P5 IMAD.IADD R14, R14, 0x1, -R15.reuse ;  /* 0x000000010e0ed824 */ /* 0x100fe200078e0a0f */
[----:B------:R-:W-:Y:S02]  /*c5d0*/  ISETP.GT.U32.AND P5, PT, R15, R13, PT ;  /* 0x0000000d0f00720c */ /* 0x000fe40003fa4070 */
[----:B------:R-:W-:Y:S02]  /*c5e0*/  ISETP.GE.AND P4, PT, R10, RZ, PT ;  /* 0x000000ff0a00720c */ /* 0x000fe40003f86270 */
[----:B------:R-:W-:Y:S01]  /*c5f0*/  IABS R7, R16 ;  /* 0x0000001000077213 */ /* 0x000fe20000000000 */
[----:B------:R-:W-:Y:S02]  /*c600*/  VIADD R3, R18, 0x15 ;  /* 0x0000001512037836 */ /* 0x000fe40000000000 */
[----:B------:R-:W-:Y:S01]  /*c610*/  @!P0 IMAD.IADD R21, R21, 0x1, -R15 ;  /* 0x0000000115158824 */ /* 0x000fe200078e0a0f */
[----:B------:R-:W-:Y:S01]  /*c620*/  ISETP.GE.AND P0, PT, R11, RZ, PT ;  /* 0x000000ff0b00720c */ /* 0x000fe20003f06270 */
[----:B------:R-:W-:-:S02]  /*c630*/  IMAD.MOV.U32 R2, RZ, RZ, R19 ;  /* 0x000000ffff027224 */ /* 0x000fc400078e0013 */
[----:B------:R-:W-:Y:S01]  /*c640*/  IMAD.HI.U32 R23, R6, R7, RZ ;  /* 0x0000000706177227 */ /* 0x000fe200078e00ff */
[----:B------:R-:W-:Y:S01]  /*c650*/  IABS R10, R3 ;  /* 0x00000003000a7213 */ /* 0x000fe20000000000 */
[----:B------:R0:W-:Y:S02]  /*c660*/  STL [R1+0x58], R0 ;  /* 0x0000580001007387 */ /* 0x0001e40000100800 */
[----:B------:R-:W-:Y:S02]  /*c670*/  @!P6 IMAD.MOV R2, RZ, RZ, -R2 ;  /* 0x000000ffff02e224 */ /* 0x000fe400078e0a02 */
[----:B------:R-:W-:Y:S01]  /*c680*/  @!P3 IMAD.IADD R20, R20, 0x1, -R15 ;  /* 0x000000011414b824 */ /* 0x000fe200078e0a0f */
[----:B------:R-:W-:Y:S01]  /*c690*/  ISETP.GE.AND P3, PT, R8, RZ, PT ;  /* 0x000000ff0800720c */ /* 0x000fe20003f66270 */
[----:B------:R-:W-:Y:S01]  /*c6a0*/  IMAD.MOV R23, RZ, RZ, -R23 ;  /* 0x000000ffff177224 */ /* 0x000fe200078e0a17 */
[----:B------:R1:W-:Y:S01]  /*c6b0*/  STL [R1+0x54], R2 ;  /* 0x0000540201007387 */ /* 0x0003e20000100800 */
[----:B------:R-:W-:-:S02]  /*c6c0*/  @!P2 IMAD.IADD R4, R4, 0x1, -R15 ;  /* 0x000000010404a824 */ /* 0x000fc400078e0a0f */
[----:B0-----:R-:W-:Y:S02]  /*c6d0*/  IMAD.MOV.U32 R0, RZ, RZ, R22 ;  /* 0x000000ffff007224 */ /* 0x001fe400078e0016 */
[----:B------:R-:W-:Y:S01]  /*c6e0*/  @!P5 IMAD.IADD R13, R13, 0x1, -R15 ;  /* 0x000000010d0dd824 */ /* 0x000fe200078e0a0f */
[----:B------:R-:W-:Y:S01]  /*c6f0*/  ISETP.GT.U32.AND P5, PT, R15, R14, PT ;  /* 0x0000000e0f00720c */ /* 0x000fe20003fa4070 */
[----:B------:R-:W-:Y:S01]  /*c700*/  IMAD.HI.U32 R11, R6, R10, RZ ;  /* 0x0000000a060b7227 */ /* 0x000fe200078e00ff */
[----:B------:R-:W-:-:S03]  /*c710*/  ISETP.GE.AND P2, PT, R9, RZ, PT ;  /* 0x000000ff0900720c */ /* 0x000fc60003f46270 */
[C---:B------:R-:W-:Y:S02]  /*c720*/  IMAD R7, R15.reuse, R23, R7 ;  /* 0x000000170f077224 */ /* 0x040fe400078e0207 */
[----:B------:R-:W-:Y:S02]  /*c730*/  @!P4 IMAD.MOV R0, RZ, RZ, -R0 ;  /* 0x000000ffff00c224 */ /* 0x000fe400078e0a00 */
[----:B-1----:R-:W-:Y:S01]  /*c740*/  IMAD.MOV.U32 R2, RZ, RZ, R21 ;  /* 0x000000ffff027224 */ /* 0x002fe200078e0015 */
[----:B------:R-:W-:Y:S01]  /*c750*/  ISETP.GT.U32.AND P4, PT, R15, R4, PT ;  /* 0x000000040f00720c */ /* 0x000fe20003f84070 */
[----:B------:R-:W-:Y:S02]  /*c760*/  IMAD.MOV R8, RZ, RZ, -R11 ;  /* 0x000000ffff087224 */ /* 0x000fe400078e0a0b */
[C---:B------:R-:W-:Y:S01]  /*c770*/  VIADD R9, R18.reuse, 0x13 ;  /* 0x0000001312097836 */ /* 0x040fe20000000000 */
[----:B------:R0:W-:Y:S01]  /*c780*/  STL [R1+0x50], R0 ;  /* 0x0000500001007387 */ /* 0x0001e20000100800 */
[----:B------:R-:W-:-:S02]  /*c790*/  VIADD R11, R18, 0x14 ;  /* 0x00000014120b7836 */ /* 0x000fc40000000000 */
[----:B------:R-:W-:Y:S01]  /*c7a0*/  @!P0 IMAD.MOV R2, RZ, RZ, -R2 ;  /* 0x000000ffff028224 */ /* 0x000fe200078e0a02 */
[C---:B------:R-:W-:Y:S01]  /*c7b0*/  ISETP.GT.U32.AND P0, PT, R15.reuse, R7, PT ;  /* 0x000000070f00720c */ /* 0x040fe20003f04070 */
[----:B------:R-:W-:Y:S01]  /*c7c0*/  IMAD R10, R15, R8, R10 ;  /* 0x000000080f0a7224 */ /* 0x000fe200078e020a */
[----:B------:R-:W-:Y:S01]  /*c7d0*/  IABS R19, R9 ;  /* 0x0000000900137213 */ /* 0x000fe20000000000 */
[----:B0-----:R-:W-:Y:S01]  /*c7e0*/  IMAD.MOV.U32 R0, RZ, RZ, R20 ;  /* 0x000000ffff007224 */ /* 0x001fe200078e0014 */
[----:B------:R-:W-:Y:S01]  /*c7f0*/  IABS R8, R11 ;  /* 0x0000000b00087213 */ /* 0x000fe20000000000 */
[----:B------:R-:W-:Y:S02]  /*c800*/  @!P5 IMAD.IADD R14, R14, 0x1, -R15 ;  /* 0x000000010e0ed824 */ /* 0x000fe400078e0a0f */
[----:B------:R-:W-:Y:S01]  /*c810*/  @!P3 IMAD.MOV R0, RZ, RZ, -R0 ;  /* 0x000000ffff00b224 */ /* 0x000fe200078e0a00 */
[----:B------:R-:W-:Y:S01]  /*c820*/  ISETP.GE.AND P3, PT, R17, RZ, PT ;  /* 0x000000ff1100720c */ /* 0x000fe20003f66270 */
[----:B------:R-:W-:Y:S01]  /*c830*/  IMAD.MOV.U32 R17, RZ, RZ, R19 ;  /* 0x000000ffff117224 */ /* 0x000fe200078e0013 */
[C---:B------:R-:W-:Y:S01]  /*c840*/  ISETP.GT.U32.AND P6, PT, R15.reuse, R13, PT ;  /* 0x0000000d0f00720c */ /* 0x040fe20003fc4070 */
[----:B------:R-:W-:Y:S01]  /*c850*/  IMAD.HI.U32 R19, R6, R8, RZ ;  /* 0x0000000806137227 */ /* 0x000fe200078e00ff */
[----:B------:R-:W-:Y:S01]  /*c860*/  ISETP.GT.U32.AND P5, PT, R15, R10, PT ;  /* 0x0000000a0f00720c */ /* 0x000fe20003fa4070 */
[----:B------:R0:W-:Y:S02]  /*c870*/  STL [R1+0x4c], R2 ;  /* 0x00004c0201007387 */ /* 0x0001e40000100800 */
[----:B------:R-:W-:-:S02]  /*c880*/  @!P4 IMAD.IADD R4, R4, 0x1, -R15 ;  /* 0x000000010404c824 */ /* 0x000fc400078e0a0f */
[----:B------:R-:W-:Y:S01]  /*c890*/  IMAD.MOV R19, RZ, RZ, -R19 ;  /* 0x000000ffff137224 */ /* 0x000fe200078e0a13 */
[----:B------:R1:W-:Y:S01]  /*c8a0*/  STL [R1+0x44], R0 ;  /* 0x0000440001007387 */ /* 0x0003e20000100800 */
[----:B------:R-:W-:Y:S01]  /*c8b0*/  @!P0 IMAD.IADD R7, R7, 0x1, -R15 ;  /* 0x0000000107078824 */ /* 0x000fe200078e0a0f */
[----:B------:R-:W-:Y:S01]  /*c8c0*/  ISETP.GE.AND P4, PT, R12, RZ, PT ;  /* 0x000000ff0c00720c */ /* 0x000fe20003f86270 */
[----:B0-----:R-:W-:Y:S01]  /*c8d0*/  IMAD.MOV.U32 R2, RZ, RZ, R14 ;  /* 0x000000ffff027224 */ /* 0x001fe200078e000e */
[----:B------:R-:W-:Y:S01]  /*c8e0*/  ISETP.GE.AND P0, PT, R3, RZ, PT ;  /* 0x000000ff0300720c */ /* 0x000fe20003f06270 */
[C---:B------:R-:W-:Y:S02]  /*c8f0*/  IMAD R3, R15.reuse, R19, R8 ;  /* 0x000000130f037224 */ /* 0x040fe400078e0208 */
[----:B-1----:R-:W-:Y:S02]  /*c900*/  IMAD.MOV.U32 R0, RZ, RZ, R4 ;  /* 0x000000ffff007224 */ /* 0x002fe400078e0004 */
[----:B------:R-:W-:Y:S01]  /*c910*/  @!P2 IMAD.MOV R2, RZ, RZ, -R2 ;  /* 0x000000ffff02a224 */ /* 0x000fe200078e0a02 */
[----:B------:R-:W-:Y:S01]  /*c920*/  ISETP.GT.U32.AND P2, PT, R15, R7, PT ;  /* 0x000000070f00720c */ /* 0x000fe20003f44070 */
[----:B------:R-:W-:-:S02]  /*c930*/  @!P3 IMAD.MOV R0, RZ, RZ, -R0 ;  /* 0x000000ffff00b224 */ /* 0x000fc400078e0a00 */
[--C-:B------:R-:W-:Y:S02]  /*c940*/  @!P6 IMAD.IADD R13, R13, 0x1, -R15.reuse ;  /* 0x000000010d0de824 */ /* 0x100fe400078e0a0f */
[----:B------:R-:W-:Y:S01]  /*c950*/  @!P5 IMAD.IADD R10, R10, 0x1, -R15 ;  /* 0x000000010a0ad824 */ /* 0x000fe200078e0a0f */
[----:B------:R-:W-:Y:S01]  /*c960*/  ISETP.GT.U32.AND P5, PT, R15, R3, PT ;  /* 0x000000030f00720c */ /* 0x000fe20003fa4070 */
[----:B------:R-:W-:Y:S01]  /*c970*/  STL [R1+0x40], R2 ;  /* 0x0000400201007387 */ /* 0x000fe20000100800 */
[----:B------:R-:W-:-:S03]  /*c980*/  ISETP.GE.AND P6, PT, R16, RZ, PT ;  /* 0x000000ff1000720c */ /* 0x000fc60003fc6270 */
[----:B------:R0:W-:Y:S01]  /*c990*/  STL [R1+0x34], R0 ;  /* 0x0000340001007387 */ /* 0x0001e20000100800 */
[----:B------:R-:W-:Y:S01]  /*c9a0*/  ISETP.GT.U32.AND P3, PT, R15, R10, PT ;  /* 0x0000000a0f00720c */ /* 0x000fe20003f64070 */
[----:B------:R-:W-:Y:S02]  /*c9b0*/  @!P2 IMAD.IADD R7, R7, 0x1, -R15 ;  /* 0x000000010707a824 */ /* 0x000fe400078e0a0f */
[----:B0-----:R-:W-:-:S04]  /*c9c0*/  IMAD.MOV.U32 R0, RZ, RZ, R13 ;  /* 0x000000ffff007224 */ /* 0x001fc800078e000d */
[----:B------:R-:W-:Y:S02]  /*c9d0*/  @!P4 IMAD.MOV R0, RZ, RZ, -R0 ;  /* 0x000000ffff00c224 */ /* 0x000fe400078e0a00 */
[----:B------:R-:W-:Y:S02]  /*c9e0*/  VIADD R8, R18, 0x12 ;  /* 0x0000001212087836 */ /* 0x000fe40000000000 */
[----:B------:R-:W-:Y:S01]  /*c9f0*/  @!P5 IMAD.IADD R3, R3, 0x1, -R15 ;  /* 0x000000010303d824 */ /* 0x000fe200078e0a0f */
[----:B------:R0:W-:Y:S01]  /*ca00*/  STL [R1+0x30], R0 ;  /* 0x0000300001007387 */ /* 0x0001e20000100800 */
[----:B------:R-:W-:Y:S01]  /*ca10*/  IMAD.HI.U32 R12, R6, R17, RZ ;  /* 0x00000011060c7227 */ /* 0x000fe200078e00ff */
[----:B------:R-:W-:-:S03]  /*ca20*/  IABS R14, R8 ;  /* 0x00000008000e7213 */ /* 0x000fc60000000000 */
[----:B------:R-:W-:Y:S02]  /*ca30*/  VIADD R4, R18, 0x11 ;  /* 0x0000001112047836 */ /* 0x000fe40000000000 */
[----:B0-----:R-:W-:Y:S02]  /*ca40*/  IMAD.MOV.U32 R0, RZ, RZ, R7 ;  /* 0x000000ffff007224 */ /* 0x001fe400078e0007 */
[----:B------:R-:W-:Y:S02]  /*ca50*/  IMAD.MOV R12, RZ, RZ, -R12 ;  /* 0x000000ffff0c7224 */ /* 0x000fe400078e0a0c */
[----:B------:R-:W-:Y:S01]  /*ca60*/  @!P6 IMAD.MOV R0, RZ, RZ, -R0 ;  /* 0x000000ffff00e224 */ /* 0x000fe200078e0a00 */
[----:B------:R-:W-:Y:S01]  /*ca70*/  ISETP.GT.U32.AND P6, PT, R15, R3, PT ;  /* 0x000000030f00720c */ /* 0x000fe20003fc4070 */
[----:B------:R-:W-:Y:S01]  /*ca80*/  @!P3 IMAD.IADD R10, R10, 0x1, -R15 ;  /* 0x000000010a0ab824 */ /* 0x000fe200078e0a0f */
[----:B------:R-:W-:Y:S01]  /*ca90*/  ISETP.GE.AND P3, PT, R9, RZ, PT ;  /* 0x000000ff0900720c */ /* 0x000fe20003f66270 */
[----:B------:R-:W-:Y:S01]  /*caa0*/  IMAD.HI.U32 R9, R6, R14, RZ ;  /* 0x0000000e06097227 */ /* 0x000fe200078e00ff */
[----:B------:R-:W-:Y:S01]  /*cab0*/  IABS R19, R4 ;  /* 0x0000000400137213 */ /* 0x000fe20000000000 */
[----:B------:R0:W-:Y:S02]  /*cac0*/  STL [R1+0x2c], R0 ;  /* 0x00002c0001007387 */ /* 0x0001e40000100800 */
[----:B------:R-:W-:Y:S01]  /*cad0*/  IMAD R17, R15, R12, R17 ;  /* 0x0000000c0f117224 */ /* 0x000fe200078e0211 */
[----:B------:R-:W-:Y:S01]  /*cae0*/  ISETP.GE.AND P4, PT, R11, RZ, PT ;  /* 0x000000ff0b00720c */ /* 0x000fe20003f86270 */
[----:B------:R-:W-:-:S02]  /*caf0*/  IMAD.MOV R9, RZ, RZ, -R9 ;  /* 0x000000ffff097224 */ /* 0x000fc400078e0a09 */
[----:B------:R-:W-:Y:S01]  /*cb00*/  IMAD.HI.U32 R7, R6, R19, RZ ;  /* 0x0000001306077227 */ /* 0x000fe200078e00ff */
[----:B------:R-:W-:-:S03]  /*cb10*/  ISETP.GT.U32.AND P2, PT, R15, R17, PT ;  /* 0x000000110f00720c */ /* 0x000fc60003f44070 */
[----:B0-----:R-:W-:Y:S02]  /*cb20*/  IMAD.MOV.U32 R0, RZ, RZ, R10 ;  /* 0x000000ffff007224 */ /* 0x001fe400078e000a */
[----:B------:R-:W-:Y:S02]  /*cb30*/  IMAD R14, R15, R9, R14 ;  /* 0x000000090f0e7224 */ /* 0x000fe400078e020e */
[----:B------:R-:W-:Y:S02]  /*cb40*/  @!P0 IMAD.MOV R0, RZ, RZ, -R0 ;  /* 0x000000ffff008224 */ /* 0x000fe400078e0a00 */
[----:B------:R-:W-:Y:S02]  /*cb50*/  IMAD.MOV R7, RZ, RZ, -R7 ;  /* 0x000000ffff077224 */ /* 0x000fe400078e0a07 */
[----:B------:R-:W-:Y:S01]  /*cb60*/  @!P6 IMAD.IADD R3, R3, 0x1, -R15 ;  /* 0x000000010303e824 */ /* 0x000fe200078e0a0f */
[----:B------:R0:W-:Y:S01]  /*cb70*/  STL [R1+0x24], R0 ;  /* 0x0000240001007387 */ /* 0x0001e20000100800 */
[C---:B------:R-:W-:Y:S01]  /*cb80*/  ISETP.GT.U32.AND P6, PT, R15.reuse, R14, PT ;  /* 0x0000000e0f00720c */ /* 0x040fe20003fc4070 */
[----:B------:R-:W-:-:S02]  /*cb90*/  IMAD R19, R15, R7, R19 ;  /* 0x000000070f137224 */ /* 0x000fc400078e0213 */
[----:B------:R-:W-:Y:S02]  /*cba0*/  @!P2 IMAD.IADD R17, R17, 0x1, -R15 ;  /* 0x000000011111a824 */ /* 0x000fe400078e0a0f */
[----:B0-----:R-:W-:-:S04]  /*cbb0*/  IMAD.MOV.U32 R0, RZ, RZ, R3 ;  /* 0x000000ffff007224 */ /* 0x001fc800078e0003 */
[----:B------:R-:W-:Y:S01]  /*cbc0*/  @!P4 IMAD.MOV R0, RZ, RZ, -R0 ;  /* 0x000000ffff00c224 */ /* 0x000fe200078e0a00 */
[C---:B------:R-:W-:Y:S02]  /*cbd0*/  ISETP.GT.U32.AND P4, PT, R15.reuse, R19, PT ;  /* 0x000000130f00720c */ /* 0x040fe40003f84070 */
[----:B------:R-:W-:Y:S01]  /*cbe0*/  ISETP.GE.AND P5, PT, R8, RZ, PT ;  /* 0x000000ff0800720c */ /* 0x000fe20003fa6270 */
[----:B------:R-:W-:Y:S01]  /*cbf0*/  VIADD R8, R18, 0x10 ;  /* 0x0000001012087836 */ /* 0x000fe20000000000 */
[C---:B------:R-:W-:Y:S01]  /*cc00*/  ISETP.GT.U32.AND P0, PT, R15.reuse, R17, PT ;  /* 0x000000110f00720c */ /* 0x040fe20003f04070 */
[----:B------:R-:W-:Y:S01]  /*cc10*/  @!P6 IMAD.IADD R14, R14, 0x1, -R15 ;  /* 0x000000010e0ee824 */ /* 0x000fe200078e0a0f */
[----:B------:R-:W-:Y:S01]  /*cc20*/  ISETP.GE.AND P2, PT, R4, RZ, PT ;  /* 0x000000ff0400720c */ /* 0x000fe20003f46270 */
[----:B------:R-:W-:Y:S01]  /*cc30*/  VIADD R10, R18, 0xf ;  /* 0x0000000f120a7836 */ /* 0x000fe20000000000 */
[----:B------:R-:W-:Y:S02]  /*cc40*/  IABS R4, R8 ;  /* 0x0000000800047213 */ /* 0x000fe40000000000 */
[----:B------:R-:W-:-:S02]  /*cc50*/  ISETP.GT.U32.AND P6, PT, R15, R14, PT ;  /* 0x0000000e0f00720c */ /* 0x000fc40003fc4070 */
[----:B------:R-:W-:Y:S01]  /*cc60*/  IABS R13, R10 ;  /* 0x0000000a000d7213 */ /* 0x000fe20000000000 */
[----:B------:R-:W-:Y:S02]  /*cc70*/  @!P4 IMAD.IADD R19, R19, 0x1, -R15 ;  /* 0x000000011313c824 */ /* 0x000fe400078e0a0f */
[----:B------:R-:W-:-:S03]  /*cc80*/  IMAD.HI.U32 R3, R6, R4, RZ ;  /* 0x0000000406037227 */ /* 0x000fc600078e00ff */
[----:B------:R-:W-:Y:S01]  /*cc90*/  ISETP.GT.U32.AND P4, PT, R15, R19, PT ;  /* 0x000000130f00720c */ /* 0x000fe20003f84070 */
[----:B------:R-:W-:Y:S02]  /*cca0*/  @!P0 IMAD.IADD R17, R17, 0x1, -R15 ;  /* 0x0000000111118824 */ /* 0x000fe400078e0a0f */
[----:B------:R-:W-:Y:S02]  /*ccb0*/  IMAD.MOV R3, RZ, RZ, -R3 ;  /* 0x000000ffff037224 */ /* 0x000fe400078e0a03 */
[----:B------:R-:W-:Y:S01]  /*ccc0*/  IMAD.HI.U32 R16, R6, R13, RZ ;  /* 0x0000000d06107227 */ /* 0x000fe200078e00ff */
[----:B------:R0:W-:Y:S03]  /*ccd0*/  STL [R1+0x20], R0 ;  /* 0x0000200001007387 */ /* 0x0001e60000100800 */
[----:B------:R-:W-:Y:S02]  /*cce0*/  IMAD R4, R15, R3, R4 ;  /* 0x000000030f047224 */ /* 0x000fe400078e0204 */
[----:B------:R-:W-:-:S02]  /*ccf0*/  IMAD.MOV R16, RZ, RZ, -R16 ;  /* 0x000000ffff107224 */ /* 0x000fc400078e0a10 */
[----:B------:R-:W-:Y:S02]  /*cd00*/  @!P6 IMAD.IADD R14, R14, 0x1, -R15 ;  /* 0x000000010e0ee824 */ /* 0x000fe400078e0a0f */
[----:B0-----:R-:W-:Y:S01]  /*cd10*/  IMAD.MOV.U32 R0, RZ, RZ, R17 ;  /* 0x000000ffff007224 */ /* 0x001fe200078e0011 */
[----:B------:R-:W-:Y:S01]  /*cd20*/  ISETP.GE.AND P6, PT, R10, RZ, PT ;  /* 0x000000ff0a00720c */ /* 0x000fe20003fc6270 */
[C---:B------:R-:W-:Y:S02]  /*cd30*/  IMAD R10, R15.reuse, R16, R13 ;  /* 0x000000100f0a7224 */ /* 0x040fe400078e020d */
[----:B------:R-:W-:Y:S01]  /*cd40*/  @!P3 IMAD.MOV R0, RZ, RZ, -R0 ;  /* 0x000000ffff00b224 */ /* 0x000fe200078e0a00 */
[----:B------:R-:W-:Y:S01]  /*cd50*/  ISETP.GT.U32.AND P3, PT, R15, R4, PT ;  /* 0x000000040f00720c */ /* 0x000fe20003f64070 */
[C---:B------:R-:W-:Y:S02]  /*cd60*/  VIADD R7, R18.reuse, 0xe ;  /* 0x0000000e12077836 */ /* 0x040fe40000000000 */
[----:B------:R-:W-:Y:S01]  /*cd70*/  @!P4 IMAD.IADD R19, R19, 0x1, -R15 ;  /* 0x000000011313c824 */ /* 0x000fe200078e0a0f */
[----:B------:R-:W-:Y:S01]  /*cd80*/  ISETP.GT.U32.AND P4, PT, R15, R10, PT ;  /* 0x0000000a0f00720c */ /* 0x000fe20003f84070 */
[C---:B------:R-:W-:Y:S01]  /*cd90*/  VIADD R11, R18.reuse, 0xd ;  /* 0x0000000d120b7836 */ /* 0x040fe20000000000 */
[----:B------:R-:W-:Y:S01]  /*cda0*/  IABS R9, R7 ;  /* 0x0000000700097213 */ /* 0x000fe20000000000 */
[----:B------:R0:W-:Y:S01]  /*cdb0*/  STL [R1+0x1c], R0 ;  /* 0x00001c0001007387 */ /* 0x0001e20000100800 */
[----:B------:R-:W-:Y:S01]  /*cdc0*/  VIADD R2, R18, 0xa ;  /* 0x0000000a12027836 */ /* 0x000fe20000000000 */
[----:B------:R-:W-:-:S02]  /*cdd0*/  ISETP.GE.AND P0, PT, R8, RZ, PT ;  /* 0x000000ff0800720c */ /* 0x000fc40003f06270 */
[----:B------:R-:W-:Y:S01]  /*cde0*/  IABS R8, R11 ;  /* 0x0000000b00087213 */ /* 0x000fe20000000000 */
[----:B------:R-:W-:Y:S01]  /*cdf0*/  IMAD.HI.U32 R12, R6, R9, RZ ;  /* 0x00000009060c7227 */ /* 0x000fe200078e00ff */
[----:B------:R-:W-:Y:S03]  /*ce00*/  STL [R1+0x5c], R2 ;  /* 0x00005c0201007387 */ /* 0x000fe60000100800 */
[----:B0-----:R-:W-:Y:S02]  /*ce10*/  VIADD R0, R18, 0x9 ;  /* 0x0000000912007836 */ /* 0x001fe40000000000 */
[----:B------:R-:W-:-:S03]  /*ce20*/  @!P3 IMAD.IADD R4, R4, 0x1, -R15 ;  /* 0x000000010404b824 */ /* 0x000fc600078e0a0f */
[----:B------:R0:W-:Y:S01]  /*ce30*/  STL [R1+0x60], R0 ;  /* 0x0000600001007387 */ /* 0x0001e20000100800 */
[----:B------:R-:W-:Y:S01]  /*ce40*/  IABS R20, R0 ;  /* 0x0000000000147213 */ /* 0x000fe20000000000 */
[----:B------:R-:W-:Y:S02]  /*ce50*/  IMAD.MOV R12, RZ, RZ, -R12 ;  /* 0x000000ffff0c7224 */ /* 0x000fe400078e0a0c */
[----:B------:R-:W-:-:S04]  /*ce60*/  IMAD.HI.U32 R3, R6, R8, RZ ;  /* 0x0000000806037227 */ /* 0x000fc800078e00ff */
[----:B------:R-:W-:Y:S02]  /*ce70*/  @!P4 IMAD.IADD R10, R10, 0x1, -R15 ;  /* 0x000000010a0ac824 */ /* 0x000fe400078e0a0f */
[----:B0-----:R-:W-:Y:S01]  /*ce80*/  IMAD.MOV.U32 R0, RZ, RZ, R14 ;  /* 0x000000ffff007224 */ /* 0x001fe200078e000e */
[C---:B------:R-:W-:Y:S01]  /*ce90*/  ISETP.GT.U32.AND P4, PT, R15.reuse, R4, PT ;  /* 0x000000040f00720c */ /* 0x040fe20003f84070 */
[C---:B------:R-:W-:Y:S02]  /*cea0*/  IMAD R9, R15.reuse, R12, R9 ;  /* 0x0000000c0f097224 */ /* 0x040fe400078e0209 */
[----:B------:R-:W-:Y:S02]  /*ceb0*/  @!P5 IMAD.MOV R0, RZ, RZ, -R0 ;  /* 0x000000ffff00d224 */ /* 0x000fe400078e0a00 */
[----:B------:R-:W-:Y:S02]  /*cec0*/  IMAD.MOV R3, RZ, RZ, -R3 ;  /* 0x000000ffff037224 */ /* 0x000fe400078e0a03 */
[----:B------:R-:W-:Y:S01]  /*ced0*/  VIADD R12, R18, 0xb ;  /* 0x0000000b120c7836 */ /* 0x000fe20000000000 */
[----:B------:R0:W-:Y:S01]  /*cee0*/  STL [R1+0x18], R0 ;  /* 0x0000180001007387 */ /* 0x0001e20000100800 */
[C---:B------:R-:W-:Y:S01]  /*cef0*/  IMAD R8, R15.reuse, R3, R8 ;  /* 0x000000030f087224 */ /* 0x040fe200078e0208 */
[----:B------:R-:W-:-:S02]  /*cf00*/  ISETP.GT.U32.AND P3, PT, R15, R9, PT ;  /* 0x000000090f00720c */ /* 0x000fc40003f64070 */
[----:B------:R-:W-:Y:S01]  /*cf10*/  IABS R29, R12 ;  /* 0x0000000c001d7213 */ /* 0x000fe20000000000 */
[----:B------:R-:W-:Y:S02]  /*cf20*/  VIADD R3, R18, 0xc ;  /* 0x0000000c12037836 */ /* 0x000fe40000000000 */
[----:B0-----:R-:W-:Y:S01]  /*cf30*/  IMAD.MOV.U32 R0, RZ, RZ, R19 ;  /* 0x000000ffff007224 */ /* 0x001fe200078e0013 */
[----:B------:R-:W-:Y:S01]  /*cf40*/  IABS R17, R2 ;  /* 0x0000000200117213 */ /* 0x000fe20000000000 */
[----:B------:R-:W-:-:S04]  /*cf50*/  IMAD.HI.U32 R16, R6, R29, RZ ;  /* 0x0000001d06107227 */ /* 0x000fc800078e00ff */
[----:B------:R-:W-:Y:S01]  /*cf60*/  @!P2 IMAD.MOV R0, RZ, RZ, -R0 ;  /* 0x000000ffff00a224 */ /* 0x000fe200078e0a00 */
[----:B------:R-:W-:Y:S01]  /*cf70*/  ISETP.GT.U32.AND P2, PT, R15, R8, PT ;  /* 0x000000080f00720c */ /* 0x000fe20003f44070 */
[--C-:B------:R-:W-:Y:S02]  /*cf80*/  @!P4 IMAD.IADD R4, R4, 0x1, -R15.reuse ;  /* 0x000000010404c824 */ /* 0x100fe400078e0a0f */
[----:B------:R-:W-:Y:S01]  /*cf90*/  VIADD R2, R18, 0x8 ;  /* 0x0000000812027836 */ /* 0x000fe20000000000 */
[----:B------:R-:W-:Y:S01]  /*cfa0*/  IABS R13, R3 ;  /* 0x00000003000d7213 */ /* 0x000fe20000000000 */
[----:B------:R-:W-:Y:S01]  /*cfb0*/  IMAD.MOV R16, RZ, RZ, -R16 ;  /* 0x000000ffff107224 */ /* 0x000fe200078e0a10 */
[----:B------:R-:W-:Y:S01]  /*cfc0*/  STL [R1+0x14], R0 ;  /* 0x0000140001007387 */ /* 0x000fe20000100800 */
[----:B------:R-:W-:Y:S01]  /*cfd0*/  IMAD.MOV.U32 R5, RZ, RZ, R4 ;  /* 0x000000ffff057224 */ /* 0x000fe200078e0004 */
[----:B------:R-:W-:Y:S02]  /*cfe0*/  IABS R4, R2 ;  /* 0x0000000200047213 */ /* 0x000fe40000000000 */
[----:B------:R0:W-:Y:S01]  /*cff0*/  STL [R1+0x38], R2 ;  /* 0x0000380201007387 */ /* 0x0001e20000100800 */
[----:B------:R-:W-:Y:S01]  /*d000*/  @!P3 IMAD.IADD R9, R9, 0x1, -R15 ;  /* 0x000000010909b824 */ /* 0x000fe200078e0a0f */
[C---:B------:R-:W-:Y:S01]  /*d010*/  ISETP.GT.U32.AND P3, PT, R15.reuse, R10, PT ;  /* 0x0000000a0f00720c */ /* 0x040fe20003f64070 */
[----:B------:R-:W-:-:S02]  /*d020*/  IMAD R29, R15, R16, R29 ;  /* 0x000000100f1d7224 */ /* 0x000fc400078e021d */
[----:B------:R-:W-:Y:S01]  /*d030*/  IMAD.HI.U32 R14, R6, R13, RZ ;  /* 0x0000000d060e7227 */ /* 0x000fe200078e00ff */
[----:B0-----:R-:W0:Y:S03]  /*d040*/  S2R R2, SR_TID.X ;  /* 0x0000000000027919 */ /* 0x001e260000002100 */
[----:B------:R-:W-:Y:S01]  /*d050*/  @!P2 IMAD.IADD R8, R8, 0x1, -R15 ;  /* 0x000000010808a824 */ /* 0x000fe200078e0a0f */
[----:B------:R-:W-:Y:S01]  /*d060*/  ISETP.GT.U32.AND P2, PT, R15, R29, PT ;  /* 0x0000001d0f00720c */ /* 0x000fe20003f44070 */
[----:B------:R-:W-:Y:S01]  /*d070*/  IMAD.MOV R14, RZ, RZ, -R14 ;  /* 0x000000ffff0e7224 */ /* 0x000fe200078e0a0e */
[----:B------:R-:W-:-:S03]  /*d080*/  ISETP.GE.AND P4, PT, R7, RZ, PT ;  /* 0x000000ff0700720c */ /* 0x000fc60003f86270 */
[----:B------:R-:W-:Y:S02]  /*d090*/  IMAD R7, R15, R14, R13 ;  /* 0x0000000e0f077224 */ /* 0x000fe400078e020d */
[----:B------:R-:W-:-:S03]  /*d0a0*/  @!P3 IMAD.IADD R10, R10, 0x1, -R15 ;  /* 0x000000010a0ab824 */ /* 0x000fc600078e0a0f */
[----:B------:R-:W-:-:S03]  /*d0b0*/  ISETP.GT.U32.AND P3, PT, R15, R7, PT ;  /* 0x000000070f00720c */ /* 0x000fc60003f64070 */
[----:B------:R-:W-:Y:S02]  /*d0c0*/  @!P2 IMAD.IADD R29, R29, 0x1, -R15 ;  /* 0x000000011d1da824 */ /* 0x000fe400078e0a0f */
[----:B------:R-:W-:-:S03]  /*d0d0*/  IMAD.HI.U32 R14, R6, R20, RZ ;  /* 0x00000014060e7227 */ /* 0x000fc600078e00ff */
[----:B------:R-:W-:Y:S01]  /*d0e0*/  ISETP.GT.U32.AND P2, PT, R15, R29, PT ;  /* 0x0000001d0f00720c */ /* 0x000fe20003f44070 */
[----:B------:R-:W-:Y:S02]  /*d0f0*/  VIADD R28, R18, 0x7 ;  /* 0x00000007121c7836 */ /* 0x000fe40000000000 */
[----:B------:R-:W-:-:S04]  /*d100*/  IMAD.HI.U32 R13, R6, R17, RZ ;  /* 0x00000011060d7227 */ /* 0x000fc800078e00ff */
[----:B------:R-:W-:Y:S02]  /*d110*/  @!P0 IMAD.MOV R5, RZ, RZ, -R5 ;  /* 0x000000ffff058224 */ /* 0x000fe400078e0a05 */
[----:B------:R-:W-:Y:S01]  /*d120*/  IMAD.MOV R14, RZ, RZ, -R14 ;  /* 0x000000ffff0e7224 */ /* 0x000fe200078e0a0e */
[----:B------:R-:W-:Y:S01]  /*d130*/  IABS R19, R28 ;  /* 0x0000001c00137213 */ /* 0x000fe20000000000 */
[----:B------:R-:W-:Y:S01]  /*d140*/  @!P3 IMAD.IADD R7, R7, 0x1, -R15 ;  /* 0x000000010707b824 */ /* 0x000fe200078e0a0f */
[----:B------:R1:W-:Y:S01]  /*d150*/  STL [R1+0x10], R5 ;  /* 0x0000100501007387 */ /* 0x0003e20000100800 */
[----:B------:R-:W-:Y:S01]  /*d160*/  IMAD.MOV R13, RZ, RZ, -R13 ;  /* 0x000000ffff0d7224 */ /* 0x000fe200078e0a0d */
[----:B0-----:R-:W-:Y:S01]  /*d170*/  SHF.R.U32.HI R2, RZ, 0x4, R2 ;  /* 0x00000004ff027819 */ /* 0x001fe20000011602 */
[C---:B------:R-:W-:Y:S02]  /*d180*/  IMAD R20, R15.reuse, R14, R20 ;  /* 0x0000000e0f147224 */ /* 0x040fe400078e0214 */
[----:B------:R-:W-:Y:S01]  /*d190*/  IMAD.HI.U32 R14, R6, R4, RZ ;  /* 0x00000004060e7227 */ /* 0x000fe200078e00ff */
[----:B------:R-:W-:-:S03]  /*d1a0*/  ISETP.GT.U32.AND P0, PT, R15, R7, PT ;  /* 0x000000070f00720c */ /* 0x000fc60003f04070 */
[----:B-1----:R-:W-:Y:S02]  /*d1b0*/  VIADD R5, R18, 0x5 ;  /* 0x0000000512057836 */ /* 0x002fe40000000000 */
[C---:B------:R-:W-:Y:S01]  /*d1c0*/  IMAD R17, R15.reuse, R13, R17 ;  /* 0x0000000d0f117224 */ /* 0x040fe200078e0211 */
[----:B------:R-:W-:Y:S01]  /*d1d0*/  SGXT.U32 R2, R2, 0x2 ;  /* 0x000000020202781a */ /* 0x000fe20000000000 */
[----:B------:R-:W-:Y:S01]  /*d1e0*/  IMAD.HI.U32 R13, R6, R19, RZ ;  /* 0x00000013060d7227 */ /* 0x000fe200078e00ff */
[----:B------:R-:W-:Y:S02]  /*d1f0*/  ISETP.GT.U32.AND P5, PT, R15, R9, PT ;  /* 0x000000090f00720c */ /* 0x000fe40003fa4070 */
[----:B------:R-:W-:Y:S01]  /*d200*/  IABS R25, R5 ;  /* 0x0000000500197213 */ /* 0x000fe20000000000 */
[----:B------:R-:W-:Y:S02]  /*d210*/  IMAD.MOV R14, RZ, RZ, -R14 ;  /* 0x000000ffff0e7224 */ /* 0x000fe400078e0a0e */
[----:B------:R-:W-:Y:S01]  /*d220*/  @!P2 IMAD.IADD R29, R29, 0x1, -R15 ;  /* 0x000000011d1da824 */ /* 0x000fe200078e0a0f */
[----:B------:R-:W-:Y:S01]  /*d230*/  ISETP.GE.AND P2, PT, R3, RZ, PT ;  /* 0x000000ff0300720c */ /* 0x000fe20003f46270 */
[----:B------:R-:W-:Y:S01]  /*d240*/  IMAD.MOV R13, RZ, RZ, -R13 ;  /* 0x000000ffff0d7224 */ /* 0x000fe200078e0a0d */
[----:B------:R-:W-:Y:S01]  /*d250*/  LOP3.LUT R2, R2, 0x78, RZ, 0xfc, !PT ;  /* 0x0000007802027812 */ /* 0x000fe200078efcff */
[----:B------:R-:W-:-:S02]  /*d260*/  IMAD R3, R15, R14, R4 ;  /* 0x0000000e0f037224 */ /* 0x000fc400078e0204 */
[C---:B------:R-:W-:Y:S02]  /*d270*/  VIADD R14, R18.reuse, 0x2 ;  /* 0x00000002120e7836 */ /* 0x040fe40000000000 */
[----:B------:R-:W-:Y:S02]  /*d280*/  VIADD R0, R18, 0x6 ;  /* 0x0000000612007836 */ /* 0x000fe40000000000 */
[----:B------:R-:W-:Y:S01]  /*d290*/  IMAD.HI.U32 R4, R6, R25, RZ ;  /* 0x0000001906047227 */ /* 0x000fe200078e00ff */
[----:B------:R-:W-:-:S03]  /*d2a0*/  IABS R23, R14 ;  /* 0x0000000e00177213 */ /* 0x000fc60000000000 */
[----:B------:R-:W-:Y:S02]  /*d2b0*/  IMAD R19, R15, R13, R19 ;  /* 0x0000000d0f137224 */ /* 0x000fe400078e0213 */
[C---:B------:R-:W-:Y:S02]  /*d2c0*/  VIADD R13, R18.reuse, 0x4 ;  /* 0x00000004120d7836 */ /* 0x040fe40000000000 */
[C---:B------:R-:W-:Y:S02]  /*d2d0*/  VIADD R27, R18.reuse, 0x3 ;  /* 0x00000003121b7836 */ /* 0x040fe40000000000 */
[----:B------:R-:W-:Y:S02]  /*d2e0*/  VIADD R26, R18, 0x1 ;  /* 0x00000001121a7836 */ /* 0x000fe40000000000 */
[----:B------:R-:W-:Y:S02]  /*d2f0*/  IMAD R2, R2, UR6, RZ ;  /* 0x0000000602027c24 */ /* 0x000fe4000f8e02ff */
[----:B------:R-:W-:Y:S01]  /*d300*/  IMAD R18, RZ, RZ, -UR6 ;  /* 0x80000006ff127e24 */ /* 0x000fe2000f8e02ff */
[----:B------:R-:W-:Y:S01]  /*d310*/  IABS R16, R0 ;  /* 0x0000000000107213 */ /* 0x000fe20000000000 */
[----:B------:R-:W-:-:S02]  /*d320*/  IMAD.MOV R4, RZ, RZ, -R4 ;  /* 0x000000ffff047224 */ /* 0x000fc400078e0a04 */
[--C-:B------:R-:W-:Y:S01]  /*d330*/  @!P0 IMAD.IADD R7, R7, 0x1, -R15.reuse ;  /* 0x0000000107078824 */ /* 0x100fe200078e0a0f */
[----:B------:R-:W-:Y:S01]  /*d340*/  ISETP.GT.U32.AND P0, PT, R15, R20, PT ;  /* 0x000000140f00720c */ /* 0x000fe20003f04070 */
[----:B------:R-:W-:Y:S02]  /*d350*/  IMAD R2, R18, 0x4, R2 ;  /* 0x0000000412027824 */ /* 0x000fe400078e0202 */
[----:B------:R-:W-:Y:S01]  /*d360*/  @!P5 IMAD.IADD R9, R9, 0x1, -R15 ;  /* 0x000000010909d824 */ /* 0x000fe200078e0a0f */
[----:B------:R-:W-:Y:S01]  /*d370*/  ISETP.GE.AND P5, PT, R11, RZ, PT ;  /* 0x000000ff0b00720c */ /* 0x000fe20003fa6270 */
[----:B------:R-:W-:Y:S02]  /*d380*/  IMAD R25, R15, R4, R25 ;  /* 0x000000040f197224 */ /* 0x000fe400078e0219 */
[C---:B------:R-:W-:Y:S01]  /*d390*/  IMAD.HI.U32 R4, R6.reuse, R23, RZ ;  /* 0x0000001706047227 */ /* 0x040fe200078e00ff */
[----:B------:R0:W-:Y:S03]  /*d3a0*/  STL [R1+0x74], R2 ;  /* 0x0000740201007387 */ /* 0x0001e60000100800 */
[----:B------:R-:W-:Y:S01]  /*d3b0*/  IMAD.HI.U32 R11, R6, R16, RZ ;  /* 0x00000010060b7227 */ /* 0x000fe200078e00ff */
[----:B------:R-:W-:-:S03]  /*d3c0*/  IABS R22, R27 ;  /* 0x0000001b00167213 */ /* 0x000fc60000000000 */
[----:B------:R-:W-:Y:S02]  /*d3d0*/  IMAD.MOV R4, RZ, RZ, -R4 ;  /* 0x000000ffff047224 */ /* 0x000fe400078e0a04 */
[----:B------:R-:W-:Y:S02]  /*d3e0*/  IMAD.MOV R11, RZ, RZ, -R11 ;  /* 0x000000ffff0b7224 */ /* 0x000fe400078e0a0b */
[C---:B0-----:R-:W-:Y:S01]  /*d3f0*/  IMAD R2, R18.reuse, 0x4, R2 ;  /* 0x0000000412027824 */ /* 0x041fe200078e0202 */
[----:B------:R-:W-:Y:S01]  /*d400*/  IABS R21, R13 ;  /* 0x0000000d00157213 */ /* 0x000fe20000000000 */
[C---:B------:R-:W-:Y:S02]  /*d410*/  IMAD R23, R15.reuse, R4, R23 ;  /* 0x000000040f177224 */ /* 0x040fe400078e0217 */
[----:B------:R-:W-:Y:S01]  /*d420*/  IMAD R16, R15, R11, R16 ;  /* 0x0000000b0f107224 */ /* 0x000fe200078e0210 */
[----:B------:R0:W-:Y:S01]  /*d430*/  STL [R1+0xa0], R2 ;  /* 0x0000a00201007387 */ /* 0x0001e20000100800 */
[----:B------:R-:W-:-:S02]  /*d440*/  IMAD R4, R18, 0x4, R2 ;  /* 0x0000000412047824 */ /* 0x000fc400078e0202 */
[----:B------:R-:W-:Y:S01]  /*d450*/  @!P0 IMAD.IADD R20, R20, 0x1, -R15 ;  /* 0x0000000114148824 */ /* 0x000fe200078e0a0f */
[----:B------:R-:W-:Y:S01]  /*d460*/  ISETP.GE.AND P0, PT, R12, RZ, PT ;  /* 0x000000ff0c00720c */ /* 0x000fe20003f06270 */
[----:B------:R-:W-:-:S04]  /*d470*/  IMAD.HI.U32 R11, R6, R22, RZ ;  /* 0x00000016060b7227 */ /* 0x000fc800078e00ff */
[----:B0-----:R-:W-:Y:S02]  /*d480*/  IMAD.MOV.U32 R2, RZ, RZ, R10 ;  /* 0x000000ffff027224 */ /* 0x001fe400078e000a */
[----:B------:R-:W-:Y:S01]  /*d490*/  IMAD.HI.U32 R12, R6, R21, RZ ;  /* 0x00000015060c7227 */ /* 0x000fe200078e00ff */
[----:B------:R-:W2:Y:S03]  /*d4a0*/  LDL.LU R10, [R1+0x5c] ;  /* 0x00005c00010a7983 */ /* 0x000ea60000300800 */
[----:B------:R-:W-:Y:S02]  /*d4b0*/  IMAD.MOV R11, RZ, RZ, -R11 ;  /* 0x000000ffff0b7224 */ /* 0x000fe400078e0a0b */
[----:B------:R-:W-:Y:S02]  /*d4c0*/  @!P6 IMAD.MOV R2, RZ, RZ, -R2 ;  /* 0x000000ffff02e224 */ /* 0x000fe400078e0a02 */
[----:B------:R-:W-:-:S02]  /*d4d0*/  IMAD.MOV R12, RZ, RZ, -R12 ;  /* 0x000000ffff0c7224 */ /* 0x000fc400078e0a0c */
[----:B------:R-:W-:Y:S01]  /*d4e0*/  @!P4 IMAD.MOV R9, RZ, RZ, -R9 ;  /* 0x000000ffff09c224 */ /* 0x000fe200078e0a09 */
[----:B------:R0:W-:Y:S01]  /*d4f0*/  STL [R1+0xc], R2 ;  /* 0x00000c0201007387 */ /* 0x0001e20000100800 */
[C---:B------:R-:W-:Y:S02]  /*d500*/  IMAD R22, R15.reuse, R11, R22 ;  /* 0x0000000b0f167224 */ /* 0x040fe400078e0216 */
[C---:B------:R-:W-:Y:S01]  /*d510*/  IMAD R21, R15.reuse, R12, R21 ;  /* 0x0000000c0f157224 */ /* 0x040fe200078e0215 */
[----:B------:R-:W3:Y:S04]  /*d520*/  LDL.LU R11, [R1+0x60] ;  /* 0x00006000010b7983 */ /* 0x000ee80000300800 */
[----:B------:R-:W-:Y:S04]  /*d530*/  STL [R1+0x8], R9 ;  /* 0x0000080901007387 */ /* 0x000fe80000100800 */
[----:B------:R-:W4:Y:S01]  /*d540*/  LDL.LU R12, [R1+0x38] ;  /* 0x00003800010c7983 */ /* 0x000f220000300800 */
[----:B------:R-:W-:-:S13]  /*d550*/  ISETP.GT.U32.AND P3, PT, R15, R8, PT ;  /* 0x000000080f00720c */ /* 0x000fda0003f64070 */
[----:B------:R-:W-:Y:S01]  /*d560*/  @!P3 IMAD.IADD R8, R8, 0x1, -R15 ;  /* 0x000000010808b824 */ /* 0x000fe200078e0a0f */
[----:B------:R-:W-:-:S13]  /*d570*/  ISETP.GT.U32.AND P3, PT, R15, R17, PT ;  /* 0x000000110f00720c */ /* 0x000fda0003f64070 */
[----:B------:R-:W-:Y:S01]  /*d580*/  @!P3 IMAD.IADD R17, R17, 0x1, -R15 ;  /* 0x000000011111b824 */ /* 0x000fe200078e0a0f */
[----:B------:R-:W-:-:S13]  /*d590*/  ISETP.GT.U32.AND P3, PT, R15, R3, PT ;  /* 0x000000030f00720c */ /* 0x000fda0003f64070 */
[----:B------:R-:W-:Y:S01]  /*d5a0*/  @!P3 IMAD.IADD R3, R3, 0x1, -R15 ;  /* 0x000000010303b824 */ /* 0x000fe200078e0a0f */
[----:B------:R-:W-:-:S13]  /*d5b0*/  ISETP.GT.U32.AND P3, PT, R15, R19, PT ;  /* 0x000000130f00720c */ /* 0x000fda0003f64070 */
[----:B------:R-:W-:Y:S01]  /*d5c0*/  @!P3 IMAD.IADD R19, R19, 0x1, -R15 ;  /* 0x000000011313b824 */ /* 0x000fe200078e0a0f */
[C---:B------:R-:W-:Y:S01]  /*d5d0*/  ISETP.GT.U32.AND P3, PT, R15.reuse, R16, PT ;  /* 0x000000100f00720c */ /* 0x040fe20003f64070 */
[----:B------:R-:W-:Y:S01]  /*d5e0*/  @!P5 IMAD.MOV R8, RZ, RZ, -R8 ;  /* 0x000000ffff08d224 */ /* 0x000fe200078e0a08 */
[C---:B------:R-:W-:Y:S02]  /*d5f0*/  ISETP.GT.U32.AND P4, PT, R15.reuse, R20, PT ;  /* 0x000000140f00720c */ /* 0x040fe40003f84070 */
[----:B------:R-:W-:Y:S01]  /*d600*/  ISETP.GT.U32.AND P5, PT, R15, R3, PT ;  /* 0x000000030f00720c */ /* 0x000fe20003fa4070 */
[----:B0-----:R-:W-:-:S08]  /*d610*/  IMAD.MOV.U32 R2, RZ, RZ, R7 ;  /* 0x000000ffff027224 */ /* 0x001fd000078e0007 */
[----:B------:R-:W-:Y:S01]  /*d620*/  @!P3 IMAD.IADD R16, R16, 0x1, -R15 ;  /* 0x000000011010b824 */ /* 0x000fe200078e0a0f */
[C---:B------:R-:W-:Y:S02]  /*d630*/  ISETP.GT.U32.AND P3, PT, R15.reuse, R17, PT ;  /* 0x000000110f00720c */ /* 0x040fe40003f64070 */
[----:B------:R-:W-:Y:S01]  /*d640*/  IABS R24, R26 ;  /* 0x0000001a00187213 */ /* 0x000fe20000000000 */
[----:B------:R-:W-:Y:S01]  /*d650*/  @!P2 IMAD.MOV R2, RZ, RZ, -R2 ;  /* 0x000000ffff02a224 */ /* 0x000fe200078e0a02 */
[C---:B------:R-:W-:Y:S01]  /*d660*/  ISETP.GT.U32.AND P2, PT, R15.reuse, R19, PT ;  /* 0x000000130f00720c */ /* 0x040fe20003f44070 */
[----:B------:R-:W-:Y:S01]  /*d670*/  @!P0 IMAD.MOV R29, RZ, RZ, -R29 ;  /* 0x000000ffff1d8224 */ /* 0x000fe200078e0a1d */
[----:B------:R-:W-:Y:S01]  /*d680*/  ISETP.GT.U32.AND P0, PT, R15, R25, PT ;  /* 0x000000190f00720c */ /* 0x000fe20003f04070 */
[----:B------:R-:W-:-:S04]  /*d690*/  IMAD.HI.U32 R6, R6, R24, RZ ;  /* 0x0000001806067227 */ /* 0x000fc800078e00ff */
[--C-:B------:R-:W-:Y:S02]  /*d6a0*/  @!P4 IMAD.IADD R20, R20, 0x1, -R15.reuse ;  /* 0x000000011414c824 */ /* 0x100fe400078e0a0f */
[--C-:B------:R-:W-:Y:S01]  /*d6b0*/  @!P3 IMAD.IADD R17, R17, 0x1, -R15.reuse ;  /* 0x000000011111b824 */ /* 0x100fe200078e0a0f */
[----:B------:R-:W-:Y:S01]  /*d6c0*/  ISETP.GT.U32.AND P3, PT, R15, R21, PT ;  /* 0x000000150f00720c */ /* 0x000fe20003f64070 */
[----:B------:R-:W-:Y:S01]  /*d6d0*/  @!P5 IMAD.IADD R3, R3, 0x1, -R15 ;  /* 0x000000010303d824 */ /* 0x000fe200078e0a0f */
[C---:B------:R-:W-:Y:S01]  /*d6e0*/  ISETP.GT.U32.AND P4, PT, R15.reuse, R22, PT ;  /* 0x000000160f00720c */ /* 0x040fe20003f84070 */
[----:B------:R-:W-:Y:S01]  /*d6f0*/  IMAD.MOV R6, RZ, RZ, -R6 ;  /* 0x000000ffff067224 */ /* 0x000fe200078e0a06 */
[----:B------:R-:W-:-:S03]  /*d700*/  ISETP.GT.U32.AND P5, PT, R15, R23, PT ;  /* 0x000000170f00720c */ /* 0x000fc60003fa4070 */
[----:B------:R-:W-:Y:S02]  /*d710*/  IMAD R24, R15, R6, R24 ;  /* 0x000000060f187224 */ /* 0x000fe400078e0218 */
[C---:B------:R-:W-:Y:S02]  /*d720*/  IMAD R6, R18.reuse, 0x4, R4 ;  /* 0x0000000412067824 */ /* 0x040fe400078e0204 */
[--C-:B------:R-:W-:Y:S01]  /*d730*/  @!P2 IMAD.IADD R19, R19, 0x1, -R15.reuse ;  /* 0x000000011313a824 */ /* 0x100fe200078e0a0f */
[----:B------:R-:W-:Y:S01]  /*d740*/  ISETP.GT.U32.AND P6, PT, R15, R16, PT ;  /* 0x000000100f00720c */ /* 0x000fe20003fc4070 */
[----:B------:R-:W-:Y:S02]  /*d750*/  IMAD R7, R18, 0x4, R6 ;  /* 0x0000000412077824 */ /* 0x000fe400078e0206 */
[--C-:B------:R-:W-:Y:S02]  /*d760*/  @!P0 IMAD.IADD R25, R25, 0x1, -R15.reuse ;  /* 0x0000000119198824 */ /* 0x100fe400078e0a0f */
[--C-:B------:R-:W-:Y:S01]  /*d770*/  @!P3 IMAD.IADD R21, R21, 0x1, -R15.reuse ;  /* 0x000000011515b824 */ /* 0x100fe200078e0a0f */
[----:B------:R0:W-:Y:S01]  /*d780*/  STL [R1+0x4], R8 ;  /* 0x0000040801007387 */ /* 0x0001e20000100800 */
[--C-:B------:R-:W-:Y:S01]  /*d790*/  @!P4 IMAD.IADD R22, R22, 0x1, -R15.reuse ;  /* 0x000000011616c824 */ /* 0x100fe200078e0a0f */
[----:B------:R-:W-:Y:S01]  /*d7a0*/  ISETP.GE.AND P4, PT, R28, RZ, PT ;  /* 0x000000ff1c00720c */ /* 0x000fe20003f86270 */
[----:B------:R-:W-:Y:S01]  /*d7b0*/  @!P5 IMAD.IADD R23, R23, 0x1, -R15 ;  /* 0x000000011717d824 */ /* 0x000fe200078e0a0f */
[----:B------:R-:W-:Y:S01]  /*d7c0*/  ISETP.GE.AND P5, PT, R0, RZ, PT ;  /* 0x000000ff0000720c */ /* 0x000fe20003fa6270 */
[----:B------:R-:W-:Y:S01]  /*d7d0*/  STL [R1+0x1bc0], R2 ;  /* 0x001bc00201007387 */ /* 0x000fe20000100800 */
[----:B0-----:R-:W-:-:S03]  /*d7e0*/  IMAD R8, R18, 0x4, R7 ;  /* 0x0000000412087824 */ /* 0x001fc600078e0207 */
[----:B------:R0:W-:Y:S01]  /*d7f0*/  STL [R1+0x1bb8], R4 ;  /* 0x001bb80401007387 */ /* 0x0001e20000100800 */
[----:B------:R-:W-:-:S03]  /*d800*/  IMAD R9, R18, 0x4, R8 ;  /* 0x0000000412097824 */ /* 0x000fc600078e0208 */
[----:B------:R-:W-:Y:S01]  /*d810*/  STL [R1+0x1bc4], R29 ;  /* 0x001bc41d01007387 */ /* 0x000fe20000100800 */
[----:B------:R-:W-:-:S03]  /*d820*/  @!P6 IMAD.IADD R16, R16, 0x1, -R15 ;  /* 0x000000011010e824 */ /* 0x000fc600078e0a0f */
[----:B------:R-:W-:Y:S01]  /*d830*/  STL [R1+0x1bc8], R6 ;  /* 0x001bc80601007387 */ /* 0x000fe20000100800 */
[----:B------:R-:W-:-:S03]  /*d840*/  @!P4 IMAD.MOV R19, RZ, RZ, -R19 ;  /* 0x000000ffff13c224 */ /* 0x000fc600078e0a13 */
[----:B------:R-:W-:Y:S04]  /*d850*/  STL [R1+0x1bcc], R7 ;  /* 0x001bcc0701007387 */ /* 0x000fe80000100800 */
[----:B------:R-:W-:Y:S01]  /*d860*/  STL [R1+0x1bd0], R8 ;  /* 0x001bd00801007387 */ /* 0x000fe20000100800 */
[----:B------:R-:W-:-:S03]  /*d870*/  @!P5 IMAD.MOV R16, RZ, RZ, -R16 ;  /* 0x000000ffff10d224 */ /* 0x000fc600078e0a10 */
[----:B------:R-:W-:Y:S04]  /*d880*/  STL [R1+0x1bd4], R9 ;  /* 0x001bd40901007387 */ /* 0x000fe80000100800 */
[----:B------:R-:W5:Y:S01]  /*d890*/  LDL.LU R0, [R1+0x1c78] ;  /* 0x001c780001007983 */ /* 0x000f620000300800 */
[----:B------:R-:W-:Y:S02]  /*d8a0*/  ISETP.GE.AND P5, PT, R5, RZ, PT ;  /* 0x000000ff0500720c */ /* 0x000fe40003fa6270 */
[----:B--2---:R-:W-:Y:S01]  /*d8b0*/  ISETP.GE.AND P2, PT, R10, RZ, PT ;  /* 0x000000ff0a00720c */ /* 0x004fe20003f46270 */
[----:B------:R-:W-:Y:S01]  /*d8c0*/  IMAD R10, R18, 0x4, R9 ;  /* 0x00000004120a7824 */ /* 0x000fe200078e0209 */
[----:B---3--:R-:W-:Y:S02]  /*d8d0*/  ISETP.GE.AND P0, PT, R11, RZ, PT ;  /* 0x000000ff0b00720c */ /* 0x008fe40003f06270 */
[----:B----4-:R-:W-:-:S09]  /*d8e0*/  ISETP.GE.AND P3, PT, R12, RZ, PT ;  /* 0x000000ff0c00720c */ /* 0x010fd20003f66270 */
[----:B------:R-:W-:Y:S01]  /*d8f0*/  @!P2 IMAD.MOV R17, RZ, RZ, -R17 ;  /* 0x000000ffff11a224 */ /* 0x000fe200078e0a11 */
[----:B------:R-:W-:Y:S01]  /*d900*/  STL [R1+0x1bd8], R10 ;  /* 0x001bd80a01007387 */ /* 0x000fe20000100800 */
[----:B------:R-:W-:-:S03]  /*d910*/  @!P0 IMAD.MOV R20, RZ, RZ, -R20 ;  /* 0x000000ffff148224 */ /* 0x000fc600078e0a14 */
[----:B------:R-:W-:Y:S01]  /*d920*/  STL [R1+0x1bdc], R17 ;  /* 0x001bdc1101007387 */ /* 0x000fe20000100800 */
[----:B------:R-:W-:Y:S02]  /*d930*/  IMAD R11, R18, 0x4, R10 ;  /* 0x00000004120b7824 */ /* 0x000fe400078e020a */
[----:B------:R-:W-:Y:S01]  /*d940*/  @!P3 IMAD.MOV R3, RZ, RZ, -R3 ;  /* 0x000000ffff03b224 */ /* 0x000fe200078e0a03 */
[----:B------:R-:W-:Y:S04]  /*d950*/  STL [R1+0x1be0], R20 ;  /* 0x001be01401007387 */ /* 0x000fe80000100800 */
[----:B------:R-:W-:Y:S04]  /*d960*/  STL [R1+0x1be4], R3 ;  /* 0x001be40301007387 */ /* 0x000fe80000100800 */
[----:B------:R-:W-:Y:S04]  /*d970*/  STL [R1+0x1be8], R19 ;  /* 0x001be81301007387 */ /* 0x000fe80000100800 */
[----:B------:R-:W-:Y:S04]  /*d980*/  STL [R1+0x1bec], R11 ;  /* 0x001bec0b01007387 */ /* 0x000fe80000100800 */
[----:B------:R-:W-:Y:S04]  /*d990*/  STL [R1+0x1bf0], R16 ;  /* 0x001bf01001007387 */ /* 0x000fe80000100800 */
[----:B------:R-:W2:Y:S01]  /*d9a0*/  LDL.LU R5, [R1+0x1c74] ;  /* 0x001c740001057983 */ /* 0x000ea20000300800 */
[----:B------:R-:W-:-:S02]  /*d9b0*/  ISETP.GT.U32.AND P6, PT, R15, R24, PT ;  /* 0x000000180f00720c */ /* 0x000fc40003fc4070 */
[C---:B------:R-:W-:Y:S01]  /*d9c0*/  ISETP.GT.U32.AND P2, PT, R15.reuse, R25, PT ;  /* 0x000000190f00720c */ /* 0x040fe20003f44070 */
[----:B0-----:R-:W0:Y:S01]  /*d9d0*/  S2R R4, SR_TID.X ;  /* 0x0000000000047919 */ /* 0x001e220000002100 */
[C---:B------:R-:W-:Y:S02]  /*d9e0*/  ISETP.GT.U32.AND P3, PT, R15.reuse, R22, PT ;  /* 0x000000160f00720c */ /* 0x040fe40003f64070 */
[----:B------:R-:W-:-:S07]  /*d9f0*/  ISETP.GT.U32.AND P0, PT, R15, R21, PT ;  /* 0x000000150f00720c */ /* 0x000fce0003f04070 */
[----:B------:R-:W-:Y:S01]  /*da00*/  @!P6 IMAD.IADD R24, R24, 0x1, -R15 ;  /* 0x000000011818e824 */ /* 0x000fe200078e0a0f */
[----:B------:R-:W-:Y:S01]  /*da10*/  ISETP.GT.U32.AND P6, PT, R15, R23, PT ;  /* 0x000000170f00720c */ /* 0x000fe20003fc4070 */
[----:B------:R-:W-:-:S03]  /*da20*/  IMAD R12, R18, 0x4, R11 ;  /* 0x00000004120c7824 */ /* 0x000fc600078e020b */
[----:B------:R-:W-:Y:S01]  /*da30*/  ISETP.GT.U32.AND P4, PT, R15, R24, PT ;  /* 0x000000180f00720c */ /* 0x000fe20003f84070 */
[--C-:B------:R-:W-:Y:S01]  /*da40*/  @!P2 IMAD.IADD R25, R25, 0x1, -R15.reuse ;  /* 0x000000011919a824 */ /* 0x100fe200078e0a0f */
[----:B------:R-:W-:Y:S01]  /*da50*/  ISETP.GE.AND P2, PT, R13, RZ, PT ;  /* 0x000000ff0d00720c */ /* 0x000fe20003f46270 */
[----:B------:R-:W-:Y:S02]  /*da60*/  IMAD R13, R18, 0x4, R12 ;  /* 0x00000004120d7824 */ /* 0x000fe400078e020c */
[----:B------:R-:W-:Y:S01]  /*da70*/  @!P3 IMAD.IADD R22, R22, 0x1, -R15 ;  /* 0x000000011616b824 */ /* 0x000fe200078e0a0f */
[----:B------:R-:W-:Y:S01]  /*da80*/  ISETP.GE.AND P3, PT, R14, RZ, PT ;  /* 0x000000ff0e00720c */ /* 0x000fe20003f66270 */
[----:B------:R-:W-:Y:S02]  /*da90*/  IMAD R14, R18, 0x4, R13 ;  /* 0x00000004120e7824 */ /* 0x000fe400078e020d */
[--C-:B------:R-:W-:Y:S02]  /*daa0*/  @!P0 IMAD.IADD R21, R21, 0x1, -R15.reuse ;  /* 0x0000000115158824 */ /* 0x100fe400078e0a0f */
[----:B------:R-:W-:-:S02]  /*dab0*/  @!P6 IMAD.IADD R23, R23, 0x1, -R15 ;  /* 0x000000011717e824 */ /* 0x000fc400078e0a0f */
[----:B------:R-:W-:Y:S02]  /*dac0*/  @!P4 IMAD.IADD R24, R24, 0x1, -R15 ;  /* 0x000000011818c824 */ /* 0x000fe400078e0a0f */
[----:B------:R-:W-:Y:S01]  /*dad0*/  IMAD R15, R18, 0x4, R14 ;  /* 0x00000004120f7824 */ /* 0x000fe200078e020e */
[----:B------:R-:W-:Y:S01]  /*dae0*/  ISETP.GE.AND P0, PT, R27, RZ, PT ;  /* 0x000000ff1b00720c */ /* 0x000fe20003f06270 */
[----:B------:R-:W-:Y:S01]  /*daf0*/  STL [R1+0x1bf4], R12 ;  /* 0x001bf40c01007387 */ /* 0x000fe20000100800 */
[----:B------:R-:W-:-:S03]  /*db00*/  ISETP.GE.AND P6, PT, R26, RZ, PT ;  /* 0x000000ff1a00720c */ /* 0x000fc60003fc6270 */
[----:B------:R-:W-:Y:S04]  /*db10*/  STL [R1+0x1bf8], R13 ;  /* 0x001bf80d01007387 */ /* 0x000fe80000100800 */
[----:B------:R-:W-:Y:S04]  /*db20*/  STL [R1+0x1bfc], R14 ;  /* 0x001bfc0e01007387 */ /* 0x000fe80000100800 */
[----:B------:R-:W-:Y:S04]  /*db30*/  STL [R1+0x1c00], R15 ;  /* 0x001c000f01007387 */ /* 0x000fe80000100800 */
[----:B0-----:R-:W-:Y:S01]  /*db40*/  STL [R1+0x1c04], R4 ;  /* 0x001c040401007387 */ /* 0x001fe20000100800 */
[----:B------:R-:W-:-:S02]  /*db50*/  @!P5 IMAD.MOV R25, RZ, RZ, -R25 ;  /* 0x000000ffff19d224 */ /* 0x000fc400078e0a19 */
[----:B------:R-:W-:Y:S02]  /*db60*/  @!P2 IMAD.MOV R21, RZ, RZ, -R21 ;  /* 0x000000ffff15a224 */ /* 0x000fe400078e0a15 */
[----:B------:R-:W-:Y:S01]  /*db70*/  @!P0 IMAD.MOV R22, RZ, RZ, -R22 ;  /* 0x000000ffff168224 */ /* 0x000fe200078e0a16 */
[----:B--2---:R-:W-:Y:S02]  /*db80*/  ISETP.NE.AND P4, PT, R5, RZ, PT ;  /* 0x000000ff0500720c */ /* 0x004fe40003f85270 */
[----:B------:R-:W-:Y:S01]  /*db90*/  LOP3.LUT R27, RZ, R5, RZ, 0x33, !PT ;  /* 0x00000005ff1b7212 */ /* 0x000fe200078e33ff */
[----:B------:R-:W-:-:S04]  /*dba0*/  IMAD R5, R18, 0x4, R15 ;  /* 0x0000000412057824 */ /* 0x000fc800078e020f */
[C---:B------:R-:W-:Y:S01]  /*dbb0*/  IMAD R26, R18.reuse, 0x8, R5 ;  /* 0x00000008121a7824 */ /* 0x040fe200078e0205 */
[----:B------:R0:W-:Y:S04]  /*dbc0*/  STL [R1+0x1c08], R5 ;  /* 0x001c080501007387 */ /* 0x0001e80000100800 */
[----:B0-----:R-:W2:Y:S04]  /*dbd0*/  LDL.LU R5, [R1+0x11c] ;  /* 0x00011c0001057983 */ /* 0x001ea80000300800 */
[----:B------:R-:W3:Y:S04]  /*dbe0*/  LDL.LU R4, [R1+0x120] ;  /* 0x0001200001047983 */ /* 0x000ee80000300800 */
[----:B------:R-:W4:Y:S04]  /*dbf0*/  LDL.LU R15, [R1+0x124] ;  /* 0x00012400010f7983 */ /* 0x000f280000300800 */
        /* <DEDUP_REMOVED lines=8> */
[----:B------:R-:W4:Y:S01]  /*dc80*/  LDL.LU R17, [R1+0x188] ;  /* 0x0001880001117983 */ /* 0x000f220000300800 */
[----:B------:R-:W-:-:S03]  /*dc90*/  IMAD R28, R18, 0x4, R26 ;  /* 0x00000004121c7824 */ /* 0x000fc600078e021a */
        /* <DEDUP_REMOVED lines=8> */
[----:B------:R0:W-:Y:S04]  /*dd20*/  STL [R1+0x1c10], R28 ;  /* 0x001c101c01007387 */ /* 0x0001e80000100800 */
[----:B0-----:R-:W4:Y:S04]  /*dd30*/  LDL.LU R28, [R1+0x114] ;  /* 0x00011400011c7983 */ /* 0x001f280000300800 */
[----:B------:R0:W-:Y:S04]  /*dd40*/  STL [R1+0x1c0c], R26 ;  /* 0x001c0c1a01007387 */ /* 0x0001e80000100800 */
[----:B0-----:R-:W4:Y:S04]  /*dd50*/  LDL.LU R26, [R1+0xf8] ;  /* 0x0000f800011a7983 */ /* 0x001f280000300800 */
[----:B------:R0:W-:Y:S04]  /*dd60*/  STL [R1+0x1c14], R25 ;  /* 0x001c141901007387 */ /* 0x0001e80000100800 */
[----:B0-----:R-:W4:Y:S04]  /*dd70*/  LDL.LU R25, [R1+0xec] ;  /* 0x0000ec0001197983 */ /* 0x001f280000300800 */
[----:B------:R0:W-:Y:S04]  /*dd80*/  STL [R1+0x1c18], R21 ;  /* 0x001c181501007387 */ /* 0x0001e80000100800 */
[----:B0-----:R-:W4:Y:S04]  /*dd90*/  LDL.LU R21, [R1+0xf0] ;  /* 0x0000f00001157983 */ /* 0x001f280000300800 */
[----:B------:R0:W-:Y:S04]  /*dda0*/  STL [R1+0x1c1c], R22 ;  /* 0x001c1c1601007387 */ /* 0x0001e80000100800 */
[----:B0-----:R-:W4:Y:S01]  /*ddb0*/  LDL.LU R22, [R1+0xf4] ;  /* 0x0000f40001167983 */ /* 0x001f220000300800 */
[----:B------:R-:W-:-:S02]  /*ddc0*/  @!P3 IMAD.MOV R23, RZ, RZ, -R23 ;  /* 0x000000ffff17b224 */ /* 0x000fc400078e0a17 */
[----:B------:R-:W-:Y:S02]  /*ddd0*/  @!P6 IMAD.MOV R24, RZ, RZ, -R24 ;  /* 0x000000ffff18e224 */ /* 0x000fe400078e0a18 */
[----:B-----5:R-:W-:Y:S01]  /*dde0*/  @!P1 IMAD.MOV R0, RZ, RZ, -R0 ;  /* 0x000000ffff009224 */ /* 0x020fe200078e0a00 */
[----:B------:R-:W-:Y:S04]  /*ddf0*/  STL [R1+0x1c20], R23 ;  /* 0x001c201701007387 */ /* 0x000fe80000100800 */
[----:B------:R-:W-:Y:S04]  /*de00*/  STL [R1+0x1c24], R24 ;  /* 0x001c241801007387 */ /* 0x000fe80000100800 */
[----:B------:R0:W-:Y:S01]  /*de10*/  STL [R1+0x1c28], R0 ;  /* 0x001c280001007387 */ /* 0x0001e20000100800 */
[----:B--2---:R-:W-:-:S02]  /*de20*/  SEL R5, R27, R5, !P4 ;  /* 0x000000051b057207 */ /* 0x004fc40006000000 */
[C---:B---3--:R-:W-:Y:S02]  /*de30*/  SEL R4, R27.reuse, R4, !P4 ;  /* 0x000000041b047207 */ /* 0x048fe40006000000 */
[C---:B----4-:R-:W-:Y:S02]  /*de40*/  SEL R3, R27.reuse, R3, !P4 ;  /* 0x000000031b037207 */ /* 0x050fe40006000000 */
[C---:B0-----:R-:W-:Y:S02]  /*de50*/  SEL R0, R27.reuse, R21, !P4 ;  /* 0x000000151b007207 */ /* 0x041fe40006000000 */
[C---:B------:R-:W-:Y:S02]  /*de60*/  SEL R21, R27.reuse, R26, !P4 ;  /* 0x0000001a1b157207 */ /* 0x040fe40006000000 */
[C---:B------:R-:W-:Y:S02]  /*de70*/  SEL R23, R27.reuse, R22, !P4 ;  /* 0x000000161b177207 */ /* 0x040fe40006000000 */
[----:B------:R-:W-:-:S03]  /*de80*/  SEL R22, R27, R25, !P4 ;  /* 0x000000191b167207 */ /* 0x000fc60006000000 */
[----:B------:R-:W-:Y:S04]  /*de90*/  STL [R1+0xfc], R23 ;  /* 0x0000fc1701007387 */ /* 0x000fe80000100800 */
[----:B------:R0:W-:Y:S04]  /*dea0*/  STL [R1+0xf4], R0 ;  /* 0x0000f40001007387 */ /* 0x0001e80000100800 */
[----:B------:R-:W-:Y:S01]  /*deb0*/  STL [R1+0xec], R22 ;  /* 0x0000ec1601007387 */ /* 0x000fe20000100800 */
[----:B0-----:R-:W-:-:S03]  /*dec0*/  SEL R0, R27, R28, !P4 ;  /* 0x0000001c1b007207 */ /* 0x001fc60006000000 */
[----:B------:R-:W-:Y:S04]  /*ded0*/  STL [R1+0xf0], R21 ;  /* 0x0000f01501007387 */ /* 0x000fe80000100800 */
[----:B------:R0:W-:Y:S04]  /*dee0*/  STL [R1+0xf8], R0 ;  /* 0x0000f80001007387 */ /* 0x0001e80000100800 */
[----:B------:R1:W-:Y:S01]  /*def0*/  STL [R1+0x114], R5 ;  /* 0x0001140501007387 */ /* 0x0003e20000100800 */
[----:B0-----:R-:W-:-:S03]  /*df00*/  SEL R0, R27, R15, !P4 ;  /* 0x0000000f1b007207 */ /* 0x001fc60006000000 */
[----:B------:R0:W-:Y:S01]  /*df10*/  STL [R1+0x11c], R4 ;  /* 0x00011c0401007387 */ /* 0x0001e20000100800 */
[----:B-1----:R-:W-:-:S03]  /*df20*/  SEL R5, R27, R14, !P4 ;  /* 0x0000000e1b057207 */ /* 0x002fc60006000000 */
[----:B------:R1:W-:Y:S01]  /*df30*/  STL [R1+0x120], R0 ;  /* 0x0001200001007387 */ /* 0x0003e20000100800 */
[----:B0-----:R-:W-:-:S03]  /*df40*/  SEL R4, R27, R13, !P4 ;  /* 0x0000000d1b047207 */ /* 0x001fc60006000000 */
[----:B------:R0:W-:Y:S01]  /*df50*/  STL [R1+0x124], R5 ;  /* 0x0001240501007387 */ /* 0x0001e20000100800 */
[----:B-1----:R-:W-:-:S03]  /*df60*/  SEL R0, R27, R12, !P4 ;  /* 0x0000000c1b007207 */ /* 0x002fc60006000000 */
[----:B------:R1:W-:Y:S04]  /*df70*/  STL [R1+0x128], R4 ;  /* 0x0001280401007387 */ /* 0x0003e80000100800 */
[----:B------:R2:W-:Y:S01]  /*df80*/  STL [R1+0x130], R0 ;  /* 0x0001300001007387 */ /* 0x0005e20000100800 */
[C---:B0-----:R-:W-:Y:S02]  /*df90*/  SEL R5, R27.reuse, R16, !P4 ;  /* 0x000000101b057207 */ /* 0x041fe40006000000 */
[----:B-1----:R-:W-:-:S03]  /*dfa0*/  SEL R4, R27, R11, !P4 ;  /* 0x0000000b1b047207 */ /* 0x002fc60006000000 */
[----:B------:R-:W-:Y:S01]  /*dfb0*/  STL [R1+0x134], R5 ;  /* 0x0001340501007387 */ /* 0x000fe20000100800 */
[----:B--2---:R-:W-:-:S03]  /*dfc0*/  SEL R0, R27, R19, !P4 ;  /* 0x000000131b007207 */ /* 0x004fc60006000000 */
[----:B------:R0:W-:Y:S04]  /*dfd0*/  STL [R1+0x160], R4 ;  /* 0x0001600401007387 */ /* 0x0001e80000100800 */
        /* <DEDUP_REMOVED lines=8> */
[----:B------:R0:W-:Y:S01]  /*e060*/  STL [R1+0x18c], R3 ;  /* 0x00018c0301007387 */ /* 0x0001e20000100800 */
[----:B--2---:R-:W-:-:S03]  /*e070*/  SEL R0, R27, R8, !P4 ;  /* 0x000000081b007207 */ /* 0x004fc60006000000 */
[----:B------:R1:W-:Y:S04]  /*e080*/  STL [R1+0x194], R4 ;  /* 0x0001940401007387 */ /* 0x0003e80000100800 */
[----:B------:R2:W-:Y:S01]  /*e090*/  STL [R1+0x198], R0 ;  /* 0x0001980001007387 */ /* 0x0005e20000100800 */
[C---:B0-----:R-:W-:Y:S02]  /*e0a0*/  SEL R3, R27.reuse, R7, !P4 ;  /* 0x000000071b037207 */ /* 0x041fe40006000000 */
[----:B-1----:R-:W-:-:S03]  /*e0b0*/  SEL R4, R27, R6, !P4 ;  /* 0x000000061b047207 */ /* 0x002fc60006000000 */
[----:B------:R-:W-:Y:S01]  /*e0c0*/  STL [R1+0x1ac], R3 ;  /* 0x0001ac0301007387 */ /* 0x000fe20000100800 */
[----:B--2---:R-:W-:-:S03]  /*e0d0*/  SEL R0, R27, R29, !P4 ;  /* 0x0000001d1b007207 */ /* 0x004fc60006000000 */
[----:B------:R-:W-:Y:S04]  /*e0e0*/  STL [R1+0x1b0], R4 ;  /* 0x0001b00401007387 */ /* 0x000fe80000100800 */
[----:B------:R0:W-:Y:S04]  /*e0f0*/  STL [R1+0x1b4], R0 ;  /* 0x0001b40001007387 */ /* 0x0001e80000100800 */
[----:B0-----:R-:W2:Y:S01]  /*e100*/  LDL.LU R0, [R1+0x1e4] ;  /* 0x0001e40001007983 */ /* 0x001ea20000300800 */
[C---:B------:R-:W-:Y:S02]  /*e110*/  SEL R3, R27.reuse, R2, !P4 ;  /* 0x000000021b037207 */ /* 0x040fe40006000000 */
[----:B------:R-:W-:-:S03]  /*e120*/  SEL R2, R27, R18, !P4 ;  /* 0x000000121b027207 */ /* 0x000fc60006000000 */
[----:B------:R-:W-:Y:S04]  /*e130*/  STL [R1+0x1b8], R3 ;  /* 0x0001b80301007387 */ /* 0x000fe80000100800 */
[----:B--2---:R0:W-:Y:S04]  /*e140*/  STL [R1+0x1c68], R0 ;  /* 0x001c680001007387 */ /* 0x0041e80000100800 */
[----:B------:R-:W-:Y:S04]  /*e150*/  STL [R1+0x1d0], R2 ;  /* 0x0001d00201007387 */ /* 0x000fe80000100800 */
[----:B0-----:R-:W2:Y:S04]  /*e160*/  LDL.LU R0, [R1+0x1e0] ;  /* 0x0001e00001007983 */ /* 0x001ea80000300800 */
[----:B--2---:R0:W-:Y:S04]  /*e170*/  STL [R1+0x1c6c], R0 ;  /* 0x001c6c0001007387 */ /* 0x0041e80000100800 */
[----:B0-----:R-:W2:Y:S04]  /*e180*/  LDL.LU R0, [R1+0x1dc] ;  /* 0x0001dc0001007983 */ /* 0x001ea80000300800 */
[----:B--2---:R0:W-:Y:S04]  /*e190*/  STL [R1+0x1c70], R0 ;  /* 0x001c700001007387 */ /* 0x0041e80000100800 */
[----:B0-----:R-:W2:Y:S04]  /*e1a0*/  LDL.LU R0, [R1+0x1d4] ;  /* 0x0001d40001007983 */ /* 0x001ea80000300800 */
[----:B------:R-:W3:Y:S04]  /*e1b0*/  LDL.LU R24, [R1+0x204] ;  /* 0x0002040001187983 */ /* 0x000ee80000300800 */
[----:B------:R-:W4:Y:S04]  /*e1c0*/  LDL.LU R23, [R1+0x208] ;  /* 0x0002080001177983 */ /* 0x000f280000300800 */
[----:B------:R-:W5:Y:S04]  /*e1d0*/  LDL.LU R22, [R1+0x20c] ;  /* 0x00020c0001167983 */ /* 0x000f680000300800 */
[----:B------:R-:W5:Y:S04]  /*e1e0*/  LDL.LU R21, [R1+0x210] ;  /* 0x0002100001157983 */ /* 0x000f680000300800 */
[----:B------:R-:W5:Y:S04]  /*e1f0*/  LDL.LU R25, [R1+0x214] ;  /* 0x0002140001197983 */ /* 0x000f680000300800 */
[----:B------:R-:W5:Y:S04]  /*e200*/  LDL.LU R26, [R1+0x21c] ;  /* 0x00021c00011a7983 */ /* 0x000f680000300800 */
[----:B------:R-:W5:Y:S04]  /*e210*/  LDL.LU R28, [R1+0x238] ;  /* 0x00023800011c7983 */ /* 0x000f680000300800 */
[----:B------:R-:W3:Y:S04]  /*e220*/  LDL.LU R5, [R1+0x240] ;  /* 0x0002400001057983 */ /* 0x000ee80000300800 */
[----:B------:R-:W4:Y:S04]  /*e230*/  LDL.LU R4, [R1+0x244] ;  /* 0x0002440001047983 */ /* 0x000f280000300800 */
[----:B------:R-:W5:Y:S04]  /*e240*/  LDL.LU R15, [R1+0x24c] ;  /* 0x00024c00010f7983 */ /* 0x000f680000300800 */
        /* <DEDUP_REMOVED lines=16> */
[----:B------:R-:W5:Y:S01]  /*e350*/  LDL.LU R18, [R1+0x2f0] ;  /* 0x0002f00001127983 */ /* 0x000f620000300800 */
[----:B--2---:R-:W-:-:S05]  /*e360*/  SEL R0, R27, R0, !P4 ;  /* 0x000000001b007207 */ /* 0x004fca0006000000 */
[----:B------:R0:W-:Y:S04]  /*e370*/  STL [R1+0x1d4], R0 ;  /* 0x0001d40001007387 */ /* 0x0001e80000100800 */
[----:B0-----:R-:W2:Y:S02]  /*e380*/  LDL.LU R0, [R1+0x1c70] ;  /* 0x001c700001007983 */ /* 0x001ea40000300800 */
[----:B--2---:R-:W-:-:S05]  /*e390*/  SEL R0, R27, R0, !P4 ;  /* 0x000000001b007207 */ /* 0x004fca0006000000 */
[----:B------:R0:W-:Y:S04]  /*e3a0*/  STL [R1+0x1dc], R0 ;  /* 0x0001dc0001007387 */ /* 0x0001e80000100800 */
[----:B0-----:R-:W2:Y:S02]  /*e3b0*/  LDL.LU R0, [R1+0x1c6c] ;  /* 0x001c6c0001007983 */ /* 0x001ea40000300800 */
[----:B--2---:R-:W-:-:S05]  /*e3c0*/  SEL R0, R27, R0, !P4 ;  /* 0x000000001b007207 */ /* 0x004fca0006000000 */
[----:B------:R0:W-:Y:S04]  /*e3d0*/  STL [R1+0x1e0], R0 ;  /* 0x0001e00001007387 */ /* 0x0001e80000100800 */
[----:B0-----:R-:W2:Y:S01]  /*e3e0*/  LDL.LU R0, [R1+0x1c68] ;  /* 0x001c680001007983 */ /* 0x001ea20000300800 */
[C---:B---3--:R-:W-:Y:S02]  /*e3f0*/  SEL R5, R27.reuse, R5, !P4 ;  /* 0x000000051b057207 */ /* 0x048fe40006000000 */
[C---:B----4-:R-:W-:Y:S02]  /*e400*/  SEL R4, R27.reuse, R4, !P4 ;  /* 0x000000041b047207 */ /* 0x050fe40006000000 */
[C---:B-----5:R-:W-:Y:S02]  /*e410*/  SEL R3, R27.reuse, R3, !P4 ;  /* 0x000000031b037207 */ /* 0x060fe40006000000 */
[----:B--2---:R-:W-:-:S05]  /*e420*/  SEL R0, R27, R0, !P4 ;  /* 0x000000001b007207 */ /* 0x004fca0006000000 */
[----:B------:R0:W-:Y:S02]  /*e430*/  STL [R1+0x1e4], R0 ;  /* 0x0001e40001007387 */ /* 0x0001e40000100800 */
[C---:B0-----:R-:W-:Y:S02]  /*e440*/  SEL R0, R27.reuse, R24, !P4 ;  /* 0x000000181b007207 */ /* 0x041fe40006000000 */
[C---:B------:R-:W-:Y:S02]  /*e450*/  SEL R24, R27.reuse, R23, !P4 ;  /* 0x000000171b187207 */ /* 0x040fe40006000000 */
[C---:B------:R-:W-:Y:S01]  /*e460*/  SEL R23, R27.reuse, R22, !P4 ;  /* 0x000000161b177207 */ /* 0x040fe20006000000 */
[----:B------:R0:W-:Y:S01]  /*e470*/  STL [R1+0x204], R0 ;  /* 0x0002040001007387 */ /* 0x0001e20000100800 */
[----:B------:R-:W-:-:S03]  /*e480*/  SEL R22, R27, R25, !P4 ;  /* 0x000000191b167207 */ /* 0x000fc60006000000 */
[----:B------:R-:W-:Y:S01]  /*e490*/  STL [R1+0x208], R24 ;  /* 0x0002081801007387 */ /* 0x000fe20000100800 */
[----:B0-----:R-:W-:-:S03]  /*e4a0*/  SEL R0, R27, R21, !P4 ;  /* 0x000000151b007207 */ /* 0x001fc60006000000 */
[----:B------:R-:W-:Y:S01]  /*e4b0*/  STL [R1+0x20c], R23 ;  /* 0x00020c1701007387 */ /* 0x000fe20000100800 */
[----:B------:R-:W-:-:S03]  /*e4c0*/  SEL R21, R27, R26, !P4 ;  /* 0x0000001a1b157207 */ /* 0x000fc60006000000 */
        /* <DEDUP_REMOVED lines=86> */
[C---:B-----5:R-:W-:Y:S02]  /*ea30*/  SEL R22, R27.reuse, R22, !P4 ;  /* 0x000000161b167207 */ /* 0x060fe40006000000 */
[C---:B----4-:R-:W-:Y:S02]  /*ea40*/  SEL R21, R27.reuse, R21, !P4 ;  /* 0x000000151b157207 */ /* 0x050fe40006000000 */
[----:B------:R-:W-:-:S02]  /*ea50*/  SEL R4, R27, R4, !P4 ;  /* 0x000000041b047207 */ /* 0x000fc40006000000 */
[----:B--2---:R-:W-:-:S05]  /*ea60*/  SEL R0, R27, R0, !P4 ;  /* 0x000000001b007207 */ /* 0x004fca0006000000 */
[----:B------:R0:W-:Y:S04]  /*ea70*/  STL [R1+0x30c], R0 ;  /* 0x00030c0001007387 */ /* 0x0001e80000100800 */
[----:B------:R-:W-:Y:S01]  /*ea80*/  STL [R1+0x33c], R24 ;  /* 0x00033c1801007387 */ /* 0x000fe20000100800 */
[----:B0-----:R-:W-:-:S05]  /*ea90*/  SEL R0, R27, R23, !P4 ;  /* 0x000000171b007207 */ /* 0x001fca0006000000 */
[----:B------:R0:W-:Y:S04]  /*eaa0*/  STL [R1+0x340], R0 ;  /* 0x0003400001007387 */ /* 0x0001e80000100800 */
[----:B------:R1:W-:Y:S01]  /*eab0*/  STL [R1+0x350], R22 ;  /* 0x0003501601007387 */ /* 0x0003e20000100800 */
[----:B0-----:R-:W-:-:S03]  /*eac0*/  SEL R0, R27, R25, !P4 ;  /* 0x000000191b007207 */ /* 0x001fc60006000000 */
[----:B------:R0:W-:Y:S01]  /*ead0*/  STL [R1+0x354], R21 ;  /* 0x0003541501007387 */ /* 0x0001e20000100800 */
[----:B-1----:R-:W-:-:S03]  /*eae0*/  SEL R22, R27, R26, !P4 ;  /* 0x0000001a1b167207 */ /* 0x002fc60006000000 */
[----:B------:R1:W-:Y:S01]  /*eaf0*/  STL [R1+0x358], R0 ;  /* 0x0003580001007387 */ /* 0x0003e20000100800 */
[----:B0-----:R-:W-:-:S03]  /*eb00*/  SEL R21, R27, R28, !P4 ;  /* 0x0000001c1b157207 */ /* 0x001fc60006000000 */
[----:B------:R-:W-:Y:S01]  /*eb10*/  STL [R1+0x380], R22 ;  /* 0x0003801601007387 */ /* 0x000fe20000100800 */
[----:B-1----:R-:W-:-:S03]  /*eb20*/  SEL R0, R27, R5, !P4 ;  /* 0x000000051b007207 */ /* 0x002fc60006000000 */
[----:B------:R-:W-:Y:S01]  /*eb30*/  STL [R1+0x390], R21 ;  /* 0x0003901501007387 */ /* 0x000fe20000100800 */
[----:B------:R-:W-:-:S03]  /*eb40*/  SEL R5, R27, R15, !P4 ;  /* 0x0000000f1b057207 */ /* 0x000fc60006000000 */
        /* <DEDUP_REMOVED lines=15> */
[----:B------:R-:W-:Y:S01]  /*ec40*/  STL [R1+0x428], R5 ;  /* 0x0004280501007387 */ /* 0x000fe20000100800 */
[----:B------:R-:W-:-:S03]  /*ec50*/  SEL R3, R27, R17, !P4 ;  /* 0x000000111b037207 */ /* 0x000fc60006000000 */
[----:B------:R1:W-:Y:S01]  /*ec60*/  STL [R1+0x424], R0 ;  /* 0x0004240001007387 */ /* 0x0003e20000100800 */
[----:B0-----:R-:W-:-:S05]  /*ec70*/  SEL R4, R27, R20, !P4 ;  /* 0x000000141b047207 */ /* 0x001fca0006000000 */
        /* <DEDUP_REMOVED lines=14> */
[----:B------:R-:W-:Y:S01]  /*ed60*/  STL [R1+0x400], R3 ;  /* 0x0004000301007387 */ /* 0x000fe20000100800 */
[----:B------:R-:W-:-:S03]  /*ed70*/  SEL R2, R27, R18, !P4 ;  /* 0x000000121b027207 */ /* 0x000fc60006000000 */
[----:B------:R-:W2:Y:S04]  /*ed80*/  LDL.LU R18, [R1+0x3b4] ;  /* 0x0003b40001127983 */ /* 0x000ea80000300800 */
[----:B------:R0:W-:Y:S04]  /*ed90*/  STL [R1+0x3fc], R0 ;  /* 0x0003fc0001007387 */ /* 0x0001e80000100800 */
[----:B0-----:R-:W3:Y:S04]  /*eda0*/  LDL.LU R0, [R1+0x398] ;  /* 0x0003980001007983 */ /* 0x001ee80000300800 */
[----:B------:R-:W-:Y:S04]  /*edb0*/  STL [R1+0x3f8], R2 ;  /* 0x0003f80201007387 */ /* 0x000fe80000100800 */
[----:B---3--:R0:W-:Y:S04]  /*edc0*/  STL [R1+0x1c54], R0 ;  /* 0x001c540001007387 */ /* 0x0081e80000100800 */
[----:B0-----:R-:W3:Y:S01]  /*edd0*/  LDL.LU R0, [R1+0x3a8] ;  /* 0x0003a80001007983 */ /* 0x001ee20000300800 */
[----:B--2---:R-:W-:-:S03]  /*ede0*/  SEL R18, R27, R18, !P4 ;  /* 0x000000121b127207 */ /* 0x004fc60006000000 */
[----:B---3--:R0:W-:Y:S04]  /*edf0*/  STL [R1+0x1c58], R0 ;  /* 0x001c580001007387 */ /* 0x0081e80000100800 */
[----:B0-----:R-:W2:Y:S04]  /*ee00*/  LDL.LU R0, [R1+0x3b0] ;  /* 0x0003b00001007983 */ /* 0x001ea80000300800 */
[----:B------:R-:W3:Y:S04]  /*ee10*/  LDL.LU R24, [R1+0x370] ;  /* 0x0003700001187983 */ /* 0x000ee80000300800 */
[----:B------:R-:W4:Y:S04]  /*ee20*/  LDL.LU R23, [R1+0x374] ;  /* 0x0003740001177983 */ /* 0x000f280000300800 */
[----:B------:R-:W5:Y:S04]  /*ee30*/  LDL.LU R22, [R1+0x378] ;  /* 0x0003780001167983 */ /* 0x000f680000300800 */
[----:B------:R-:W3:Y:S04]  /*ee40*/  LDL.LU R21, [R1+0x37c] ;  /* 0x00037c0001157983 */ /* 0x000ee80000300800 */
        /* <DEDUP_REMOVED lines=22> */
[----:B------:R0:W-:Y:S04]  /*efb0*/  STL [R1+0x3f4], R18 ;  /* 0x0003f41201007387 */ /* 0x0001e80000100800 */
[----:B0-----:R-:W3:Y:S01]  /*efc0*/  LDL.LU R18, [R1+0x2d4] ;  /* 0x0002d40001127983 */ /* 0x001ee20000300800 */
[----:B--2---:R-:W-:-:S05]  /*efd0*/  SEL R0, R27, R0, !P4 ;  /* 0x000000001b007207 */ /* 0x004fca0006000000 */
[----:B------:R0:W-:Y:S04]  /*efe0*/  STL [R1+0x3f0], R0 ;  /* 0x0003f00001007387 */ /* 0x0001e80000100800 */
[----:B0-----:R-:W2:Y:S02]  /*eff0*/  LDL.LU R0, [R1+0x1c58] ;  /* 0x001c580001007983 */ /* 0x001ea40000300800 */
[----:B--2---:R-:W-:-:S05]  /*f000*/  SEL R0, R27, R0, !P4 ;  /* 0x000000001b007207 */ /* 0x004fca0006000000 */
[----:B------:R0:W-:Y:S04]  /*f010*/  STL [R1+0x3ec], R0 ;  /* 0x0003ec0001007387 */ /* 0x0001e80000100800 */
[----:B0-----:R-:W2:Y:S01]  /*f020*/  LDL.LU R0, [R1+0x1c54] ;  /* 0x001c540001007983 */ /* 0x001ea20000300800 */
[C---:B----4-:R-:W-:Y:S02]  /*f030*/  SEL R23, R27.reuse, R23, !P4 ;  /* 0x000000171b177207 */ /* 0x050fe40006000000 */
[C---:B-----5:R-:W-:Y:S02]  /*f040*/  SEL R22, R27.reuse, R22, !P4 ;  /* 0x000000161b167207 */ /* 0x060fe40006000000 */
[----:B--2---:R-:W-:-:S05]  /*f050*/  SEL R0, R27, R0, !P4 ;  /* 0x000000001b007207 */ /* 0x004fca0006000000 */
[----:B------:R3:W-:Y:S02]  /*f060*/  STL [R1+0x3e4], R0 ;  /* 0x0003e40001007387 */ /* 0x0007e40000100800 */
[----:B---3--:R-:W-:-:S05]  /*f070*/  SEL R0, R27, R24, !P4 ;  /* 0x000000181b007207 */ /* 0x008fca0006000000 */
[----:B------:R0:W-:Y:S04]  /*f080*/  STL [R1+0x3e0], R0 ;  /* 0x0003e00001007387 */ /* 0x0001e80000100800 */
[----:B------:R-:W-:Y:S01]  /*f090*/  STL [R1+0x3dc], R23 ;  /* 0x0003dc1701007387 */ /* 0x000fe20000100800 */
[----:B0-----:R-:W-:-:S03]  /*f0a0*/  SEL R0, R27, R21, !P4 ;  /* 0x000000151b007207 */ /* 0x001fc60006000000 */
[----:B------:R0:W-:Y:S01]  /*f0b0*/  STL [R1+0x3d8], R22 ;  /* 0x0003d81601007387 */ /* 0x0001e20000100800 */
[----:B------:R-:W-:-:S03]  /*f0c0*/  SEL R21, R27, R25, !P4 ;  /* 0x000000191b157207 */ /* 0x000fc60006000000 */
[----:B------:R1:W-:Y:S01]  /*f0d0*/  STL [R1+0x3d4], R0 ;  /* 0x0003d40001007387 */ /* 0x0003e20000100800 */
[----:B0-----:R-:W-:-:S03]  /*f0e0*/  SEL R22, R27, R26, !P4 ;  /* 0x0000001a1b167207 */ /* 0x001fc60006000000 */
[----:B------:R0:W-:Y:S01]  /*f0f0*/  STL [R1+0x3d0], R21 ;  /* 0x0003d01501007387 */ /* 0x0001e20000100800 */
[----:B-1----:R-:W-:-:S03]  /*f100*/  SEL R0, R27, R28, !P4 ;  /* 0x0000001c1b007207 */ /* 0x002fc60006000000 */
[----:B------:R-:W-:Y:S04]  /*f110*/  STL [R1+0x3cc], R22 ;  /* 0x0003cc1601007387 */ /* 0x000fe80000100800 */
[----:B------:R1:W-:Y:S01]  /*f120*/  STL [R1+0x3c8], R0 ;  /* 0x0003c80001007387 */ /* 0x0003e20000100800 */
[C---:B0-----:R-:W-:Y:S02]  /*f130*/  SEL R21, R27.reuse, R5, !P4 ;  /* 0x000000051b157207 */ /* 0x041fe40006000000 */
[C---:B------:R-:W-:Y:S02]  /*f140*/  SEL R5, R27.reuse, R4, !P4 ;  /* 0x000000041b057207 */ /* 0x040fe40006000000 */
[C---:B------:R-:W-:Y:S01]  /*f150*/  SEL R4, R27.reuse, R14, !P4 ;  /* 0x0000000e1b047207 */ /* 0x040fe20006000000 */
[----:B------:R-:W-:Y:S01]  /*f160*/  STL [R1+0x3c0], R21 ;  /* 0x0003c01501007387 */ /* 0x000fe20000100800 */
[----:B-1----:R-:W-:-:S03]  /*f170*/  SEL R0, R27, R15, !P4 ;  /* 0x0000000f1b007207 */ /* 0x002fc60006000000 */
        /* <DEDUP_REMOVED lines=11> */
[----:B------:R-:W-:Y:S04]  /*f230*/  STL [R1+0x38c], R5 ;  /* 0x00038c0501007387 */ /* 0x000fe80000100800 */
[----:B------:R1:W-:Y:S01]  /*f240*/  STL [R1+0x388], R0 ;  /* 0x0003880001007387 */ /* 0x0003e20000100800 */
[C---:B0-----:R-:W-:Y:S02]  /*f250*/  SEL R4, R27.reuse, R3, !P4 ;  /* 0x000000031b047207 */ /* 0x041fe40006000000 */
[----:B------:R-:W-:-:S03]  /*f260*/  SEL R3, R27, R20, !P4 ;  /* 0x000000141b037207 */ /* 0x000fc60006000000 */
        /* <DEDUP_REMOVED lines=14> */
[----:B------:R-:W2:Y:S04]  /*f350*/  LDL.LU R2, [R1+0x314] ;  /* 0x0003140001027983 */ /* 0x000ea80000300800 */
[----:B------:R-:W-:Y:S04]  /*f360*/  STL [R1+0x364], R3 ;  /* 0x0003640301007387 */ /* 0x000fe80000100800 */
[----:B------:R0:W-:Y:S04]  /*f370*/  STL [R1+0x360], R0 ;  /* 0x0003600001007387 */ /* 0x0001e80000100800 */
[----:B0-----:R-:W3:Y:S01]  /*f380*/  LDL.LU R0, [R1+0x300] ;  /* 0x0003000001007983 */ /* 0x001ee20000300800 */
[----:B------:R-:W-:-:S02]  /*f390*/  SEL R4, R27, R29, !P4 ;  /* 0x0000001d1b047207 */ /* 0x000fc40006000000 */
[----:B------:R-:W-:-:S03]  /*f3a0*/  SEL R3, R27, R18, !P4 ;  /* 0x000000121b037207 */ /* 0x000fc60006000000 */
[----:B------:R-:W-:Y:S04]  /*f3b0*/  STL [R1+0x35c], R4 ;  /* 0x00035c0401007387 */ /* 0x000fe80000100800 */
[----:B---3--:R0:W-:Y:S04]  /*f3c0*/  STL [R1+0x1c4c], R0 ;  /* 0x001c4c0001007387 */ /* 0x0081e80000100800 */
[----:B------:R-:W-:Y:S04]  /*f3d0*/  STL [R1+0x34c], R3 ;  /* 0x00034c0301007387 */ /* 0x000fe80000100800 */
[----:B0-----:R-:W3:Y:S01]  /*f3e0*/  LDL.LU R0, [R1+0x2cc] ;  /* 0x0002cc0001007983 */ /* 0x001ee20000300800 */
[----:B--2---:R-:W-:-:S03]  /*f3f0*/  SEL R2, R27, R2, !P4 ;  /* 0x000000021b027207 */ /* 0x004fc60006000000 */
[----:B---3--:R0:W-:Y:S04]  /*f400*/  STL [R1+0x1c50], R0 ;  /* 0x001c500001007387 */ /* 0x0081e80000100800 */
        /* <DEDUP_REMOVED lines=27> */
[----:B------:R-:W4:Y:S04]  /*f5c0*/  LDL.LU R29, [R1+0x22c] ;  /* 0x00022c00011d7983 */ /* 0x000f280000300800 */
[----:B0-----:R-:W4:Y:S01]  /*f5d0*/  LDL.LU R2, [R1+0x228] ;  /* 0x0002280001027983 */ /* 0x001f220000300800 */
        /* <DEDUP_REMOVED lines=52> */
[----:B------:R-:W2:Y:S04]  /*f920*/  LDL.LU R18, [R1+0x224] ;  /* 0x0002240001127983 */ /* 0x000ea80000300800 */
[----:B------:R-:W-:Y:S01]  /*f930*/  STL [R1+0x2ac], R3 ;  /* 0x0002ac0301007387 */ /* 0x000fe20000100800 */
[----:B0-----:R-:W-:-:S03]  /*f940*/  SEL R4, R27, R7, !P4 ;  /* 0x000000071b047207 */ /* 0x001fc60006000000 */
[----:B------:R0:W-:Y:S04]  /*f950*/  STL [R1+0x2a0], R0 ;  /* 0x0002a00001007387 */ /* 0x0001e80000100800 */
[----:B------:R-:W-:Y:S01]  /*f960*/  STL [R1+0x29c], R4 ;  /* 0x00029c0401007387 */ /* 0x000fe20000100800 */
[----:B0-----:R-:W-:-:S05]  /*f970*/  SEL R0, R27, R6, !P4 ;  /* 0x000000061b007207 */ /* 0x001fca0006000000 */
[----:B------:R0:W-:Y:S04]  /*f980*/  STL [R1+0x298], R0 ;  /* 0x0002980001007387 */ /* 0x0001e80000100800 */
[----:B0-----:R-:W3:Y:S01]  /*f990*/  LDL.LU R0, [R1+0x200] ;  /* 0x0002000001007983 */ /* 0x001ee20000300800 */
[C---:B------:R-:W-:Y:S02]  /*f9a0*/  SEL R3, R27.reuse, R29, !P4 ;  /* 0x0000001d1b037207 */ /* 0x040fe40006000000 */
        /* <DEDUP_REMOVED lines=31> */
[----:B------:R0:W-:Y:S04]  /*fba0*/  STL [R1+0x280], R6 ;  /* 0x0002800601007387 */ /* 0x0001e80000100800 */
[----:B------:R-:W5:Y:S04]  /*fbb0*/  LDL.LU R7, [R1+0x158] ;  /* 0x0001580001077983 */ /* 0x000f680000300800 */
[----:B0-----:R-:W5:Y:S04]  /*fbc0*/  LDL.LU R6, [R1+0x154] ;  /* 0x0001540001067983 */ /* 0x001f680000300800 */
[----:B------:R-:W5:Y:S04]  /*fbd0*/  LDL.LU R29, [R1+0x150] ;  /* 0x00015000011d7983 */ /* 0x000f680000300800 */
[----:B------:R-:W5:Y:S01]  /*fbe0*/  LDL.LU R18, [R1+0x14c] ;  /* 0x00014c0001127983 */ /* 0x000f620000300800 */
        /* <DEDUP_REMOVED lines=9> */
[----:B------:R-:W-:-:S02]  /*fc80*/  SEL R5, R27, R5, !P4 ;  /* 0x000000051b057207 */ /* 0x000fc40006000000 */
[C---:B------:R-:W-:Y:S02]  /*fc90*/  SEL R3, R27.reuse, R3, !P4 ;  /* 0x000000031b037207 */ /* 0x040fe40006000000 */
[----:B--2---:R-:W-:-:S05]  /*fca0*/  SEL R0, R27, R0, !P4 ;  /* 0x000000001b007207 */ /* 0x004fca0006000000 */
[----:B------:R0:W-:Y:S04]  /*fcb0*/  STL [R1+0x270], R0 ;  /* 0x0002700001007387 */ /* 0x0001e80000100800 */
[----:B------:R-:W-:Y:S01]  /*fcc0*/  STL [R1+0x26c], R24 ;  /* 0x00026c1801007387 */ /* 0x000fe20000100800 */
[----:B0-----:R-:W-:-:S03]  /*fcd0*/  SEL R0, R27, R22, !P4 ;  /* 0x000000161b007207 */ /* 0x001fc60006000000 */
[----:B------:R-:W-:Y:S01]  /*fce0*/  STL [R1+0x268], R23 ;  /* 0x0002681701007387 */ /* 0x000fe20000100800 */
[----:B------:R-:W-:-:S03]  /*fcf0*/  SEL R22, R27, R25, !P4 ;  /* 0x000000191b167207 */ /* 0x000fc60006000000 */
[----:B------:R0:W-:Y:S04]  /*fd00*/  STL [R1+0x260], R0 ;  /* 0x0002600001007387 */ /* 0x0001e80000100800 */
[----:B------:R1:W-:Y:S01]  /*fd10*/  STL [R1+0x254], R21 ;  /* 0x0002541501007387 */ /* 0x0003e20000100800 */
[----:B0-----:R-:W-:-:S03]  /*fd20*/  SEL R0, R27, R26, !P4 ;  /* 0x0000001a1b007207 */ /* 0x001fc60006000000 */
[----:B------:R-:W-:Y:S01]  /*fd30*/  STL [R1+0x248], R22 ;  /* 0x0002481601007387 */ /* 0x000fe20000100800 */
[----:B-1----:R-:W-:-:S03]  /*fd40*/  SEL R21, R27, R28, !P4 ;  /* 0x0000001c1b157207 */ /* 0x002fc60006000000 */
[----:B------:R0:W-:Y:S04]  /*fd50*/  STL [R1+0x23c], R0 ;  /* 0x00023c0001007387 */ /* 0x0001e80000100800 */
[----:B------:R-:W-:Y:S01]  /*fd60*/  STL [R1+0x234], R21 ;  /* 0x0002341501007387 */ /* 0x000fe20000100800 */
[C---:B0-----:R-:W-:Y:S02]  /*fd70*/  SEL R0, R27.reuse, R4, !P4 ;  /* 0x000000041b007207 */ /* 0x041fe40006000000 */
[C---:B------:R-:W-:Y:S01]  /*fd80*/  SEL R4, R27.reuse, R15, !P4 ;  /* 0x0000000f1b047207 */ /* 0x040fe20006000000 */
[----:B------:R0:W-:Y:S04]  /*fd90*/  STL [R1+0x230], R5 ;  /* 0x0002300501007387 */ /* 0x0001e80000100800 */
[----:B------:R1:W-:Y:S04]  /*fda0*/  STL [R1+0x22c], R0 ;  /* 0x00022c0001007387 */ /* 0x0003e80000100800 */
[----:B------:R2:W-:Y:S01]  /*fdb0*/  STL [R1+0x228], R4 ;  /* 0x0002280401007387 */ /* 0x0005e20000100800 */
[----:B0-----:R-:W-:-:S02]  /*fdc0*/  SEL R5, R27, R14, !P4 ;  /* 0x0000000e1b057207 */ /* 0x001fc40006000000 */
        /* <DEDUP_REMOVED lines=17> */
[C---:B-1----:R-:W-:Y:S02]  /*fee0*/  SEL R0, R27.reuse, R2, !P4 ;  /* 0x000000021b007207 */ /* 0x042fe40006000000 */
[----:B------:R-:W3:Y:S01]  /*fef0*/  LDL.LU R2, [R1+0x148] ;  /* 0x0001480001027983 */ /* 0x000ee20000300800 */
[----:B--2---:R-:W-:-:S03]  /*ff00*/  SEL R4, R27, R9, !P4 ;  /* 0x000000091b047207 */ /* 0x004fc60006000000 */
[----:B------:R0:W-:Y:S04]  /*ff10*/  STL [R1+0x1e8], R3 ;  /* 0x0001e80301007387 */ /* 0x0001e80000100800 */
[----:B------:R1:W-:Y:S04]  /*ff20*/  STL [R1+0x1d8], R0 ;  /* 0x0001d80001007387 */ /* 0x0003e80000100800 */
[----:B------:R2:W-:Y:S01]  /*ff30*/  STL [R1+0x1cc], R4 ;  /* 0x0001cc0401007387 */ /* 0x0005e20000100800 */
[C---:B0-----:R-:W-:Y:S02]  /*ff40*/  SEL R3, R27.reuse, R8, !P4 ;  /* 0x000000081b037207 */ /* 0x041fe40006000000 */
[----:B-1----:R-:W-:-:S03]  /*ff50*/  SEL R0, R27, R7, !P4 ;  /* 0x000000071b007207 */ /* 0x002fc60006000000 */
[----:B------:R-:W-:Y:S01]  /*ff60*/  STL [R1+0x1c8], R3 ;  /* 0x0001c80301007387 */ /* 0x000fe20000100800 */
[----:B--2---:R-:W-:-:S03]  /*ff70*/  SEL R4, R27, R6, !P4 ;  /* 0x000000061b047207 */ /* 0x004fc60006000000 */
[----:B------:R0:W-:Y:S04]  /*ff80*/  STL [R1+0x1c4], R0 ;  /* 0x0001c40001007387 */ /* 0x0001e80000100800 */
[----:B------:R-:W-:Y:S01]  /*ff90*/  STL [R1+0x1c0], R4 ;  /* 0x0001c00401007387 */ /* 0x000fe20000100800 */
[----:B0-----:R-:W-:-:S03]  /*ffa0*/  SEL R0, R27, R18, !P4 ;  /* 0x000000121b007207 */ /* 0x001fc60006000000 */
[----:B------:R-:W2:Y:S01]  /*ffb0*/  LDL.LU R18, [R1+0x13c] ;  /* 0x00013c0001127983 */ /* 0x000ea20000300800 */
[----:B------:R-:W-:-:S05]  /*ffc0*/  SEL R3, R27, R29, !P4 ;  /* 0x0000001d1b037207 */ /* 0x000fca0006000000 */
[----:B------:R-:W-:Y:S04]  /*ffd0*/  STL [R1+0x1bc], R3 ;  /* 0x0001bc0301007387 */ /* 0x000fe80000100800 */
[----:B--2---:R0:W-:Y:S04]  /*ffe0*/  STL [R1+0x1c3c], R18 ;  /* 0x001c3c1201007387 */ /* 0x0041e80000100800 */
[----:B------:R-:W-:Y:S04]  /*fff0*/  STL [R1+0x1a8], R0 ;  /* 0x0001a80001007387 */ /* 0x000fe80000100800 */
[----:B0-----:R-:W2:Y:S01]  /*10000*/  LDL.LU R18, [R1+0x140] ;  /* 0x0001400001127983 */ /* 0x001ea20000300800 */
[----:B---3--:R-:W-:-:S03]  /*10010*/  SEL R2, R27, R2, !P4 ;  /* 0x000000021b027207 */ /* 0x008fc60006000000 */
        /* <DEDUP_REMOVED lines=25> */
[----:B------:R-:W5:Y:S04]  /*101b0*/  LDL.LU R8, [R1+0xb0] ;  /* 0x0000b00001087983 */ /* 0x000f680000300800 */
[----:B------:R-:W5:Y:S04]  /*101c0*/  LDL.LU R7, [R1+0xac] ;  /* 0x0000ac0001077983 */ /* 0x000f680000300800 */
[----:B------:R-:W5:Y:S04]  /*101d0*/  LDL.LU R6, [R1+0xa8] ;  /* 0x0000a80001067983 */ /* 0x000f680000300800 */
[----:B------:R-:W5:Y:S04]  /*101e0*/  LDL.LU R29, [R1+0xa4] ;  /* 0x0000a400011d7983 */ /* 0x000f680000300800 */
[----:B0-----:R-:W5:Y:S01]  /*101f0*/  LDL.LU R2, [R1+0x9c] ;  /* 0x00009c0001027983 */ /* 0x001f620000300800 */
        /* <DEDUP_REMOVED lines=10> */
[----:B------:R0:W-:Y:S04]  /*102a0*/  STL [R1+0x184], R18 ;  /* 0x0001841201007387 */ /* 0x0001e80000100800 */
[----:B0-----:R-:W2:Y:S04]  /*102b0*/  LDL.LU R18, [R1+0x1c38] ;  /* 0x001c380001127983 */ /* 0x001ea80000300800 */
[----:B------:R0:W-:Y:S02]  /*102c0*/  STL [R1+0x180], R0 ;  /* 0x0001800001007387 */ /* 0x0001e40000100800 */
[----:B0-----:R-:W-:-:S02]  /*102d0*/  SEL R0, R27, R24, !P4 ;  /* 0x000000181b007207 */ /* 0x001fc40006000000 */
        /* <DEDUP_REMOVED lines=26> */
[----:B---3--:R-:W-:-:S03]  /*10480*/  SEL R0, R27, R19, !P4 ;  /* 0x000000131b007207 */ /* 0x008fc60006000000 */
[----:B------:R0:W-:Y:S01]  /*10490*/  STL [R1+0x12c], R4 ;  /* 0x00012c0401007387 */ /* 0x0001e20000100800 */
[----:B------:R-:W-:-:S03]  /*104a0*/  SEL R3, R27, R3, !P4 ;  /* 0x000000031b037207 */ /* 0x000fc60006000000 */
[----:B------:R-:W-:Y:S01]  /*104b0*/  STL [R1+0x118], R0 ;  /* 0x0001180001007387 */ /* 0x000fe20000100800 */
[----:B0-----:R-:W-:-:S03]  /*104c0*/  SEL R4, R27, R20, !P4 ;  /* 0x000000141b047207 */ /* 0x001fc60006000000 */
[----:B------:R0:W-:Y:S04]  /*104d0*/  STL [R1+0x110], R3 ;  /* 0x0001100301007387 */ /* 0x0001e80000100800 */
[----:B------:R1:W-:Y:S01]  /*104e0*/  STL [R1+0x10c], R4 ;  /* 0x00010c0401007387 */ /* 0x0003e20000100800 */
[C---:B0-----:R-:W-:Y:S02]  /*104f0*/  SEL R3, R27.reuse, R17, !P4 ;  /* 0x000000111b037207 */ /* 0x041fe40006000000 */
[C---:B-1----:R-:W-:Y:S02]  /*10500*/  SEL R4, R27.reuse, R10, !P4 ;  /* 0x0000000a1b047207 */ /* 0x042fe40006000000 */
[----:B--2---:R-:W-:-:S05]  /*10510*/  SEL R0, R27, R18, !P4 ;  /* 0x000000121b007207 */ /* 0x004fca0006000000 */
        /* <DEDUP_REMOVED lines=63> */
[C---:B------:R-:W-:Y:S02]  /*10910*/  SEL R28, R27.reuse, R28, !P4 ;  /* 0x0000001c1b1c7207 */ /* 0x040fe40006000000 */
[C---:B------:R-:W-:Y:S02]  /*10920*/  SEL R26, R27.reuse, R26, !P4 ;  /* 0x0000001a1b1a7207 */ /* 0x040fe40006000000 */
[C---:B------:R-:W-:Y:S02]  /*10930*/  SEL R5, R27.reuse, R5, !P4 ;  /* 0x000000051b057207 */ /* 0x040fe40006000000 */
[C---:B------:R-:W-:Y:S02]  /*10940*/  SEL R4, R27.reuse, R4, !P4 ;  /* 0x000000041b047207 */ /* 0x040fe40006000000 */
        /* <DEDUP_REMOVED lines=17> */
[----:B--2---:R-:W-:-:S05]  /*10a60*/  SEL R0, R27, R0, !P4 ;  /* 0x000000001b007207 */ /* 0x004fca0006000000 */
[----:B------:R0:W-:Y:S04]  /*10a70*/  STL [R1+0xb0], R0 ;  /* 0x0000b00001007387 */ /* 0x0001e80000100800 */
[----:B0-----:R-:W2:Y:S04]  /*10a80*/  LDL.LU R0, [R1+0x1c28] ;  /* 0x001c280001007983 */ /* 0x001ea80000300800 */
[----:B------:R0:W-:Y:S04]  /*10a90*/  STL [R1+0xa8], R24 ;  /* 0x0000a81801007387 */ /* 0x0001e80000100800 */
[----:B0-----:R-:W3:Y:S04]  /*10aa0*/  LDL.LU R24, [R1+0x1c24] ;  /* 0x001c240001187983 */ /* 0x001ee80000300800 */
[----:B------:R0:W-:Y:S04]  /*10ab0*/  STL [R1+0xa4], R23 ;  /* 0x0000a41701007387 */ /* 0x0001e80000100800 */
[----:B0-----:R-:W4:Y:S04]  /*10ac0*/  LDL.LU R23, [R1+0x1c20] ;  /* 0x001c200001177983 */ /* 0x001f280000300800 */
[----:B------:R0:W-:Y:S04]  /*10ad0*/  STL [R1+0x9c], R22 ;  /* 0x00009c1601007387 */ /* 0x0001e80000100800 */
[----:B0-----:R-:W5:Y:S04]  /*10ae0*/  LDL.LU R22, [R1+0x1c1c] ;  /* 0x001c1c0001167983 */ /* 0x001f680000300800 */
[----:B------:R0:W-:Y:S04]  /*10af0*/  STL [R1+0x98], R21 ;  /* 0x0000981501007387 */ /* 0x0001e80000100800 */
[----:B0-----:R-:W2:Y:S04]  /*10b00*/  LDL.LU R21, [R1+0x1c18] ;  /* 0x001c180001157983 */ /* 0x001ea80000300800 */
[----:B------:R0:W-:Y:S04]  /*10b10*/  STL [R1+0x94], R25 ;  /* 0x0000941901007387 */ /* 0x0001e80000100800 */
[----:B0-----:R-:W3:Y:S04]  /*10b20*/  LDL.LU R25, [R1+0x1c14] ;  /* 0x001c140001197983 */ /* 0x001ee80000300800 */
[----:B------:R0:W-:Y:S04]  /*10b30*/  STL [R1+0x90], R28 ;  /* 0x0000901c01007387 */ /* 0x0001e80000100800 */
[----:B0-----:R-:W5:Y:S04]  /*10b40*/  LDL.LU R28, [R1+0x1c10] ;  /* 0x001c1000011c7983 */ /* 0x001f680000300800 */
        /* <DEDUP_REMOVED lines=37> */
[----:B0-----:R-:W3:Y:S04]  /*10da0*/  LDL.LU R29, [R1+0x1bc4] ;  /* 0x001bc400011d7983 */ /* 0x001ee80000300800 */
[----:B------:R0:W-:Y:S04]  /*10db0*/  STL [R1+0x30], R2 ;  /* 0x0000300201007387 */ /* 0x0001e80000100800 */
[----:B0-----:R-:W4:Y:S01]  /*10dc0*/  LDL.LU R2, [R1+0x1bc0] ;  /* 0x001bc00001027983 */ /* 0x001f220000300800 */
[----:B------:R-:W-:-:S05]  /*10dd0*/  SEL R18, R27, R18, !P4 ;  /* 0x000000121b127207 */ /* 0x000fca0006000000 */
[----:B------:R4:W-:Y:S02]  /*10de0*/  STL [R1+0x2c], R18 ;  /* 0x00002c1201007387 */ /* 0x0009e40000100800 */
[C---:B----4-:R-:W-:Y:S02]  /*10df0*/  SEL R18, R27.reuse, R2, !P4 ;  /* 0x000000021b127207 */ /* 0x050fe40006000000 */
[----:B------:R-:W4:Y:S01]  /*10e00*/  LDL.LU R2, [R1+0x1bbc] ;  /* 0x001bbc0001027983 */ /* 0x000f220000300800 */
[----:B-----5:R-:W-:-:S03]  /*10e10*/  SEL R17, R27, R17, !P4 ;  /* 0x000000111b117207 */ /* 0x020fc60006000000 */
[----:B------:R3:W-:Y:S01]  /*10e20*/  STL [R1+0x24], R18 ;  /* 0x0000241201007387 */ /* 0x0007e20000100800 */
[C---:B------:R-:W-:Y:S02]  /*10e30*/  SEL R20, R27.reuse, R20, !P4 ;  /* 0x000000141b147207 */ /* 0x040fe40006000000 */
[----:B---3--:R-:W-:-:S05]  /*10e40*/  SEL R18, R27, R29, !P4 ;  /* 0x0000001d1b127207 */ /* 0x008fca0006000000 */
[----:B------:R0:W-:Y:S04]  /*10e50*/  STL [R1+0x20], R18 ;  /* 0x0000201201007387 */ /* 0x0001e80000100800 */
[----:B------:R2:W-:Y:S01]  /*10e60*/  STL [R1+0x1c], R17 ;  /* 0x00001c1101007387 */ /* 0x0005e20000100800 */
[----:B0-----:R-:W-:-:S03]  /*10e70*/  SEL R18, R27, R3, !P4 ;  /* 0x000000031b127207 */ /* 0x001fc60006000000 */
[----:B------:R-:W-:Y:S01]  /*10e80*/  STL [R1+0x18], R20 ;  /* 0x0000181401007387 */ /* 0x000fe20000100800 */
[----:B--2---:R-:W-:-:S03]  /*10e90*/  SEL R17, R27, R19, !P4 ;  /* 0x000000131b117207 */ /* 0x004fc60006000000 */
[----:B------:R-:W-:Y:S01]  /*10ea0*/  STL [R1+0x14], R18 ;  /* 0x0000141201007387 */ /* 0x000fe20000100800 */
[----:B------:R-:W-:-:S03]  /*10eb0*/  SEL R3, R27, R16, !P4 ;  /* 0x000000101b037207 */ /* 0x000fc60006000000 */
[----:B------:R0:W-:Y:S01]  /*10ec0*/  STL [R1+0x10], R17 ;  /* 0x0000101101007387 */ /* 0x0001e20000100800 */
[----:B------:R-:W-:-:S03]  /*10ed0*/  SEL R16, R27, R21, !P4 ;  /* 0x000000151b107207 */ /* 0x000fc60006000000 */
[----:B------:R-:W-:Y:S01]  /*10ee0*/  STL [R1+0xc], R3 ;  /* 0x00000c0301007387 */ /* 0x000fe20000100800 */
[----:B0-----:R-:W-:-:S05]  /*10ef0*/  SEL R17, R27, R25, !P4 ;  /* 0x000000191b117207 */ /* 0x001fca0006000000 */
[----:B------:R-:W-:Y:S04]  /*10f00*/  STL [R1+0x8], R17 ;  /* 0x0000081101007387 */ /* 0x000fe80000100800 */
[----:B------:R0:W-:Y:S02]  /*10f10*/  STL [R1+0x4], R16 ;  /* 0x0000041001007387 */ /* 0x0001e40000100800 */
[----:B0-----:R-:W0:Y:S01]  /*10f20*/  LDC R16, c[0x0][0x23c] ;  /* 0x00008f00ff107b82 */ /* 0x001e220000000800 */
[C---:B------:R-:W-:Y:S02]  /*10f30*/  SEL R29, R27.reuse, R23, !P4 ;  /* 0x000000171b1d7207 */ /* 0x040fe40006000000 */
[C---:B------:R-:W-:Y:S02]  /*10f40*/  SEL R3, R27.reuse, R22, !P4 ;  /* 0x000000161b037207 */ /* 0x040fe40006000000 */
[----:B------:R-:W-:Y:S01]  /*10f50*/  LOP3.LUT R20, R4, 0x3f, RZ, 0xc0, !PT ;  /* 0x0000003f04147812 */ /* 0x000fe200078ec0ff */
[----:B------:R-:W-:Y:S01]  /*10f60*/  STL [R1+0x1b28], R29 ;  /* 0x001b281d01007387 */ /* 0x000fe20000100800 */
[----:B------:R-:W-:-:S03]  /*10f70*/  SEL R24, R27, R24, !P4 ;  /* 0x000000181b187207 */ /* 0x000fc60006000000 */
[----:B------:R-:W-:Y:S01]  /*10f80*/  STL [R1], R3 ;  /* 0x0000000301007387 */ /* 0x000fe20000100800 */
[----:B------:R-:W-:-:S03]  /*10f90*/  SEL R27, R27, R0, !P4 ;  /* 0x000000001b1b7207 */ /* 0x000fc60006000000 */
[----:B------:R-:W-:Y:S01]  /*10fa0*/  STL [R1+0x1b2c], R24 ;  /* 0x001b2c1801007387 */ /* 0x000fe20000100800 */
[----:B0-----:R-:W-:-:S03]  /*10fb0*/  IMAD R23, R20, R16, RZ ;  /* 0x0000001014177224 */ /* 0x001fc600078e02ff */
[----:B------:R0:W-:Y:S04]  /*10fc0*/  STL [R1+0x1b30], R27 ;  /* 0x001b301b01007387 */ /* 0x0001e80000100800 */
[----:B0-----:R-:W2:Y:S01]  /*10fd0*/  LDL.LU R27, [R1+0xa0] ;  /* 0x0000a000011b7983 */ /* 0x001ea20000300800 */
[----:B----4-:R-:W-:Y:S01]  /*10fe0*/  IMAD R2, R2, UR4, RZ ;  /* 0x0000000402027c24 */ /* 0x010fe2000f8e02ff */
[----:B------:R-:W-:-:S04]  /*10ff0*/  ULDC.64 UR4, c[0x0][0x218] ;  /* 0x0000860000047ab9 */ /* 0x000fc80000000a00 */
[----:B------:R-:W-:Y:S01]  /*11000*/  IADD3 R3, P0, R2, UR10, RZ ;  /* 0x0000000a02037c10 */ /* 0x000fe2000ff1e0ff */
[----:B------:R-:W0:Y:S01]  /*11010*/  S2R R18, SR_TID.X ;  /* 0x0000000000127919 */ /* 0x000e220000002100 */
[----:B------:R-:W-:Y:S01]  /*11020*/  IMAD R16, R16, 0x40, R23 ;  /* 0x0000004010107824 */ /* 0x000fe200078e0217 */
[----:B------:R-:W-:Y:S01]  /*11030*/  SHF.R.U32.HI R20, RZ, 0x4, R4 ;  /* 0x00000004ff147819 */ /* 0x000fe20000011604 */
[----:B------:R-:W-:Y:S01]  /*11040*/  IMAD R29, RZ, RZ, -UR6 ;  /* 0x80000006ff1d7e24 */ /* 0x000fe2000f8e02ff */
[----:B------:R-:W-:Y:S01]  /*11050*/  LEA.HI.X.SX32 R19, R2, UR11, 0x1, P0 ;  /* 0x0000000b02137c11 */ /* 0x000fe200080f0eff */
[----:B------:R-:W-:Y:S01]  /*11060*/  ULDC UR10, c[0x0][0x238] ;  /* 0x00008e00000a7ab9 */ /* 0x000fe20000000800 */
[----:B------:R-:W-:-:S05]  /*11070*/  IADD3 R2, P1, R23, UR4, RZ ;  /* 0x0000000417027c10 */ /* 0x000fca000ff3e0ff */
[----:B------:R1:W-:Y:S04]  /*11080*/  STL [R1+0x1ab8], R2 ;  /* 0x001ab80201007387 */ /* 0x0003e80000100800 */
[----:B-1----:R-:W3:Y:S01]  /*11090*/  LDL.LU R2, [R1+0x74] ;  /* 0x0000740001027983 */ /* 0x002ee20000300800 */
[----:B------:R-:W-:Y:S02]  /*110a0*/  SHF.R.U32.HI R4, RZ, 0x4, R4 ;  /* 0x00000004ff047819 */ /* 0x000fe40000011604 */
[----:B------:R-:W-:Y:S02]  /*110b0*/  IADD3 R0, P0, R16, UR4, RZ ;  /* 0x0000000410007c10 */ /* 0x000fe4000ff1e0ff */
[----:B0-----:R-:W-:Y:S01]  /*110c0*/  SHF.R.U32.HI R25, RZ, 0x4, R18 ;  /* 0x00000004ff197819 */ /* 0x001fe20000011612 */
[----:B------:R-:W-:Y:S01]  /*110d0*/  VIADD R20, R20, 0x3c ;  /* 0x0000003c14147836 */ /* 0x000fe20000000000 */
[----:B------:R-:W-:Y:S01]  /*110e0*/  SGXT.U32 R4, R4, 0x2 ;  /* 0x000000020404781a */ /* 0x000fe20000000000 */
[----:B------:R-:W-:-:S02]  /*110f0*/  ULDC UR4, c[0x0][0x238] ;  /* 0x00008e0000047ab9 */ /* 0x000fc40000000800 */
[----:B------:R-:W-:Y:S01]  /*11100*/  VIADD R25, R25, 0x7c ;  /* 0x0000007c19197836 */ /* 0x000fe20000000000 */
[----:B------:R0:W-:Y:S03]  /*11110*/  STL [R1+0x1abc], R0 ;  /* 0x001abc0001007387 */ /* 0x0001e60000100800 */
[----:B------:R-:W-:Y:S02]  /*11120*/  IMAD R25, R25, UR6, RZ ;  /* 0x0000000619197c24 */ /* 0x000fe4000f8e02ff */
[----:B------:R-:W-:Y:S02]  /*11130*/  IMAD R24, R4, UR6, RZ ;  /* 0x0000000604187c24 */ /* 0x000fe4000f8e02ff */
[----:B------:R-:W-:Y:S01]  /*11140*/  IMAD R20, R20, UR6, RZ ;  /* 0x0000000614147c24 */ /* 0x000fe2000f8e02ff */
[----:B0-----:R-:W-:Y:S02]  /*11150*/  LOP3.LUT R0, R4, 0x78, RZ, 0xfc, !PT ;  /* 0x0000007804007812 */ /* 0x001fe400078efcff */
[----:B------:R-:W-:-:S03]  /*11160*/  IADD3 R4, P3, R25, R3, RZ ;  /* 0x0000000319047210 */ /* 0x000fc60007f7e0ff */
[----:B------:R-:W-:Y:S01]  /*11170*/  IMAD R0, R0, UR4, RZ ;  /* 0x0000000400007c24 */ /* 0x000fe2000f8e02ff */
[----:B------:R-:W-:Y:S01]  /*11180*/  LEA.HI.X.SX32 R25, R25, R19, 0x1, P3 ;  /* 0x0000001319197211 */ /* 0x000fe200018f0eff */
[----:B------:R0:W-:Y:S01]  /*11190*/  STL [R1+0x1a70], R4 ;  /* 0x001a700401007387 */ /* 0x0001e20000100800 */
[----:B------:R-:W-:Y:S01]  /*111a0*/  IMAD R17, R29, 0x4, R28 ;  /* 0x000000041d117824 */ /* 0x000fe200078e021c */
[----:B------:R-:W-:Y:S01]  /*111b0*/  ULDC UR4, c[0x0][0x240] ;  /* 0x0000900000047ab9 */ /* 0x000fe20000000800 */
[----:B0-----:R-:W-:-:S05]  /*111c0*/  IADD3 R4, P5, R20, R3, RZ ;  /* 0x0000000314047210 */ /* 0x001fca0007fbe0ff */
[----:B------:R0:W-:Y:S02]  /*111d0*/  STL [R1+0x1a7c], R4 ;  /* 0x001a7c0401007387 */ /* 0x0001e40000100800 */
[----:B0-----:R-:W-:-:S05]  /*111e0*/  IADD3 R4, P4, R0, R3, RZ ;  /* 0x0000000300047210 */ /* 0x001fca0007f9e0ff */
[----:B------:R3:W-:Y:S02]  /*111f0*/  STL [R1+0x1a74], R4 ;  /* 0x001a740401007387 */ /* 0x0007e40000100800 */
[----:B---3--:R-:W-:-:S05]  /*11200*/  IADD3 R4, P2, R2, R3, RZ ;  /* 0x0000000302047210 */ /* 0x008fca0007f5e0ff */
[----:B------:R0:W-:Y:S04]  /*11210*/  STL [R1+0x1a78], R4 ;  /* 0x001a780401007387 */ /* 0x0001e80000100800 */
[----:B0-----:R-:W3:Y:S04]  /*11220*/  LDL.LU R4, [R1+0x1bb8] ;  /* 0x001bb80001047983 */ /* 0x001ee80000300800 */
[----:B------:R2:W-:Y:S01]  /*11230*/  STL [R1+0x1a68], R25 ;  /* 0x001a681901007387 */ /* 0x0005e20000100800 */
[----:B------:R-:W-:Y:S02]  /*11240*/  LEA.HI.X.SX32 R0, R0, R19, 0x1, P4 ;  /* 0x0000001300007211 */ /* 0x000fe400020f0eff */
[----:B--2---:R-:W-:-:S05]  /*11250*/  IADD3 R25, P3, R27, R3, RZ ;  /* 0x000000031b197210 */ /* 0x004fca0007f7e0ff */
[----:B------:R0:W-:Y:S02]  /*11260*/  STL [R1+0x1a6c], R25 ;  /* 0x001a6c1901007387 */ /* 0x0001e40000100800 */
[----:B0-----:R-:W-:-:S05]  /*11270*/  LEA.HI.X.SX32 R25, R20, R19, 0x1, P5 ;  /* 0x0000001314197211 */ /* 0x001fca00028f0eff */
[----:B------:R0:W-:Y:S02]  /*11280*/  STL [R1+0x1a64], R25 ;  /* 0x001a641901007387 */ /* 0x0001e40000100800 */
[----:B0-----:R-:W-:Y:S01]  /*11290*/  IADD3 R25, P4, R6, R3, RZ ;  /* 0x0000000306197210 */ /* 0x001fe20007f9e0ff */
[----:B------:R-:W-:-:S04]  /*112a0*/  IMAD R18, R29, 0x4, R17 ;  /* 0x000000041d127824 */ /* 0x000fc800078e0211 */
[----:B------:R-:W-:-:S04]  /*112b0*/  IMAD R21, R29, 0x4, R18 ;  /* 0x000000041d157824 */ /* 0x000fc800078e0212 */
[----:B------:R-:W-:Y:S01]  /*112c0*/  IMAD R22, R29, 0x4, R21 ;  /* 0x000000041d167824 */ /* 0x000fe200078e0215 */
[----:B---3--:R-:W-:-:S05]  /*112d0*/  IADD3 R20, P5, R4, R3, RZ ;  /* 0x0000000304147210 */ /* 0x008fca0007fbe0ff */
[----:B------:R0:W-:Y:S04]  /*112e0*/  STL [R1+0x1a5c], R20 ;  /* 0x001a5c1401007387 */ /* 0x0001e80000100800 */
[----:B------:R1:W-:Y:S01]  /*112f0*/  STL [R1+0x1a58], R0 ;  /* 0x001a580001007387 */ /* 0x0003e20000100800 */
[----:B0-----:R-:W-:-:S03]  /*11300*/  LEA.HI.X.SX32 R20, R2, R19, 0x1, P2 ;  /* 0x0000001302147211 */ /* 0x001fc600010f0eff */
[----:B------:R-:W-:Y:S01]  /*11310*/  STL [R1+0x1a60], R25 ;  /* 0x001a601901007387 */ /* 0x000fe20000100800 */
[----:B-1----:R-:W-:-:S03]  /*11320*/  IADD3 R0, P2, R7, R3, RZ ;  /* 0x0000000307007210 */ /* 0x002fc60007f5e0ff */
[----:B------:R0:W-:Y:S01]  /*11330*/  STL [R1+0x1a50], R20 ;  /* 0x001a501401007387 */ /* 0x0001e20000100800 */
[----:B------:R-:W-:-:S03]  /*11340*/  LEA.HI.X.SX32 R2, R27, R19, 0x1, P3 ;  /* 0x000000131b027211 */ /* 0x000fc600018f0eff */
[----:B------:R1:W-:Y:S01]  /*11350*/  STL [R1+0x1a54], R0 ;  /* 0x001a540001007387 */ /* 0x0003e20000100800 */
[----:B0-----:R-:W-:-:S03]  /*11360*/  IADD3 R20, P3, R8, R3, RZ ;  /* 0x0000000308147210 */ /* 0x001fc60007f7e0ff */
[----:B------:R0:W-:Y:S01]  /*11370*/  STL [R1+0x1a48], R2 ;  /* 0x001a480201007387 */ /* 0x0001e20000100800 */
[----:B-1----:R-:W-:-:S03]  /*11380*/  LEA.HI.X.SX32 R0, R4, R19, 0x1, P5 ;  /* 0x0000001304007211 */ /* 0x002fc600028f0eff */
[----:B------:R-:W-:Y:S01]  /*11390*/  STL [R1+0x1a4c], R20 ;  /* 0x001a4c1401007387 */ /* 0x000fe20000100800 */
[----:B------:R-:W-:-:S03]  /*113a0*/  LEA.HI.X.SX32 R4, R6, R19, 0x1, P4 ;  /* 0x0000001306047211 */ /* 0x000fc600020f0eff */
[----:B------:R1:W-:Y:S01]  /*113b0*/  STL [R1+0x1a40], R0 ;  /* 0x001a400001007387 */ /* 0x0003e20000100800 */
[----:B0-----:R-:W-:-:S05]  /*113c0*/  IADD3 R2, P5, R9, R3, RZ ;  /* 0x0000000309027210 */ /* 0x001fca0007fbe0ff */
[----:B------:R0:W-:Y:S01]  /*113d0*/  STL [R1+0x1a44], R2 ;  /* 0x001a440201007387 */ /* 0x0001e20000100800 */
[----:B-1----:R-:W-:-:S03]  /*113e0*/  IADD3 R0, P4, R10, R3, RZ ;  /* 0x000000030a007210 */ /* 0x002fc60007f9e0ff */
[----:B------:R1:W-:Y:S04]  /*113f0*/  STL [R1+0x1a38], R4 ;  /* 0x001a380401007387 */ /* 0x0003e80000100800 */
[----:B------:R2:W-:Y:S01]  /*11400*/  STL [R1+0x1a3c], R0 ;  /* 0x001a3c0001007387 */ /* 0x0005e20000100800 */
[----:B0-----:R-:W-:Y:S02]  /*11410*/  LEA.HI.X.SX32 R2, R7, R19, 0x1, P2 ;  /* 0x0000001307027211 */ /* 0x001fe400010f0eff */
[----:B-1----:R-:W-:-:S03]  /*11420*/  IADD3 R4, P2, R11, R3, RZ ;  /* 0x000000030b047210 */ /* 0x002fc60007f5e0ff */
[----:B------:R0:W-:Y:S01]  /*11430*/  STL [R1+0x1a30], R2 ;  /* 0x001a300201007387 */ /* 0x0001e20000100800 */
[----:B--2---:R-:W-:-:S03]  /*11440*/  LEA.HI.X.SX32 R0, R8, R19, 0x1, P3 ;  /* 0x0000001308007211 */ /* 0x004fc600018f0eff */
[----:B------:R1:W-:Y:S04]  /*11450*/  STL [R1+0x1a34], R4 ;  /* 0x001a340401007387 */ /* 0x0003e80000100800 */
[----:B------:R2:W-:Y:S01]  /*11460*/  STL [R1+0x1a28], R0 ;  /* 0x001a280001007387 */ /* 0x0005e20000100800 */
[----:B0-----:R-:W-:Y:S02]  /*11470*/  IADD3 R2, P3, R12, R3, RZ ;  /* 0x000000030c027210 */ /* 0x001fe40007f7e0ff */
[----:B-1----:R-:W-:-:S03]  /*11480*/  LEA.HI.X.SX32 R4, R9, R19, 0x1, P5 ;  /* 0x0000001309047211 */ /* 0x002fc600028f0eff */
[----:B------:R0:W-:Y:S01]  /*11490*/  STL [R1+0x1a2c], R2 ;  /* 0x001a2c0201007387 */ /* 0x0001e20000100800 */
[----:B--2---:R-:W-:-:S03]  /*114a0*/  IADD3 R0, P5, R13, R3, RZ ;  /* 0x000000030d007210 */ /* 0x004fc60007fbe0ff */
        /* <DEDUP_REMOVED lines=18> */
[----:B------:R-:W-:Y:S04]  /*115d0*/  STL [R1+0x1a04], R4 ;  /* 0x001a040401007387 */ /* 0x000fe80000100800 */
[----:B------:R1:W-:Y:S01]  /*115e0*/  STL [R1+0x19f8], R0 ;  /* 0x0019f80001007387 */ /* 0x0003e20000100800 */
[----:B0-----:R-:W-:Y:S02]  /*115f0*/  IADD3 R2, P4, R28, R3, RZ ;  /* 0x000000031c027210 */ /* 0x001fe40007f9e0ff */
[----:B-1----:R-:W-:-:S03]  /*11600*/  LEA.HI.X.SX32 R0, R15, R19, 0x1, P2 ;  /* 0x000000130f007211 */ /* 0x002fc600010f0eff */
[----:B------:R0:W-:Y:S01]  /*11610*/  STL [R1+0x19fc], R2 ;  /* 0x0019fc0201007387 */ /* 0x0001e20000100800 */
[----:B------:R-:W-:-:S03]  /*11620*/  IADD3 R6, P2, R17, R3, RZ ;  /* 0x0000000311067210 */ /* 0x000fc60007f5e0ff */
[----:B------:R1:W-:Y:S01]  /*11630*/  STL [R1+0x19f0], R0 ;  /* 0x0019f00001007387 */ /* 0x0003e20000100800 */
[----:B0-----:R-:W-:-:S03]  /*11640*/  LEA.HI.X.SX32 R2, R5, R19, 0x1, P3 ;  /* 0x0000001305027211 */ /* 0x001fc600018f0eff */
[----:B------:R0:W-:Y:S01]  /*11650*/  STL [R1+0x19f4], R6 ;  /* 0x0019f40601007387 */ /* 0x0001e20000100800 */
[----:B-1----:R-:W-:-:S03]  /*11660*/  IADD3 R0, P3, R18, R3, RZ ;  /* 0x0000000312007210 */ /* 0x002fc60007f7e0ff */
[----:B------:R1:W-:Y:S04]  /*11670*/  STL [R1+0x19e8], R2 ;  /* 0x0019e80201007387 */ /* 0x0003e80000100800 */
[----:B------:R2:W-:Y:S01]  /*11680*/  STL [R1+0x19ec], R0 ;  /* 0x0019ec0001007387 */ /* 0x0005e20000100800 */
[----:B0-----:R-:W-:Y:S02]  /*11690*/  LEA.HI.X.SX32 R6, R26, R19, 0x1, P5 ;  /* 0x000000131a067211 */ /* 0x001fe400028f0eff */
[----:B-1----:R-:W-:-:S03]  /*116a0*/  IADD3 R2, P5, R21, R3, RZ ;  /* 0x0000000315027210 */ /* 0x002fc60007fbe0ff */
[----:B------:R-:W-:Y:S01]  /*116b0*/  STL [R1+0x19e0], R6 ;  /* 0x0019e00601007387 */ /* 0x000fe20000100800 */
[----:B--2---:R-:W-:-:S03]  /*116c0*/  LEA.HI.X.SX32 R0, R28, R19, 0x1, P4 ;  /* 0x000000131c007211 */ /* 0x004fc600020f0eff */
[----:B------:R0:W-:Y:S01]  /*116d0*/  STL [R1+0x19e4], R2 ;  /* 0x0019e40201007387 */ /* 0x0001e20000100800 */
[----:B------:R-:W-:Y:S01]  /*116e0*/  IADD3 R7, P4, R22, R3, RZ ;  /* 0x0000000316077210 */ /* 0x000fe20007f9e0ff */
[----:B------:R-:W-:Y:S02]  /*116f0*/  IMAD R4, R29, 0x4, R22 ;  /* 0x000000041d047824 */ /* 0x000fe400078e0216 */
[----:B------:R1:W-:Y:S01]  /*11700*/  STL [R1+0x19d8], R0 ;  /* 0x0019d80001007387 */ /* 0x0003e20000100800 */
[-C--:B------:R-:W-:Y:S02]  /*11710*/  LEA.HI.X.SX32 R8, R18, R19.reuse, 0x1, P3 ;  /* 0x0000001312087211 */ /* 0x080fe400018f0eff */
[----:B0-----:R-:W-:Y:S01]  /*11720*/  LEA.HI.X.SX32 R2, R17, R19, 0x1, P2 ;  /* 0x0000001311027211 */ /* 0x001fe200010f0eff */
[----:B------:R-:W-:Y:S01]  /*11730*/  STL [R1+0x19dc], R7 ;  /* 0x0019dc0701007387 */ /* 0x000fe20000100800 */
[----:B-1----:R-:W-:-:S03]  /*11740*/  IADD3 R0, P6, R24, R3, RZ ;  /* 0x0000000318007210 */ /* 0x002fc60007fde0ff */
[----:B------:R0:W-:Y:S04]  /*11750*/  STL [R1+0x19d0], R2 ;  /* 0x0019d00201007387 */ /* 0x0001e80000100800 */
[----:B------:R1:W-:Y:S01]  /*11760*/  STL [R1+0x19d4], R0 ;  /* 0x0019d40001007387 */ /* 0x0003e20000100800 */
[----:B0-----:R-:W-:-:S03]  /*11770*/  LEA.HI.X.SX32 R2, R21, R19, 0x1, P5 ;  /* 0x0000001315027211 */ /* 0x001fc600028f0eff */
[----:B------:R-:W-:Y:S01]  /*11780*/  STL [R1+0x19cc], R8 ;  /* 0x0019cc0801007387 */ /* 0x000fe20000100800 */
[----:B-1----:R-:W-:-:S03]  /*11790*/  IADD3 R0, P2, R4, R3, RZ ;  /* 0x0000000304007210 */ /* 0x002fc60007f5e0ff */
[----:B------:R0:W-:Y:S01]  /*117a0*/  STL [R1+0x19c4], R2 ;  /* 0x0019c40201007387 */ /* 0x0001e20000100800 */
[C---:B------:R-:W-:Y:S01]  /*117b0*/  IMAD R5, R29.reuse, 0x4, R4 ;  /* 0x000000041d057824 */ /* 0x040fe200078e0204 */
[----:B------:R-:W-:Y:S02]  /*117c0*/  LEA.HI.X.SX32 R9, R22, R19, 0x1, P4 ;  /* 0x0000001316097211 */ /* 0x000fe400020f0eff */
[----:B------:R1:W-:Y:S01]  /*117d0*/  STL [R1+0x19c8], R0 ;  /* 0x0019c80001007387 */ /* 0x0003e20000100800 */
[----:B------:R-:W-:-:S03]  /*117e0*/  IMAD R6, R29, 0x4, R5 ;  /* 0x000000041d067824 */ /* 0x000fc600078e0205 */
[----:B------:R-:W-:Y:S01]  /*117f0*/  STL [R1+0x19bc], R9 ;  /* 0x0019bc0901007387 */ /* 0x000fe20000100800 */
[-C--:B0-----:R-:W-:Y:S02]  /*11800*/  LEA.HI.X.SX32 R2, R4, R19.reuse, 0x1, P2 ;  /* 0x0000001304027211 */ /* 0x081fe400010f0eff */
[----:B-1----:R-:W-:Y:S01]  /*11810*/  LEA.HI.X.SX32 R0, R24, R19, 0x1, P6 ;  /* 0x0000001318007211 */ /* 0x002fe200030f0eff */
[----:B------:R-:W-:-:S04]  /*11820*/  IMAD R7, R29, 0x4, R6 ;  /* 0x000000041d077824 */ /* 0x000fc800078e0206 */
[----:B------:R0:W-:Y:S04]  /*11830*/  STL [R1+0x19c0], R0 ;  /* 0x0019c00001007387 */ /* 0x0001e80000100800 */
[----:B------:R1:W-:Y:S04]  /*11840*/  STL [R1+0x19ac], R2 ;  /* 0x0019ac0201007387 */ /* 0x0003e80000100800 */
[----:B------:R-:W2:Y:S01]  /*11850*/  LDL.LU R14, [R1+0xfc] ;  /* 0x0000fc00010e7983 */ /* 0x000ea20000300800 */
[-C--:B0-----:R-:W-:Y:S02]  /*11860*/  IADD3 R0, P2, R5, R3.reuse, RZ ;  /* 0x0000000305007210 */ /* 0x081fe40007f5e0ff */
[----:B-1----:R-:W-:-:S03]  /*11870*/  IADD3 R2, P3, R6, R3, RZ ;  /* 0x0000000306027210 */ /* 0x002fc60007f7e0ff */
[----:B------:R0:W-:Y:S04]  /*11880*/  STL [R1+0x19b0], R0 ;  /* 0x0019b00001007387 */ /* 0x0001e80000100800 */
[----:B------:R1:W-:Y:S01]  /*11890*/  STL [R1+0x19b4], R2 ;  /* 0x0019b40201007387 */ /* 0x0003e20000100800 */
[----:B------:R-:W-:-:S03]  /*118a0*/  IMAD R8, R29, 0x4, R7 ;  /* 0x000000041d087824 */ /* 0x000fc600078e0207 */
[----:B------:R-:W3:Y:S01]  /*118b0*/  LDL.LU R13, [R1+0xf4] ;  /* 0x0000f400010d7983 */ /* 0x000ee20000300800 */
[----:B0-----:R-:W-:-:S03]  /*118c0*/  IADD3 R0, P4, R7, R3, RZ ;  /* 0x0000000307007210 */ /* 0x001fc60007f9e0ff */
[----:B------:R-:W4:Y:S04]  /*118d0*/  LDL.LU R12, [R1+0xec] ;  /* 0x0000ec00010c7983 */ /* 0x000f280000300800 */
[----:B------:R0:W-:Y:S01]  /*118e0*/  STL [R1+0x19b8], R0 ;  /* 0x0019b80001007387 */ /* 0x0001e20000100800 */
[-C--:B-1----:R-:W-:Y:S01]  /*118f0*/  LEA.HI.X.SX32 R2, R6, R19.reuse, 0x1, P3 ;  /* 0x0000001306027211 */ /* 0x082fe200018f0eff */
[----:B------:R-:W-:Y:S02]  /*11900*/  IMAD R4, R29, 0x4, R8 ;  /* 0x000000041d047824 */ /* 0x000fe400078e0208 */
[----:B------:R-:W5:Y:S01]  /*11910*/  LDL.LU R11, [R1+0xf0] ;  /* 0x0000f000010b7983 */ /* 0x000f620000300800 */
[----:B0-----:R-:W-:Y:S01]  /*11920*/  LEA.HI.X.SX32 R0, R5, R19, 0x1, P2 ;  /* 0x0000001305007211 */ /* 0x001fe200010f0eff */
[----:B------:R-:W-:-:S04]  /*11930*/  IMAD R9, R29, 0x4, R4 ;  /* 0x000000041d097824 */ /* 0x000fc800078e0204 */
[----:B------:R0:W-:Y:S04]  /*11940*/  STL [R1+0x19a8], R0 ;  /* 0x0019a80001007387 */ /* 0x0001e80000100800 */
[----:B------:R-:W5:Y:S01]  /*11950*/  LDL.LU R10, [R1+0xf8] ;  /* 0x0000f800010a7983 */ /* 0x000f620000300800 */
[----:B------:R-:W-:-:S03]  /*11960*/  IADD3 R6, P3, R4, R3, RZ ;  /* 0x0000000304067210 */ /* 0x000fc60007f7e0ff */
[----:B------:R1:W-:Y:S01]  /*11970*/  STL [R1+0x19a4], R2 ;  /* 0x0019a40201007387 */ /* 0x0003e20000100800 */
[----:B0-----:R-:W-:-:S03]  /*11980*/  LEA.HI.X.SX32 R0, R7, R19, 0x1, P4 ;  /* 0x0000001307007211 */ /* 0x001fc600020f0eff */
[----:B------:R-:W5:Y:S01]  /*11990*/  LDL.LU R20, [R1+0x114] ;  /* 0x0001140001147983 */ /* 0x000f620000300800 */
[----:B------:R-:W-:-:S03]  /*119a0*/  IMAD R5, R29, 0x4, R9 ;  /* 0x000000041d057824 */ /* 0x000fc600078e0209 */
[----:B------:R0:W-:Y:S01]  /*119b0*/  STL [R1+0x19a0], R0 ;  /* 0x0019a00001007387 */ /* 0x0001e20000100800 */
[----:B-1----:R-:W-:-:S03]  /*119c0*/  IADD3 R2, P2, R8, R3, RZ ;  /* 0x0000000308027210 */ /* 0x002fc60007f5e0ff */
[----:B------:R-:W5:Y:S01]  /*119d0*/  LDL.LU R25, [R1+0x11c] ;  /* 0x00011c0001197983 */ /* 0x000f620000300800 */
[----:B------:R-:W-:-:S03]  /*119e0*/  IADD3 R7, P4, R9, R3, RZ ;  /* 0x0000000309077210 */ /* 0x000fc60007f9e0ff */
[----:B0-----:R-:W5:Y:S04]  /*119f0*/  LDL.LU R0, [R1+0x120] ;  /* 0x0001200001007983 */ /* 0x001f680000300800 */
[----:B------:R0:W-:Y:S04]  /*11a00*/  STL [R1+0x1994], R2 ;  /* 0x0019940201007387 */ /* 0x0001e80000100800 */
[----:B0-----:R-:W5:Y:S04]  /*11a10*/  LDL.LU R2, [R1+0x124] ;  /* 0x0001240001027983 */ /* 0x001f680000300800 */
[----:B------:R0:W-:Y:S04]  /*11a20*/  STL [R1+0x1998], R6 ;  /* 0x0019980601007387 */ /* 0x0001e80000100800 */
[----:B------:R-:W-:Y:S04]  /*11a30*/  STL [R1+0x199c], R7 ;  /* 0x00199c0701007387 */ /* 0x000fe80000100800 */
[----:B------:R-:W5:Y:S01]  /*11a40*/  LDL.LU R27, [R1+0x128] ;  /* 0x00012800011b7983 */ /* 0x000f620000300800 */
[----:B0-----:R-:W-:-:S02]  /*11a50*/  IADD3 R6, P5, R5, R3, RZ ;  /* 0x0000000305067210 */ /* 0x001fc40007fbe0ff */
[----:B------:R-:W-:-:S03]  /*11a60*/  LEA.HI.X.SX32 R3, R8, R19, 0x1, P2 ;  /* 0x0000001308037211 */ /* 0x000fc600010f0eff */
[----:B------:R0:W-:Y:S04]  /*11a70*/  STL [R1+0x1990], R6 ;  /* 0x0019900601007387 */ /* 0x0001e80000100800 */
[----:B------:R1:W-:Y:S01]  /*11a80*/  STL [R1+0x198c], R3 ;  /* 0x00198c0301007387 */ /* 0x0003e20000100800 */
[----:B0-----:R-:W-:-:S05]  /*11a90*/  LEA.HI.X.SX32 R6, R4, R19, 0x1, P3 ;  /* 0x0000001304067211 */ /* 0x001fca00018f0eff */
[----:B------:R0:W-:Y:S04]  /*11aa0*/  STL [R1+0x1988], R6 ;  /* 0x0019880601007387 */ /* 0x0001e80000100800 */
[----:B------:R-:W5:Y:S01]  /*11ab0*/  LDL.LU R24, [R1+0x130] ;  /* 0x0001300001187983 */ /* 0x000f620000300800 */
[-C--:B------:R-:W-:Y:S02]  /*11ac0*/  LEA.HI.X.SX32 R4, R9, R19.reuse, 0x1, P4 ;  /* 0x0000001309047211 */ /* 0x080fe400020f0eff */
[----:B-1----:R-:W-:Y:S02]  /*11ad0*/  LEA.HI.X.SX32 R3, R5, R19, 0x1, P5 ;  /* 0x0000001305037211 */ /* 0x002fe400028f0eff */
[----:B------:R-:W-:Y:S01]  /*11ae0*/  LEA.HI.X.SX32 R23, R23, UR5, 0x1, P1 ;  /* 0x0000000517177c11 */ /* 0x000fe200088f0eff */
[----:B------:R-:W-:Y:S01]  /*11af0*/  STL [R1+0x1984], R4 ;  /* 0x0019840401007387 */ /* 0x000fe20000100800 */
[----:B0-----:R-:W-:-:S03]  /*11b00*/  LEA.HI.X.SX32 R6, R16, UR5, 0x1, P0 ;  /* 0x0000000510067c11 */ /* 0x001fc600080f0eff */
[----:B------:R-:W5:Y:S04]  /*11b10*/  LDL.LU R29, [R1+0x134] ;  /* 0x00013400011d7983 */ /* 0x000f680000300800 */
[----:B------:R2:W-:Y:S04]  /*11b20*/  STL [R1+0x1980], R3 ;  /* 0x0019800301007387 */ /* 0x0005e80000100800 */
[----:B------:R-:W-:Y:S04]  /*11b30*/  STL [R1+0x1ab4], R23 ;  /* 0x001ab41701007387 */ /* 0x000fe80000100800 */
[----:B------:R-:W-:Y:S01]  /*11b40*/  STL [R1+0x1ac0], R6 ;  /* 0x001ac00601007387 */ /* 0x000fe20000100800 */
[----:B--2---:R-:W-:-:S05]  /*11b50*/  IMAD R3, R14, UR4, RZ ;  /* 0x000000040e037c24 */ /* 0x004fca000f8e02ff */
[----:B------:R-:W-:Y:S01]  /*11b60*/  STL [R1+0x1b34], R3 ;  /* 0x001b340301007387 */ /* 0x000fe20000100800 */
[----:B---3--:R-:W-:Y:S02]  /*11b70*/  IMAD R4, R13, UR4, RZ ;  /* 0x000000040d047c24 */ /* 0x008fe4000f8e02ff */
[----:B----4-:R-:W-:-:S03]  /*11b80*/  IMAD R5, R12, UR4, RZ ;  /* 0x000000040c057c24 */ /* 0x010fc6000f8e02ff */
[----:B------:R-:W-:Y:S01]  /*11b90*/  STL [R1+0x1b38], R4 ;  /* 0x001b380401007387 */ /* 0x000fe20000100800 */
[----:B-----5:R-:W-:-:S03]  /*11ba0*/  IMAD R7, R11, UR4, RZ ;  /* 0x000000040b077c24 */ /* 0x020fc6000f8e02ff */
[----:B------:R-:W-:Y:S04]  /*11bb0*/  STL [R1+0x1b3c], R5 ;  /* 0x001b3c0501007387 */ /* 0x000fe80000100800 */
[----:B------:R-:W-:Y:S01]  /*11bc0*/  STL [R1+0x1b40], R7 ;  /* 0x001b400701007387 */ /* 0x000fe20000100800 */
[----:B------:R-:W-:Y:S02]  /*11bd0*/  IMAD R8, R10, UR4, RZ ;  /* 0x000000040a087c24 */ /* 0x000fe4000f8e02ff */
[----:B------:R-:W-:-:S03]  /*11be0*/  IMAD R9, R20, UR4, RZ ;  /* 0x0000000414097c24 */ /* 0x000fc6000f8e02ff */
[----:B------:R-:W-:Y:S01]  /*11bf0*/  STL [R1+0x1b44], R8 ;  /* 0x001b440801007387 */ /* 0x000fe20000100800 */
[----:B------:R-:W-:-:S03]  /*11c00*/  IMAD R10, R25, UR4, RZ ;  /* 0x00000004190a7c24 */ /* 0x000fc6000f8e02ff */
[----:B------:R-:W-:Y:S01]  /*11c10*/  STL [R1+0x1b48], R9 ;  /* 0x001b480901007387 */ /* 0x000fe20000100800 */
[----:B------:R-:W-:-:S03]  /*11c20*/  IMAD R11, R0, UR4, RZ ;  /* 0x00000004000b7c24 */ /* 0x000fc6000f8e02ff */
[----:B------:R0:W-:Y:S04]  /*11c30*/  STL [R1+0x1b4c], R10 ;  /* 0x001b4c0a01007387 */ /* 0x0001e80000100800 */
[----:B------:R1:W-:Y:S04]  /*11c40*/  STL [R1+0x1b50], R11 ;  /* 0x001b500b01007387 */ /* 0x0003e80000100800 */
[----:B------:R-:W2:Y:S04]  /*11c50*/  LDL.LU R16, [R1+0x160] ;  /* 0x0001600001107983 */ /* 0x000ea80000300800 */
[----:B------:R-:W3:Y:S01]  /*11c60*/  LDL.LU R17, [R1+0x164] ;  /* 0x0001640001117983 */ /* 0x000ee20000300800 */
[----:B------:R-:W-:-:S05]  /*11c70*/  IMAD R12, R2, UR4, RZ ;  /* 0x00000004020c7c24 */ /* 0x000fca000f8e02ff */
[----:B------:R-:W-:Y:S04]  /*11c80*/  STL [R1+0x1b54], R12 ;  /* 0x001b540c01007387 */ /* 0x000fe80000100800 */
[----:B------:R-:W4:Y:S01]  /*11c90*/  LDL.LU R18, [R1+0x16c] ;  /* 0x00016c0001127983 */ /* 0x000f220000300800 */
[----:B------:R-:W-:-:S03]  /*11ca0*/  IMAD R13, R27, UR4, RZ ;  /* 0x000000041b0d7c24 */ /* 0x000fc6000f8e02ff */
[----:B------:R-:W5:Y:S04]  /*11cb0*/  LDL.LU R19, [R1+0x17c] ;  /* 0x00017c0001137983 */ /* 0x000f680000300800 */
[----:B------:R-:W-:Y:S04]  /*11cc0*/  STL [R1+0x1b58], R13 ;  /* 0x001b580d01007387 */ /* 0x000fe80000100800 */
[----:B------:R-:W5:Y:S04]  /*11cd0*/  LDL.LU R20, [R1+0x188] ;  /* 0x0001880001147983 */ /* 0x000f680000300800 */
[----:B------:R-:W5:Y:S01]  /*11ce0*/  LDL.LU R21, [R1+0x18c] ;  /* 0x00018c0001157983 */ /* 0x000f620000300800 */
[----:B------:R-:W-:-:S05]  /*11cf0*/  IMAD R14, R24, UR4, RZ ;  /* 0x00000004180e7c24 */ /* 0x000fca000f8e02ff */
[----:B------:R-:W-:Y:S04]  /*11d00*/  STL [R1+0x1b5c], R14 ;  /* 0x001b5c0e01007387 */ /* 0x000fe80000100800 */
[----:B------:R-:W5:Y:S04]  /*11d10*/  LDL.LU R22, [R1+0x194] ;  /* 0x0001940001167983 */ /* 0x000f680000300800 */
[----:B0-----:R-:W1:Y:S04]  /*11d20*/  LDL.LU R10, [R1+0x198] ;  /* 0x00019800010a7983 */ /* 0x001e680000300800 */
        /* <DEDUP_REMOVED lines=14> */
[----:B------:R-:W-:-:S03]  /*11e10*/  IMAD R15, R29, UR4, RZ ;  /* 0x000000041d0f7c24 */ /* 0x000fc6000f8e02ff */
[----:B------:R-:W5:Y:S04]  /*11e20*/  LDL.LU R24, [R1+0x21c] ;  /* 0x00021c0001187983 */ /* 0x000f680000300800 */
[----:B------:R-:W5:Y:S04]  /*11e30*/  LDL.LU R29, [R1+0x238] ;  /* 0x00023800011d7983 */ /* 0x000f680000300800 */
[----:B------:R-:W-:Y:S01]  /*11e40*/  STL [R1+0x1b60], R15 ;  /* 0x001b600f01007387 */ /* 0x000fe20000100800 */
[----:B--2---:R-:W-:Y:S02]  /*11e50*/  IMAD R16, R16, UR4, RZ ;  /* 0x0000000410107c24 */ /* 0x004fe4000f8e02ff */
[----:B---3--:R-:W-:-:S03]  /*11e60*/  IMAD R17, R17, UR4, RZ ;  /* 0x0000000411117c24 */ /* 0x008fc6000f8e02ff */
[----:B------:R-:W-:Y:S04]  /*11e70*/  STL [R1+0x1b64], R16 ;  /* 0x001b641001007387 */ /* 0x000fe80000100800 */
[----:B------:R-:W-:Y:S01]  /*11e80*/  STL [R1+0x1b68], R17 ;  /* 0x001b681101007387 */ /* 0x000fe20000100800 */
[----:B----4-:R-:W-:Y:S02]  /*11e90*/  IMAD R18, R18, UR4, RZ ;  /* 0x0000000412127c24 */ /* 0x010fe4000f8e02ff */
[----:B-----5:R-:W-:-:S03]  /*11ea0*/  IMAD R19, R19, UR4, RZ ;  /* 0x0000000413137c24 */ /* 0x020fc6000f8e02ff */
[----:B------:R-:W-:Y:S01]  /*11eb0*/  STL [R1+0x1b6c], R18 ;  /* 0x001b6c1201007387 */ /* 0x000fe20000100800 */
[----:B------:R-:W-:-:S03]  /*11ec0*/  IMAD R20, R20, UR4, RZ ;  /* 0x0000000414147c24 */ /* 0x000fc6000f8e02ff */
[----:B------:R-:W-:Y:S01]  /*11ed0*/  STL [R1+0x1b70], R19 ;  /* 0x001b701301007387 */ /* 0x000fe20000100800 */
[----:B------:R-:W-:-:S03]  /*11ee0*/  IMAD R21, R21, UR4, RZ ;  /* 0x0000000415157c24 */ /* 0x000fc6000f8e02ff */
[----:B------:R-:W-:Y:S04]  /*11ef0*/  STL [R1+0x1b74], R20 ;  /* 0x001b741401007387 */ /* 0x000fe80000100800 */
[----:B------:R-:W-:Y:S01]  /*11f00*/  STL [R1+0x1b78], R21 ;  /* 0x001b781501007387 */ /* 0x000fe20000100800 */
[----:B------:R-:W-:Y:S02]  /*11f10*/  IMAD R22, R22, UR4, RZ ;  /* 0x0000000416167c24 */ /* 0x000fe4000f8e02ff */
[----:B-1----:R-:W-:-:S03]  /*11f20*/  IMAD R11, R10, UR4, RZ ;  /* 0x000000040a0b7c24 */ /* 0x002fc6000f8e02ff */
[----:B------:R-:W-:Y:S01]  /*11f30*/  STL [R1+0x1b7c], R22 ;  /* 0x001b7c1601007387 */ /* 0x000fe20000100800 */
[----:B------:R-:W-:-:S03]  /*11f40*/  IMAD R10, R9, UR4, RZ ;  /* 0x00000004090a7c24 */ /* 0x000fc6000f8e02ff */
        /* <DEDUP_REMOVED lines=8> */
[----:B------:R0:W-:Y:S01]  /*11fd0*/  STL [R1+0x88], R5 ;  /* 0x0000880501007387 */ /* 0x0001e20000100800 */
[----:B------:R-:W-:-:S03]  /*11fe0*/  IMAD R4, R3, UR4, RZ ;  /* 0x0000000403047c24 */ /* 0x000fc6000f8e02ff */
[----:B------:R-:W-:Y:S01]  /*11ff0*/  STL [R1+0xa0], R7 ;  /* 0x0000a00701007387 */ /* 0x000fe20000100800 */
[----:B0-----:R-:W-:Y:S02]  /*12000*/  IMAD R5, R6, UR4, RZ ;  /* 0x0000000406057c24 */ /* 0x001fe4000f8e02ff */
[----:B------:R-:W-:Y:S01]  /*12010*/  IMAD R3, R23, UR4, RZ ;  /* 0x0000000417037c24 */ /* 0x000fe2000f8e02ff */
[----:B------:R0:W-:Y:S04]  /*12020*/  STL [R1+0xac], R4 ;  /* 0x0000ac0401007387 */ /* 0x0001e80000100800 */
[----:B------:R1:W-:Y:S04]  /*12030*/  STL [R1+0xb4], R5 ;  /* 0x0000b40501007387 */ /* 0x0003e80000100800 */
[----:B------:R2:W-:Y:S01]  /*12040*/  STL [R1+0xc4], R3 ;  /* 0x0000c40301007387 */ /* 0x0005e20000100800 */
[----:B0-----:R-:W-:-:S02]  /*12050*/  IMAD R4, R28, UR4, RZ ;  /* 0x000000041c047c24 */ /* 0x001fc4000f8e02ff */
[----:B-1----:R-:W-:-:S03]  /*12060*/  IMAD R5, R26, UR4, RZ ;  /* 0x000000041a057c24 */ /* 0x002fc6000f8e02ff */
[----:B------:R0:W-:Y:S01]  /*12070*/  STL [R1+0xd4], R4 ;  /* 0x0000d40401007387 */ /* 0x0001e20000100800 */
[----:B--2---:R-:W-:-:S03]  /*12080*/  IMAD R3, R25, UR4, RZ ;  /* 0x0000000419037c24 */ /* 0x004fc6000f8e02ff */
[----:B------:R-:W-:Y:S04]  /*12090*/  STL [R1+0xdc], R5 ;  /* 0x0000dc0501007387 */ /* 0x000fe80000100800 */
[----:B------:R1:W-:Y:S01]  /*120a0*/  STL [R1+0xe8], R3 ;  /* 0x0000e80301007387 */ /* 0x0003e20000100800 */
[----:B0-----:R-:W-:Y:S02]  /*120b0*/  IMAD R4, R0, UR4, RZ ;  /* 0x0000000400047c24 */ /* 0x001fe4000f8e02ff */
[----:B------:R-:W-:-:S03]  /*120c0*/  IMAD R0, R2, UR4, RZ ;  /* 0x0000000402007c24 */ /* 0x000fc6000f8e02ff */
[----:B------:R-:W-:Y:S01]  /*120d0*/  STL [R1+0xec], R4 ;  /* 0x0000ec0401007387 */ /* 0x000fe20000100800 */
[----:B-1----:R-:W-:-:S03]  /*120e0*/  IMAD R3, R27, UR4, RZ ;  /* 0x000000041b037c24 */ /* 0x002fc6000f8e02ff */
[----:B------:R0:W-:Y:S04]  /*120f0*/  STL [R1+0xf0], R0 ;  /* 0x0000f00001007387 */ /* 0x0001e80000100800 */
[----:B------:R-:W-:Y:S04]  /*12100*/  STL [R1+0xf4], R3 ;  /* 0x0000f40301007387 */ /* 0x000fe80000100800 */
[----:B------:R-:W2:Y:S01]  /*12110*/  LDL.LU R22, [R1+0x24c] ;  /* 0x00024c0001167983 */ /* 0x000ea20000300800 */
[----:B------:R-:W-:Y:S02]  /*12120*/  IMAD R2, R24, UR4, RZ ;  /* 0x0000000418027c24 */ /* 0x000fe4000f8e02ff */
[----:B0-----:R-:W-:-:S03]  /*12130*/  IMAD R0, R29, UR4, RZ ;  /* 0x000000041d007c24 */ /* 0x001fc6000f8e02ff */
[----:B------:R-:W-:Y:S04]  /*12140*/  STL [R1+0xf8], R2 ;  /* 0x0000f80201007387 */ /* 0x000fe80000100800 */
[----:B--2---:R0:W-:Y:S04]  /*12150*/  STL [R1+0x1bb0], R22 ;  /* 0x001bb01601007387 */ /* 0x0041e80000100800 */
[----:B------:R-:W-:Y:S04]  /*12160*/  STL [R1+0xfc], R0 ;  /* 0x0000fc0001007387 */ /* 0x000fe80000100800 */
        /* <DEDUP_REMOVED lines=18> */
[----:B------:R-:W3:Y:S04]  /*12290*/  LDL.LU R5, [R1+0x2e4] ;  /* 0x0002e40001057983 */ /* 0x000ee80000300800 */
        /* <DEDUP_REMOVED lines=12> */
[----:B--2---:R-:W-:-:S05]  /*12360*/  IMAD R22, R22, UR4, RZ ;  /* 0x0000000416167c24 */ /* 0x004fca000f8e02ff */
[----:B------:R0:W-:Y:S04]  /*12370*/  STL [R1+0x114], R22 ;  /* 0x0001141601007387 */ /* 0x0001e80000100800 */
[----:B0-----:R-:W2:Y:S02]  /*12380*/  LDL.LU R22, [R1+0x1bb4] ;  /* 0x001bb40001167983 */ /* 0x001ea40000300800 */
[----:B--2---:R-:W-:-:S05]  /*12390*/  IMAD R22, R22, UR4, RZ ;  /* 0x0000000416167c24 */ /* 0x004fca000f8e02ff */
[----:B------:R0:W-:Y:S04]  /*123a0*/  STL [R1+0x11c], R22 ;  /* 0x00011c1601007387 */ /* 0x0001e80000100800 */
[----:B0-----:R-:W2:Y:S01]  /*123b0*/  LDL.LU R22, [R1+0x1bb0] ;  /* 0x001bb00001167983 */ /* 0x001ea20000300800 */
[----:B---3--:R-:W-:Y:S02]  /*123c0*/  IMAD R5, R5, UR4, RZ ;  /* 0x0000000405057c24 */ /* 0x008fe4000f8e02ff */
[----:B--2---:R-:W-:-:S05]  /*123d0*/  IMAD R22, R22, UR4, RZ ;  /* 0x0000000416167c24 */ /* 0x004fca000f8e02ff */
[----:B------:R0:W-:Y:S02]  /*123e0*/  STL [R1+0x120], R22 ;  /* 0x0001201601007387 */ /* 0x0001e40000100800 */
[----:B0-----:R-:W-:Y:S02]  /*123f0*/  IMAD R22, R21, UR4, RZ ;  /* 0x0000000415167c24 */ /* 0x001fe4000f8e02ff */
[----:B----4-:R-:W-:Y:S02]  /*12400*/  IMAD R21, R20, UR4, RZ ;  /* 0x0000000414157c24 */ /* 0x010fe4000f8e02ff */
[----:B-----5:R-:W-:Y:S02]  /*12410*/  IMAD R20, R19, UR4, RZ ;  /* 0x0000000413147c24 */ /* 0x020fe4000f8e02ff */
[----:B------:R-:W-:Y:S01]  /*12420*/  IMAD R19, R18, UR4, RZ ;  /* 0x0000000412137c24 */ /* 0x000fe2000f8e02ff */
[----:B------:R-:W-:Y:S01]  /*12430*/  STL [R1+0x124], R22 ;  /* 0x0001241601007387 */ /* 0x000fe20000100800 */
[----:B------:R-:W-:-:S02]  /*12440*/  IMAD R18, R17, UR4, RZ ;  /* 0x0000000411127c24 */ /* 0x000fc4000f8e02ff */
[----:B------:R-:W-:Y:S01]  /*12450*/  IMAD R17, R16, UR4, RZ ;  /* 0x0000000410117c24 */ /* 0x000fe2000f8e02ff */
[----:B------:R-:W-:Y:S01]  /*12460*/  STL [R1+0x128], R21 ;  /* 0x0001281501007387 */ /* 0x000fe20000100800 */
[----:B------:R-:W-:Y:S02]  /*12470*/  IMAD R16, R15, UR4, RZ ;  /* 0x000000040f107c24 */ /* 0x000fe4000f8e02ff */
[----:B------:R-:W-:Y:S01]  /*12480*/  IMAD R15, R14, UR4, RZ ;  /* 0x000000040e0f7c24 */ /* 0x000fe2000f8e02ff */
[----:B------:R-:W-:Y:S01]  /*12490*/  STL [R1+0x130], R20 ;  /* 0x0001301401007387 */ /* 0x000fe20000100800 */
[----:B------:R-:W-:Y:S02]  /*124a0*/  IMAD R14, R13, UR4, RZ ;  /* 0x000000040d0e7c24 */ /* 0x000fe4000f8e02ff */
[----:B------:R-:W-:Y:S01]  /*124b0*/  IMAD R13, R12, UR4, RZ ;  /* 0x000000040c0d7c24 */ /* 0x000fe2000f8e02ff */
        /* <DEDUP_REMOVED lines=10> */
[----:B------:R-:W-:Y:S04]  /*12560*/  STL [R1+0x188], R14 ;  /* 0x0001880e01007387 */ /* 0x000fe80000100800 */
[----:B------:R-:W-:Y:S04]  /*12570*/  STL [R1+0x18c], R13 ;  /* 0x00018c0d01007387 */ /* 0x000fe80000100800 */
[----:B------:R-:W-:Y:S01]  /*12580*/  STL [R1+0x190], R12 ;  /* 0x0001900c01007387 */ /* 0x000fe20000100800 */
[----:B------:R-:W-:-:S03]  /*12590*/  IMAD R7, R4, UR4, RZ ;  /* 0x0000000404077c24 */ /* 0x000fc6000f8e02ff */
[----:B------:R-:W-:Y:S01]  /*125a0*/  STL [R1+0x194], R11 ;  /* 0x0001940b01007387 */ /* 0x000fe20000100800 */
[----:B------:R-:W-:-:S03]  /*125b0*/  IMAD R4, R3, UR4, RZ ;  /* 0x0000000403047c24 */ /* 0x000fc6000f8e02ff */
[----:B------:R-:W-:Y:S04]  /*125c0*/  STL [R1+0x198], R10 ;  /* 0x0001980a01007387 */ /* 0x000fe80000100800 */
[----:B------:R-:W-:Y:S01]  /*125d0*/  STL [R1+0x1ac], R9 ;  /* 0x0001ac0901007387 */ /* 0x000fe20000100800 */
[----:B------:R-:W-:-:S03]  /*125e0*/  IMAD R3, R23, UR4, RZ ;  /* 0x0000000417037c24 */ /* 0x000fc6000f8e02ff */
[----:B------:R-:W-:Y:S04]  /*125f0*/  STL [R1+0x1b0], R8 ;  /* 0x0001b00801007387 */ /* 0x000fe80000100800 */
[----:B------:R0:W-:Y:S04]  /*12600*/  STL [R1+0x1b4], R5 ;  /* 0x0001b40501007387 */ /* 0x0001e80000100800 */
[----:B------:R-:W-:Y:S01]  /*12610*/  STL [R1+0x1b8], R7 ;  /* 0x0001b80701007387 */ /* 0x000fe20000100800 */
[----:B0-----:R-:W-:-:S03]  /*12620*/  IMAD R5, R6, UR4, RZ ;  /* 0x0000000406057c24 */ /* 0x001fc6000f8e02ff */
[----:B------:R0:W-:Y:S04]  /*12630*/  STL [R1+0x1d0], R4 ;  /* 0x0001d00401007387 */ /* 0x0001e80000100800 */
[----:B------:R1:W-:Y:S04]  /*12640*/  STL [R1+0x1d4], R5 ;  /* 0x0001d40501007387 */ /* 0x0003e80000100800 */
[----:B------:R2:W-:Y:S01]  /*12650*/  STL [R1+0x1dc], R3 ;  /* 0x0001dc0301007387 */ /* 0x0005e20000100800 */
[----:B0-----:R-:W-:Y:S02]  /*12660*/  IMAD R4, R28, UR4, RZ ;  /* 0x000000041c047c24 */ /* 0x001fe4000f8e02ff */
        /* <DEDUP_REMOVED lines=532> */
[----:B------:R-:W5:Y:S01]  /*147b0*/  LDL.LU R2, [R1] ;  /* 0x0000000001027983 */ /* 0x000f620000300800 */
[----:B--2---:R-:W-:-:S05]  /*147c0*/  IMAD R22, R22, UR4, RZ ;  /* 0x0000000416167c24 */ /* 0x004fca000f8e02ff */
[----:B------:R0:W-:Y:S04]  /*147d0*/  STL [R1+0x5ec], R22 ;  /* 0x0005ec1601007387 */ /* 0x0001e80000100800 */
[----:B0-----:R-:W2:Y:S02]  /*147e0*/  LDL.LU R22, [R1+0x1b84] ;  /* 0x001b840001167983 */ /* 0x001ea40000300800 */
[----:B--2---:R-:W-:-:S05]  /*147f0*/  IMAD R22, R22, UR4, RZ ;  /* 0x0000000416167c24 */ /* 0x004fca000f8e02ff */
[----:B------:R0:W-:Y:S04]  /*14800*/  STL [R1+0x5f4], R22 ;  /* 0x0005f41601007387 */ /* 0x0001e80000100800 */
[----:B0-----:R-:W2:Y:S01]  /*14810*/  LDL.LU R22, [R1+0x1b80] ;  /* 0x001b800001167983 */ /* 0x001ea20000300800 */
[----:B---3--:R-:W-:Y:S02]  /*14820*/  IMAD R21, R21, UR4, RZ ;  /* 0x0000000415157c24 */ /* 0x008fe4000f8e02ff */
[----:B----4-:R-:W-:Y:S02]  /*14830*/  IMAD R20, R20, UR4, RZ ;  /* 0x0000000414147c24 */ /* 0x010fe4000f8e02ff */
[----:B-----5:R-:W-:Y:S02]  /*14840*/  IMAD R19, R19, UR4, RZ ;  /* 0x0000000413137c24 */ /* 0x020fe4000f8e02ff */
[----:B------:R-:W-:-:S02]  /*14850*/  IMAD R18, R18, UR4, RZ ;  /* 0x0000000412127c24 */ /* 0x000fc4000f8e02ff */
[----:B------:R-:W-:Y:S02]  /*14860*/  IMAD R17, R17, UR4, RZ ;  /* 0x0000000411117c24 */ /* 0x000fe4000f8e02ff */
[----:B------:R-:W-:Y:S02]  /*14870*/  IMAD R16, R16, UR4, RZ ;  /* 0x0000000410107c24 */ /* 0x000fe4000f8e02ff */
[----:B------:R-:W-:Y:S02]  /*14880*/  IMAD R15, R15, UR4, RZ ;  /* 0x000000040f0f7c24 */ /* 0x000fe4000f8e02ff */
[----:B------:R-:W-:Y:S02]  /*14890*/  IMAD R14, R14, UR4, RZ ;  /* 0x000000040e0e7c24 */ /* 0x000fe4000f8e02ff */
[----:B------:R-:W-:Y:S02]  /*148a0*/  IMAD R13, R13, UR4, RZ ;  /* 0x000000040d0d7c24 */ /* 0x000fe4000f8e02ff */
        /* <DEDUP_REMOVED lines=12> */
[----:B--2---:R-:W-:-:S05]  /*14970*/  IMAD R22, R22, UR4, RZ ;  /* 0x0000000416167c24 */ /* 0x004fca000f8e02ff */
        /* <DEDUP_REMOVED lines=44> */
[----:B------:R-:W-:-:S05]  /*14c40*/  IMAD R6, R6, UR4, RZ ;  /* 0x0000000406067c24 */ /* 0x000fca000f8e02ff */
[----:B------:R0:W-:Y:S01]  /*14c50*/  STL [R1+0x684], R6 ;  /* 0x0006840601007387 */ /* 0x0001e20000100800 */
[----:B------:R-:W-:Y:S02]  /*14c60*/  IMAD R28, R28, UR4, RZ ;  /* 0x000000041c1c7c24 */ /* 0x000fe4000f8e02ff */
[----:B0-----:R-:W-:Y:S02]  /*14c70*/  IMAD R6, R23, UR4, RZ ;  /* 0x0000000417067c24 */ /* 0x001fe4000f8e02ff */
[----:B------:R-:W-:-:S03]  /*14c80*/  IMAD R23, R26, UR4, RZ ;  /* 0x000000041a177c24 */ /* 0x000fc6000f8e02ff */
[----:B------:R0:W-:Y:S01]  /*14c90*/  STL [R1+0x68c], R6 ;  /* 0x00068c0601007387 */ /* 0x0001e20000100800 */
[----:B------:R-:W-:-:S03]  /*14ca0*/  IMAD R0, R0, UR4, RZ ;  /* 0x0000000400007c24 */ /* 0x000fc6000f8e02ff */
[----:B------:R3:W-:Y:S01]  /*14cb0*/  STL [R1+0x694], R28 ;  /* 0x0006941c01007387 */ /* 0x0007e20000100800 */
[----:B0-----:R-:W-:-:S03]  /*14cc0*/  IMAD R6, R25, UR4, RZ ;  /* 0x0000000419067c24 */ /* 0x001fc6000f8e02ff */
[----:B------:R-:W-:Y:S01]  /*14cd0*/  STL [R1+0x698], R23 ;  /* 0x0006981701007387 */ /* 0x000fe20000100800 */
[----:B------:R-:W-:-:S03]  /*14ce0*/  IMAD R2, R2, UR4, RZ ;  /* 0x0000000402027c24 */ /* 0x000fc6000f8e02ff */
[----:B------:R-:W-:Y:S04]  /*14cf0*/  STL [R1+0x6a0], R6 ;  /* 0x0006a00601007387 */ /* 0x000fe80000100800 */
[----:B------:R-:W-:Y:S04]  /*14d00*/  STL [R1+0x1ac4], R6 ;  /* 0x001ac40601007387 */ /* 0x000fe80000100800 */
[----:B------:R-:W-:Y:S04]  /*14d10*/  STL [R1+0x6a4], R0 ;  /* 0x0006a40001007387 */ /* 0x000fe80000100800 */
[----:B------:R4:W-:Y:S01]  /*14d20*/  STL [R1+0x1ac8], R0 ;  /* 0x001ac80001007387 */ /* 0x0009e20000100800 */
[----:B---3--:R-:W-:-:S02]  /*14d30*/  SHF.R.S32.HI R28, RZ, 0x1f, R17 ;  /* 0x0000001fff1c7819 */ /* 0x008fc40000011411 */
[----:B-----5:R-:W-:Y:S02]  /*14d40*/  SHF.R.S32.HI R26, RZ, 0x1f, R15 ;  /* 0x0000001fff1a7819 */ /* 0x020fe4000001140f */
[----:B--2---:R-:W-:Y:S01]  /*14d50*/  SHF.R.S32.HI R25, RZ, 0x1f, R14 ;  /* 0x0000001fff197819 */ /* 0x004fe2000001140e */
[----:B----4-:R-:W-:Y:S02]  /*14d60*/  IMAD R0, R27, UR4, RZ ;  /* 0x000000041b007c24 */ /* 0x010fe4000f8e02ff */
[----:B------:R-:W-:-:S05]  /*14d70*/  IMAD R6, R24, UR4, RZ ;  /* 0x0000000418067c24 */ /* 0x000fca000f8e02ff */
[----:B------:R-:W-:Y:S04]  /*14d80*/  STL [R1+0x6b8], R6 ;  /* 0x0006b80601007387 */ /* 0x000fe80000100800 */
[----:B------:R-:W-:Y:S04]  /*14d90*/  STL [R1+0x6ac], R2 ;  /* 0x0006ac0201007387 */ /* 0x000fe80000100800 */
[----:B------:R-:W-:Y:S01]  /*14da0*/  STL [R1+0x1acc], R2 ;  /* 0x001acc0201007387 */ /* 0x000fe20000100800 */
[----:B------:R-:W-:-:S03]  /*14db0*/  IMAD R23, R29, UR4, RZ ;  /* 0x000000041d177c24 */ /* 0x000fc6000f8e02ff */
[----:B------:R0:W-:Y:S04]  /*14dc0*/  STL [R1+0x508], R0 ;  /* 0x0005080001007387 */ /* 0x0001e80000100800 */
[----:B------:R-:W-:Y:S01]  /*14dd0*/  STL [R1+0x1ad0], R3 ;  /* 0x001ad00301007387 */ /* 0x000fe20000100800 */
[----:B0-----:R-:W-:-:S03]  /*14de0*/  SHF.R.S32.HI R0, RZ, 0x1f, R3 ;  /* 0x0000001fff007819 */ /* 0x001fc60000011403 */
[----:B------:R-:W-:Y:S04]  /*14df0*/  STL [R1+0x6b4], R23 ;  /* 0x0006b41701007387 */ /* 0x000fe80000100800 */
[----:B------:R0:W-:Y:S01]  /*14e00*/  STL [R1+0x1c], R0 ;  /* 0x00001c0001007387 */ /* 0x0001e20000100800 */
[----:B------:R-:W-:-:S03]  /*14e10*/  SHF.R.S32.HI R2, RZ, 0x1f, R5 ;  /* 0x0000001fff027819 */ /* 0x000fc60000011405 */
[----:B------:R-:W-:Y:S01]  /*14e20*/  STL [R1+0x1ad4], R23 ;  /* 0x001ad41701007387 */ /* 0x000fe20000100800 */
[----:B0-----:R-:W-:-:S03]  /*14e30*/  SHF.R.S32.HI R0, RZ, 0x1f, R4 ;  /* 0x0000001fff007819 */ /* 0x001fc60000011404 */
[----:B------:R-:W-:Y:S04]  /*14e40*/  STL [R1+0x1ad8], R4 ;  /* 0x001ad80401007387 */ /* 0x000fe80000100800 */
[----:B------:R0:W-:Y:S04]  /*14e50*/  STL [R1+0x18], R0 ;  /* 0x0000180001007387 */ /* 0x0001e80000100800 */
[----:B------:R-:W-:Y:S01]  /*14e60*/  STL [R1+0x1adc], R5 ;  /* 0x001adc0501007387 */ /* 0x000fe20000100800 */
[----:B0-----:R-:W-:-:S03]  /*14e70*/  SHF.R.S32.HI R0, RZ, 0x1f, R7 ;  /* 0x0000001fff007819 */ /* 0x001fc60000011407 */
[----:B------:R0:W-:Y:S04]  /*14e80*/  STL [R1+0x14], R2 ;  /* 0x0000140201007387 */ /* 0x0001e80000100800 */
[----:B------:R-:W-:Y:S04]  /*14e90*/  STL [R1+0x1ae0], R7 ;  /* 0x001ae00701007387 */ /* 0x000fe80000100800 */
[----:B------:R1:W-:Y:S01]  /*14ea0*/  STL [R1+0x10], R0 ;  /* 0x0000100001007387 */ /* 0x0003e20000100800 */
[----:B0-----:R-:W-:-:S03]  /*14eb0*/  SHF.R.S32.HI R2, RZ, 0x1f, R8 ;  /* 0x0000001fff027819 */ /* 0x001fc60000011408 */
[----:B------:R-:W-:Y:S01]  /*14ec0*/  STL [R1+0x1ae4], R8 ;  /* 0x001ae40801007387 */ /* 0x000fe20000100800 */
[----:B-1----:R-:W-:-:S03]  /*14ed0*/  SHF.R.S32.HI R0, RZ, 0x1f, R9 ;  /* 0x0000001fff007819 */ /* 0x002fc60000011409 */
[----:B------:R0:W-:Y:S04]  /*14ee0*/  STL [R1+0xc], R2 ;  /* 0x00000c0201007387 */ /* 0x0001e80000100800 */
[----:B------:R-:W-:Y:S04]  /*14ef0*/  STL [R1+0x1ab0], R9 ;  /* 0x001ab00901007387 */ /* 0x000fe80000100800 */
[----:B------:R1:W-:Y:S01]  /*14f00*/  STL [R1+0x8], R0 ;  /* 0x0000080001007387 */ /* 0x0003e20000100800 */
[----:B0-----:R-:W-:-:S03]  /*14f10*/  SHF.R.S32.HI R2, RZ, 0x1f, R10 ;  /* 0x0000001fff027819 */ /* 0x001fc6000001140a */
[----:B------:R0:W-:Y:S01]  /*14f20*/  STL [R1+0x1aa8], R10 ;  /* 0x001aa80a01007387 */ /* 0x0001e20000100800 */
[----:B------:R-:W-:Y:S02]  /*14f30*/  SHF.R.S32.HI R29, RZ, 0x1f, R12 ;  /* 0x0000001fff1d7819 */ /* 0x000fe4000001140c */
[----:B-1----:R-:W-:Y:S01]  /*14f40*/  SHF.R.S32.HI R0, RZ, 0x1f, R11 ;  /* 0x0000001fff007819 */ /* 0x002fe2000001140b */
[----:B------:R1:W-:Y:S04]  /*14f50*/  STL [R1+0x4], R2 ;  /* 0x0000040201007387 */ /* 0x0003e80000100800 */
[----:B------:R-:W2:Y:S04]  /*14f60*/  LDL R3, [R1+0x74] ;  /* 0x0000740001037983 */ /* 0x000ea80000100800 */
[----:B0-----:R-:W3:Y:S01]  /*14f70*/  LDL R10, [R1+0xac] ;  /* 0x0000ac00010a7983 */ /* 0x001ee20000100800 */
[----:B------:R-:W-:-:S03]  /*14f80*/  SHF.R.S32.HI R24, RZ, 0x1f, R13 ;  /* 0x0000001fff187819 */ /* 0x000fc6000001140d */
[----:B------:R0:W-:Y:S04]  /*14f90*/  STL [R1], R0 ;  /* 0x0000000001007387 */ /* 0x0001e80000100800 */
[----:B-1----:R-:W4:Y:S04]  /*14fa0*/  LDL R2, [R1+0xb4] ;  /* 0x0000b40001027983 */ /* 0x002f280000100800 */
[----:B------:R-:W5:Y:S04]  /*14fb0*/  LDL R9, [R1+0xc4] ;  /* 0x0000c40001097983 */ /* 0x000f680000100800 */
[----:B------:R-:W5:Y:S04]  /*14fc0*/  LDL R8, [R1+0xd4] ;  /* 0x0000d40001087983 */ /* 0x000f680000100800 */
[----:B------:R-:W5:Y:S04]  /*14fd0*/  LDL R7, [R1+0xdc] ;  /* 0x0000dc0001077983 */ /* 0x000f680000100800 */
[----:B------:R-:W5:Y:S04]  /*14fe0*/  LDL R5, [R1+0xe8] ;  /* 0x0000e80001057983 */ /* 0x000f680000100800 */
[----:B------:R-:W5:Y:S04]  /*14ff0*/  LDL R4, [R1+0xec] ;  /* 0x0000ec0001047983 */ /* 0x000f680000100800 */
[----:B------:R-:W5:Y:S04]  /*15000*/  LDL R23, [R1+0xf0] ;  /* 0x0000f00001177983 */ /* 0x000f680000100800 */
[----:B0-----:R-:W2:Y:S04]  /*15010*/  LDL R0, [R1+0xf4] ;  /* 0x0000f40001007983 */ /* 0x001ea80000100800 */
[----:B------:R0:W-:Y:S04]  /*15020*/  STL [R1+0x1aac], R11 ;  /* 0x001aac0b01007387 */ /* 0x0001e80000100800 */
[----:B0-----:R-:W4:Y:S04]  /*15030*/  LDL R11, [R1+0xa0] ;  /* 0x0000a000010b7983 */ /* 0x001f280000100800 */
[----:B------:R0:W-:Y:S04]  /*15040*/  STL [R1+0x1aec], R29 ;  /* 0x001aec1d01007387 */ /* 0x0001e80000100800 */
[----:B0-----:R-:W5:Y:S04]  /*15050*/  LDL R29, [R1+0x88] ;  /* 0x00008800011d7983 */ /* 0x001f680000100800 */
[----:B------:R0:W-:Y:S04]  /*15060*/  STL [R1+0x1ae8], R12 ;  /* 0x001ae80c01007387 */ /* 0x0001e80000100800 */
[----:B0-----:R-:W4:Y:S04]  /*15070*/  LDL R12, [R1+0x64] ;  /* 0x00006400010c7983 */ /* 0x001f280000100800 */
[----:B------:R0:W-:Y:S04]  /*15080*/  STL [R1+0x1af4], R24 ;  /* 0x001af41801007387 */ /* 0x0001e80000100800 */
[----:B0-----:R-:W5:Y:S04]  /*15090*/  LDL R24, [R1+0x4c] ;  /* 0x00004c0001187983 */ /* 0x001f680000100800 */
[----:B------:R0:W-:Y:S04]  /*150a0*/  STL [R1+0x1af0], R13 ;  /* 0x001af00d01007387 */ /* 0x0001e80000100800 */
[----:B0-----:R-:W4:Y:S01]  /*150b0*/  LDL R13, [R1+0x28] ;  /* 0x00002800010d7983 */ /* 0x001f220000100800 */
[----:B------:R-:W-:-:S03]  /*150c0*/  SHF.R.S32.HI R27, RZ, 0x1f, R16 ;  /* 0x0000001fff1b7819 */ /* 0x000fc60000011410 */
[----:B------:R-:W-:Y:S04]  /*150d0*/  STL [R1+0x1afc], R25 ;  /* 0x001afc1901007387 */ /* 0x000fe80000100800 */
[----:B------:R0:W-:Y:S04]  /*150e0*/  STL [R1+0x1af8], R14 ;  /* 0x001af80e01007387 */ /* 0x0001e80000100800 */
[----:B------:R-:W-:Y:S01]  /*150f0*/  STL [R1+0x1b04], R26 ;  /* 0x001b041a01007387 */ /* 0x000fe20000100800 */
[----:B------:R-:W-:-:S03]  /*15100*/  SHF.R.S32.HI R6, RZ, 0x1f, R19 ;  /* 0x0000001fff067819 */ /* 0x000fc60000011413 */
[----:B------:R-:W-:Y:S01]  /*15110*/  STL [R1+0x1b00], R15 ;  /* 0x001b000f01007387 */ /* 0x000fe20000100800 */
[----:B0-----:R-:W-:-:S03]  /*15120*/  SHF.R.S32.HI R14, RZ, 0x1f, R18 ;  /* 0x0000001fff0e7819 */ /* 0x001fc60000011412 */
[----:B------:R-:W-:Y:S04]  /*15130*/  STL [R1+0x1b0c], R27 ;  /* 0x001b0c1b01007387 */ /* 0x000fe80000100800 */
[----:B------:R-:W-:Y:S04]  /*15140*/  STL [R1+0x1b08], R16 ;  /* 0x001b081001007387 */ /* 0x000fe80000100800 */
[----:B------:R-:W-:Y:S04]  /*15150*/  STL [R1+0x1b14], R28 ;  /* 0x001b141c01007387 */ /* 0x000fe80000100800 */
[----:B------:R-:W-:Y:S04]  /*15160*/  STL [R1+0x1b10], R17 ;  /* 0x001b101101007387 */ /* 0x000fe80000100800 */
[----:B------:R-:W-:Y:S04]  /*15170*/  STL [R1+0x1b18], R18 ;  /* 0x001b181201007387 */ /* 0x000fe80000100800 */
[----:B------:R0:W-:Y:S04]  /*15180*/  STL [R1+0x20], R14 ;  /* 0x0000200e01007387 */ /* 0x0001e80000100800 */
[----:B------:R-:W-:Y:S04]  /*15190*/  STL [R1+0x1b1c], R19 ;  /* 0x001b1c1301007387 */ /* 0x000fe80000100800 */
[----:B------:R1:W-:Y:S01]  /*151a0*/  STL [R1+0x24], R6 ;  /* 0x0000240601007387 */ /* 0x0003e20000100800 */
[----:B0-----:R-:W-:-:S03]  /*151b0*/  SHF.R.S32.HI R14, RZ, 0x1f, R20 ;  /* 0x0000001fff0e7819 */ /* 0x001fc60000011414 */
[----:B------:R-:W-:Y:S01]  /*151c0*/  STL [R1+0x1b20], R20 ;  /* 0x001b201401007387 */ /* 0x000fe20000100800 */
[----:B-1----:R-:W-:-:S03]  /*151d0*/  SHF.R.S32.HI R6, RZ, 0x1f, R21 ;  /* 0x0000001fff067819 */ /* 0x002fc60000011415 */
[----:B------:R-:W-:Y:S04]  /*151e0*/  STL [R1+0x2c], R14 ;  /* 0x00002c0e01007387 */ /* 0x000fe80000100800 */
[----:B------:R-:W-:Y:S04]  /*151f0*/  STL [R1+0x1b24], R21 ;  /* 0x001b241501007387 */ /* 0x000fe80000100800 */
[----:B------:R0:W-:Y:S04]  /*15200*/  STL [R1+0x30], R6 ;  /* 0x0000300601007387 */ /* 0x0001e80000100800 */
[----:B0-----:R-:W4:Y:S01]  /*15210*/  LDL R6, [R1+0xf8] ;  /* 0x0000f80001067983 */ /* 0x001f220000100800 */
[----:B------:R-:W-:-:S05]  /*15220*/  SHF.R.S32.HI R14, RZ, 0x1f, R22 ;  /* 0x0000001fff0e7819 */ /* 0x000fca0000011416 */
[----:B------:R5:W-:Y:S01]  /*15230*/  STL [R1+0x34], R14 ;  /* 0x0000340e01007387 */ /* 0x000be20000100800 */
[----:B---3--:R-:W-:Y:S02]  /*15240*/  SHF.R.S32.HI R10, RZ, 0x1f, R10 ;  /* 0x0000001fff0a7819 */ /* 0x008fe4000001140a */
[----:B--2---:R-:W-:Y:S02]  /*15250*/  SHF.R.S32.HI R0, RZ, 0x1f, R0 ;  /* 0x0000001fff007819 */ /* 0x004fe40000011400 */
[----:B-----5:R-:W-:Y:S02]  /*15260*/  SHF.R.S32.HI R14, RZ, 0x1f, R24 ;  /* 0x0000001fff0e7819 */ /* 0x020fe40000011418 */
[----:B----4-:R-:W-:Y:S02]  /*15270*/  SHF.R.S32.HI R15, RZ, 0x1f, R13 ;  /* 0x0000001fff0f7819 */ /* 0x010fe4000001140d */
[----:B------:R-:W-:Y:S02]  /*15280*/  SHF.R.S32.HI R13, RZ, 0x1f, R12 ;  /* 0x0000001fff0d7819 */ /* 0x000fe4000001140c */
[----:B------:R-:W-:Y:S01]  /*15290*/  SHF.R.S32.HI R12, RZ, 0x1f, R3 ;  /* 0x0000001fff0c7819 */ /* 0x000fe20000011403 */
[----:B------:R-:W-:Y:S04]  /*152a0*/  STL [R1+0x38], R15 ;  /* 0x0000380f01007387 */ /* 0x000fe80000100800 */
[----:B------:R-:W-:Y:S04]  /*152b0*/  STL [R1+0x3c], R14 ;  /* 0x00003c0e01007387 */ /* 0x000fe80000100800 */
[----:B------:R-:W2:Y:S04]  /*152c0*/  LDL R3, [R1+0xfc] ;  /* 0x0000fc0001037983 */ /* 0x000ea80000100800 */
[----:B------:R0:W-:Y:S04]  /*152d0*/  STL [R1+0x40], R13 ;  /* 0x0000400d01007387 */ /* 0x0001e80000100800 */
[----:B------:R1:W-:Y:S01]  /*152e0*/  STL [R1+0x44], R12 ;  /* 0x0000440c01007387 */ /* 0x0003e20000100800 */
[----:B0-----:R-:W-:-:S02]  /*152f0*/  SHF.R.S32.HI R13, RZ, 0x1f, R29 ;  /* 0x0000001fff0d7819 */ /* 0x001fc4000001141d */
[----:B-1----:R-:W-:-:S03]  /*15300*/  SHF.R.S32.HI R12, RZ, 0x1f, R11 ;  /* 0x0000001fff0c7819 */ /* 0x002fc6000001140b */
[----:B------:R-:W-:Y:S01]  /*15310*/  STL [R1+0x48], R13 ;  /* 0x0000480d01007387 */ /* 0x000fe20000100800 */
[----:B------:R-:W-:-:S03]  /*15320*/  SHF.R.S32.HI R11, RZ, 0x1f, R2 ;  /* 0x0000001fff0b7819 */ /* 0x000fc60000011402 */
[----:B------:R-:W-:Y:S04]  /*15330*/  STL [R1+0x50], R12 ;  /* 0x0000500c01007387 */ /* 0x000fe80000100800 */
[----:B------:R-:W3:Y:S04]  /*15340*/  LDL R2, [R1+0x114] ;  /* 0x0001140001027983 */ /* 0x000ee80000100800 */
[----:B------:R0:W-:Y:S04]  /*15350*/  STL [R1+0x54], R10 ;  /* 0x0000540a01007387 */ /* 0x0001e80000100800 */
[----:B------:R-:W-:Y:S01]  /*15360*/  STL [R1+0x58], R11 ;  /* 0x0000580b01007387 */ /* 0x000fe20000100800 */
[----:B0-----:R-:W-:-:S02]  /*15370*/  SHF.R.S32.HI R10, RZ, 0x1f, R9 ;  /* 0x0000001fff0a7819 */ /* 0x001fc40000011409 */
[----:B------:R-:W-:Y:S02]  /*15380*/  SHF.R.S32.HI R9, RZ, 0x1f, R8 ;  /* 0x0000001fff097819 */ /* 0x000fe40000011408 */
[----:B------:R-:W-:Y:S02]  /*15390*/  SHF.R.S32.HI R8, RZ, 0x1f, R7 ;  /* 0x0000001fff087819 */ /* 0x000fe40000011407 */
[----:B------:R-:W-:Y:S01]  /*153a0*/  SHF.R.S32.HI R7, RZ, 0x1f, R5 ;  /* 0x0000001fff077819 */ /* 0x000fe20000011405 */
[----:B------:R-:W-:Y:S01]  /*153b0*/  STL [R1+0x5c], R10 ;  /* 0x00005c0a01007387 */ /* 0x000fe20000100800 */
[----:B------:R-:W-:Y:S02]  /*153c0*/  SHF.R.S32.HI R5, RZ, 0x1f, R4 ;  /* 0x0000001fff057819 */ /* 0x000fe40000011404 */
[----:B------:R-:W-:Y:S01]  /*153d0*/  SHF.R.S32.HI R4, RZ, 0x1f, R23 ;  /* 0x0000001fff047819 */ /* 0x000fe20000011417 */
[----:B------:R-:W-:Y:S04]  /*153e0*/  STL [R1+0x60], R9 ;  /* 0x0000600901007387 */ /* 0x000fe80000100800 */
[----:B------:R-:W-:Y:S04]  /*153f0*/  STL [R1+0x68], R8 ;  /* 0x0000680801007387 */ /* 0x000fe80000100800 */
[----:B------:R-:W-:Y:S04]  /*15400*/  STL [R1+0x6c], R7 ;  /* 0x00006c0701007387 */ /* 0x000fe80000100800 */
[----:B------:R-:W-:Y:S04]  /*15410*/  STL [R1+0x70], R5 ;  /* 0x0000700501007387 */ /* 0x000fe80000100800 */
[----:B------:R-:W4:Y:S04]  /*15420*/  LDL R21, [R1+0x11c] ;  /* 0x00011c0001157983 */ /* 0x000f280000100800 */
[----:B------:R-:W-:Y:S04]  /*15430*/  STL [R1+0x78], R4 ;  /* 0x0000780401007387 */ /* 0x000fe80000100800 */
[----:B------:R-:W5:Y:S04]  /*15440*/  LDL R20, [R1+0x120] ;  /* 0x0001200001147983 */ /* 0x000f680000100800 */
[----:B------:R0:W-:Y:S04]  /*15450*/  STL [R1+0x7c], R0 ;  /* 0x00007c0001007387 */ /* 0x0001e80000100800 */
[----:B------:R-:W5:Y:S04]  /*15460*/  LDL R19, [R1+0x124] ;  /* 0x0001240001137983 */ /* 0x000f680000100800 */
        /* <DEDUP_REMOVED lines=8> */
[----:B0-----:R-:W5:Y:S04]  /*154f0*/  LDL R0, [R1+0x190] ;  /* 0x0001900001007983 */ /* 0x001f680000100800 */
[----:B------:R-:W5:Y:S01]  /*15500*/  LDL R25, [R1+0x18c] ;  /* 0x00018c0001197983 */ /* 0x000f620000100800 */
[----:B------:R-:W-:-:S03]  /*15510*/  SHF.R.S32.HI R4, RZ, 0x1f, R6 ;  /* 0x0000001fff047819 */ /* 0x000fc60000011406 */
[----:B------:R-:W5:Y:S04]  /*15520*/  LDL R13, [R1+0x194] ;  /* 0x00019400010d7983 */ /* 0x000f680000100800 */
[----:B------:R-:W5:Y:S04]  /*15530*/  LDL R24, [R1+0x198] ;  /* 0x0001980001187983 */ /* 0x000f680000100800 */
[----:B------:R-:W-:Y:S04]  /*15540*/  STL [R1+0x80], R4 ;  /* 0x0000800401007387 */ /* 0x000fe80000100800 */
[----:B------:R-:W5:Y:S04]  /*15550*/  LDL R12, [R1+0x1ac] ;  /* 0x0001ac00010c7983 */ /* 0x000f680000100800 */
[----:B------:R-:W5:Y:S04]  /*15560*/  LDL R6, [R1+0x1b0] ;  /* 0x0001b00001067983 */ /* 0x000f680000100800 */
[----:B------:R-:W5:Y:S04]  /*15570*/  LDL R29, [R1+0x1b4] ;  /* 0x0001b400011d7983 */ /* 0x000f680000100800 */
[----:B------:R-:W5:Y:S01]  /*15580*/  LDL R11, [R1+0x1b8] ;  /* 0x0001b800010b7983 */ /* 0x000f620000100800 */
[----:B--2---:R-:W-:-:S05]  /*15590*/  SHF.R.S32.HI R3, RZ, 0x1f, R3 ;  /* 0x0000001fff037819 */ /* 0x004fca0000011403 */
[----:B------:R0:W-:Y:S04]  /*155a0*/  STL [R1+0x84], R3 ;  /* 0x0000840301007387 */ /* 0x0001e80000100800 */
[----:B------:R-:W2:Y:S04]  /*155b0*/  LDL R10, [R1+0x1d0] ;  /* 0x0001d000010a7983 */ /* 0x000ea80000100800 */
[----:B------:R-:W2:Y:S04]  /*155c0*/  LDL R9, [R1+0x1dc] ;  /* 0x0001dc0001097983 */ /* 0x000ea80000100800 */
[----:B0-----:R-:W2:Y:S04]  /*155d0*/  LDL R3, [R1+0x1d4] ;  /* 0x0001d40001037983 */ /* 0x001ea80000100800 */
[----:B------:R-:W2:Y:S01]  /*155e0*/  LDL R8, [R1+0x1e0] ;  /* 0x0001e00001087983 */ /* 0x000ea20000100800 */
[----:B---3--:R-:W-:-:S05]  /*155f0*/  SHF.R.S32.HI R2, RZ, 0x1f, R2 ;  /* 0x0000001fff027819 */ /* 0x008fca0000011402 */
[----:B------:R0:W-:Y:S04]  /*15600*/  STL [R1+0x8c], R2 ;  /* 0x00008c0201007387 */ /* 0x0001e80000100800 */
[----:B------:R-:W3:Y:S04]  /*15610*/  LDL R7, [R1+0x1e4] ;  /* 0x0001e40001077983 */ /* 0x000ee80000100800 */
[----:B------:R-:W3:Y:S04]  /*15620*/  LDL R5, [R1+0x204] ;  /* 0x0002040001057983 */ /* 0x000ee80000100800 */
[----:B------:R-:W3:Y:S04]  /*15630*/  LDL R4, [R1+0x208] ;  /* 0x0002080001047983 */ /* 0x000ee80000100800 */
[----:B------:R-:W3:Y:S04]  /*15640*/  LDL R23, [R1+0x20c] ;  /* 0x00020c0001177983 */ /* 0x000ee80000100800 */
[----:B0-----:R-:W3:Y:S01]  /*15650*/  LDL R2, [R1+0x210] ;  /* 0x0002100001027983 */ /* 0x001ee20000100800 */
[----:B----4-:R-:W-:-:S02]  /*15660*/  SHF.R.S32.HI R21, RZ, 0x1f, R21 ;  /* 0x0000001fff157819 */ /* 0x010fc40000011415 */
[----:B-----5:R-:W-:-:S03]  /*15670*/  SHF.R.S32.HI R20, RZ, 0x1f, R20 ;  /* 0x0000001fff147819 */ /* 0x020fc60000011414 */
[----:B------:R0:W-:Y:S04]  /*15680*/  STL [R1+0x90], R21 ;  /* 0x0000901501007387 */ /* 0x0001e80000100800 */
[----:B------:R1:W-:Y:S01]  /*15690*/  STL [R1+0x94], R20 ;  /* 0x0000941401007387 */ /* 0x0003e20000100800 */
[----:B0-----:R-:W-:Y:S02]  /*156a0*/  SHF.R.S32.HI R21, RZ, 0x1f, R19 ;  /* 0x0000001fff157819 */ /* 0x001fe40000011413 */
[----:B-1----:R-:W-:Y:S02]  /*156b0*/  SHF.R.S32.HI R20, RZ, 0x1f, R18 ;  /* 0x0000001fff147819 */ /* 0x002fe40000011412 */
[----:B------:R-:W-:Y:S01]  /*156c0*/  SHF.R.S32.HI R19, RZ, 0x1f, R17 ;  /* 0x0000001fff137819 */ /* 0x000fe20000011411 */
[----:B------:R-:W-:Y:S01]  /*156d0*/  STL [R1+0x98], R21 ;  /* 0x0000981501007387 */ /* 0x000fe20000100800 */
[----:B------:R-:W-:-:S03]  /*156e0*/  SHF.R.S32.HI R18, RZ, 0x1f, R28 ;  /* 0x0000001fff127819 */ /* 0x000fc6000001141c */
[----:B------:R-:W-:Y:S01]  /*156f0*/  STL [R1+0x9c], R20 ;  /* 0x00009c1401007387 */ /* 0x000fe20000100800 */
[----:B------:R-:W-:-:S03]  /*15700*/  SHF.R.S32.HI R17, RZ, 0x1f, R16 ;  /* 0x0000001fff117819 */ /* 0x000fc60000011410 */
[----:B------:R-:W-:Y:S01]  /*15710*/  STL [R1+0xa4], R19 ;  /* 0x0000a41301007387 */ /* 0x000fe20000100800 */
[----:B------:R-:W-:-:S03]  /*15720*/  SHF.R.S32.HI R16, RZ, 0x1f, R27 ;  /* 0x0000001fff107819 */ /* 0x000fc6000001141b */
[----:B------:R-:W-:Y:S01]  /*15730*/  STL [R1+0xa8], R18 ;  /* 0x0000a81201007387 */ /* 0x000fe20000100800 */
[----:B------:R-:W-:-:S03]  /*15740*/  SHF.R.S32.HI R15, RZ, 0x1f, R15 ;  /* 0x0000001fff0f7819 */ /* 0x000fc6000001140f */
[----:B------:R0:W-:Y:S04]  /*15750*/  STL [R1+0xb0], R17 ;  /* 0x0000b01101007387 */ /* 0x0001e80000100800 */
[----:B------:R1:W-:Y:S01]  /*15760*/  STL [R1+0xb8], R16 ;  /* 0x0000b81001007387 */ /* 0x0003e20000100800 */
[----:B0-----:R-:W-:-:S03]  /*15770*/  SHF.R.S32.HI R17, RZ, 0x1f, R26 ;  /* 0x0000001fff117819 */ /* 0x001fc6000001141a */
[----:B------:R0:W-:Y:S01]  /*15780*/  STL [R1+0xbc], R15 ;  /* 0x0000bc0f01007387 */ /* 0x0001e20000100800 */
[----:B-1----:R-:W-:-:S03]  /*15790*/  SHF.R.S32.HI R16, RZ, 0x1f, R14 ;  /* 0x0000001fff107819 */ /* 0x002fc6000001140e */
[----:B------:R-:W-:Y:S01]  /*157a0*/  STL [R1+0xc0], R17 ;  /* 0x0000c01101007387 */ /* 0x000fe20000100800 */
[----:B------:R-:W-:-:S03]  /*157b0*/  SHF.R.S32.HI R14, RZ, 0x1f, R0 ;  /* 0x0000001fff0e7819 */ /* 0x000fc60000011400 */
[----:B------:R-:W-:Y:S01]  /*157c0*/  STL [R1+0xc8], R16 ;  /* 0x0000c81001007387 */ /* 0x000fe20000100800 */
[----:B0-----:R-:W-:-:S03]  /*157d0*/  SHF.R.S32.HI R15, RZ, 0x1f, R25 ;  /* 0x0000001fff0f7819 */ /* 0x001fc60000011419 */
[----:B------:R-:W4:Y:S04]  /*157e0*/  LDL R0, [R1+0x214] ;  /* 0x0002140001007983 */ /* 0x000f280000100800 */
[----:B------:R0:W-:Y:S04]  /*157f0*/  STL [R1+0xcc], R15 ;  /* 0x0000cc0f01007387 */ /* 0x0001e80000100800 */
[----:B------:R1:W-:Y:S01]  /*15800*/  STL [R1+0xd0], R14 ;  /* 0x0000d00e01007387 */ /* 0x0003e20000100800 */
[----:B0-----:R-:W-:Y:S02]  /*15810*/  SHF.R.S32.HI R15, RZ, 0x1f, R13 ;  /* 0x0000001fff0f7819 */ /* 0x001fe4000001140d */
[----:B-1----:R-:W-:-:S03]  /*15820*/  SHF.R.S32.HI R14, RZ, 0x1f, R24 ;  /* 0x0000001fff0e7819 */ /* 0x002fc60000011418 */
[----:B------:R-:W-:Y:S01]  /*15830*/  STL [R1+0xd8], R15 ;  /* 0x0000d80f01007387 */ /* 0x000fe20000100800 */
[----:B------:R-:W-:Y:S02]  /*15840*/  SHF.R.S32.HI R13, RZ, 0x1f, R12 ;  /* 0x0000001fff0d7819 */ /* 0x000fe4000001140c */
[----:B------:R-:W-:Y:S01]  /*15850*/  SHF.R.S32.HI R12, RZ, 0x1f, R6 ;  /* 0x0000001fff0c7819 */ /* 0x000fe20000011406 */
[----:B------:R-:W-:Y:S04]  /*15860*/  STL [R1+0xe0], R14 ;  /* 0x0000e00e01007387 */ /* 0x000fe80000100800 */
[----:B------:R-:W5:Y:S04]  /*15870*/  LDL R6, [R1+0x21c] ;  /* 0x00021c0001067983 */ /* 0x000f680000100800 */
[----:B------:R0:W-:Y:S04]  /*15880*/  STL [R1+0xe4], R13 ;  /* 0x0000e40d01007387 */ /* 0x0001e80000100800 */
[----:B------:R1:W-:Y:S01]  /*15890*/  STL [R1+0x100], R12 ;  /* 0x0001000c01007387 */ /* 0x0003e20000100800 */
[----:B0-----:R-:W-:-:S02]  /*158a0*/  SHF.R.S32.HI R13, RZ, 0x1f, R29 ;  /* 0x0000001fff0d7819 */ /* 0x001fc4000001141d */
[----:B-1----:R-:W-:-:S03]  /*158b0*/  SHF.R.S32.HI R12, RZ, 0x1f, R11 ;  /* 0x0000001fff0c7819 */ /* 0x002fc6000001140b */
[----:B------:R-:W-:Y:S04]  /*158c0*/  STL [R1+0x104], R13 ;  /* 0x0001040d01007387 */ /* 0x000fe80000100800 */
[----:B------:R-:W-:Y:S01]  /*158d0*/  STL [R1+0x108], R12 ;  /* 0x0001080c01007387 */ /* 0x000fe20000100800 */
[----:B--2---:R-:W-:Y:S02]  /*158e0*/  SHF.R.S32.HI R10, RZ, 0x1f, R10 ;  /* 0x0000001fff0a7819 */ /* 0x004fe4000001140a */
[----:B------:R-:W-:Y:S02]  /*158f0*/  SHF.R.S32.HI R11, RZ, 0x1f, R3 ;  /* 0x0000001fff0b7819 */ /* 0x000fe40000011403 */
[----:B------:R-:W2:Y:S04]  /*15900*/  LDL R3, [R1+0x238] ;  /* 0x0002380001037983 */ /* 0x000ea80000100800 */
[----:B------:R0:W-:Y:S04]  /*15910*/  STL [R1+0x10c], R10 ;  /* 0x00010c0a01007387 */ /* 0x0001e80000100800 */
[----:B------:R-:W-:Y:S01]  /*15920*/  STL [R1+0x110], R11 ;  /* 0x0001100b01007387 */ /* 0x000fe20000100800 */
[----:B0-----:R-:W-:-:S02]  /*15930*/  SHF.R.S32.HI R10, RZ, 0x1f, R9 ;  /* 0x0000001fff0a7819 */ /* 0x001fc40000011409 */
[----:B------:R-:W-:Y:S02]  /*15940*/  SHF.R.S32.HI R9, RZ, 0x1f, R8 ;  /* 0x0000001fff097819 */ /* 0x000fe40000011408 */
[----:B---3--:R-:W-:Y:S01]  /*15950*/  SHF.R.S32.HI R8, RZ, 0x1f, R7 ;  /* 0x0000001fff087819 */ /* 0x008fe20000011407 */
        /* <DEDUP_REMOVED lines=8> */
[----:B------:R-:W-:Y:S04]  /*159e0*/  STL [R1+0x140], R5 ;  /* 0x0001400501007387 */ /* 0x000fe80000100800 */
[----:B------:R-:W3:Y:S04]  /*159f0*/  LDL R21, [R1+0x240] ;  /* 0x0002400001157983 */ /* 0x000ee80000100800 */
[----:B------:R-:W-:Y:S04]  /*15a00*/  STL [R1+0x144], R4 ;  /* 0x0001440401007387 */ /* 0x000fe80000100800 */
[----:B------:R-:W3:Y:S04]  /*15a10*/  LDL R20, [R1+0x244] ;  /* 0x0002440001147983 */ /* 0x000ee80000100800 */
[----:B------:R0:W-:Y:S04]  /*15a20*/  STL [R1+0x148], R2 ;  /* 0x0001480201007387 */ /* 0x0001e80000100800 */
[----:B------:R-:W3:Y:S04]  /*15a30*/  LDL R19, [R1+0x24c] ;  /* 0x00024c0001137983 */ /* 0x000ee80000100800 */
        /* <DEDUP_REMOVED lines=9> */
[----:B0-----:R-:W3:Y:S04]  /*15ad0*/  LDL R2, [R1+0x2b0] ;  /* 0x0002b00001027983 */ /* 0x001ee80000100800 */
[----:B------:R-:W3:Y:S04]  /*15ae0*/  LDL R13, [R1+0x2b4] ;  /* 0x0002b400010d7983 */ /* 0x000ee80000100800 */
[----:B------:R-:W3:Y:S01]  /*15af0*/  LDL R24, [R1+0x2c0] ;  /* 0x0002c00001187983 */ /* 0x000ee20000100800 */
[----:B----4-:R-:W-:-:S05]  /*15b00*/  SHF.R.S32.HI R0, RZ, 0x1f, R0 ;  /* 0x0000001fff007819 */ /* 0x010fca0000011400 */
[----:B------:R0:W-:Y:S04]  /*15b10*/  STL [R1+0x14c], R0 ;  /* 0x00014c0001007387 */ /* 0x0001e80000100800 */
[----:B------:R-:W4:Y:S04]  /*15b20*/  LDL R12, [R1+0x2c4] ;  /* 0x0002c400010c7983 */ /* 0x000f280000100800 */
[----:B------:R-:W4:Y:S04]  /*15b30*/  LDL R29, [R1+0x2e0] ;  /* 0x0002e000011d7983 */ /* 0x000f280000100800 */
[----:B0-----:R-:W4:Y:S04]  /*15b40*/  LDL R0, [R1+0x2d0] ;  /* 0x0002d00001007983 */ /* 0x001f280000100800 */
[----:B------:R-:W4:Y:S01]  /*15b50*/  LDL R11, [R1+0x2e4] ;  /* 0x0002e400010b7983 */ /* 0x000f220000100800 */
[----:B-----5:R-:W-:-:S05]  /*15b60*/  SHF.R.S32.HI R4, RZ, 0x1f, R6 ;  /* 0x0000001fff047819 */ /* 0x020fca0000011406 */
[----:B------:R0:W-:Y:S04]  /*15b70*/  STL [R1+0x150], R4 ;  /* 0x0001500401007387 */ /* 0x0001e80000100800 */
        /* <DEDUP_REMOVED lines=9> */
[----:B------:R-:W2:Y:S04]  /*15c10*/  LDL R23, [R1+0x350] ;  /* 0x0003500001177983 */ /* 0x000ea80000100800 */
[----:B-1----:R-:W2:Y:S01]  /*15c20*/  LDL R3, [R1+0x354] ;  /* 0x0003540001037983 */ /* 0x002ea20000100800 */
[----:B---3--:R-:W-:-:S02]  /*15c30*/  SHF.R.S32.HI R21, RZ, 0x1f, R21 ;  /* 0x0000001fff157819 */ /* 0x008fc40000011415 */
[----:B------:R-:W-:-:S03]  /*15c40*/  SHF.R.S32.HI R20, RZ, 0x1f, R20 ;  /* 0x0000001fff147819 */ /* 0x000fc60000011414 */
        /* <DEDUP_REMOVED lines=22> */
[----:B------:R-:W3:Y:S04]  /*15db0*/  LDL R2, [R1+0x358] ;  /* 0x0003580001027983 */ /* 0x000ee80000100800 */
[----:B------:R0:W-:Y:S04]  /*15dc0*/  STL [R1+0x1a8], R15 ;  /* 0x0001a80f01007387 */ /* 0x0001e80000100800 */
[----:B------:R1:W-:Y:S01]  /*15dd0*/  STL [R1+0x1bc], R14 ;  /* 0x0001bc0e01007387 */ /* 0x0003e20000100800 */
[----:B0-----:R-:W-:Y:S02]  /*15de0*/  SHF.R.S32.HI R15, RZ, 0x1f, R13 ;  /* 0x0000001fff0f7819 */ /* 0x001fe4000001140d */
[----:B-1----:R-:W-:-:S03]  /*15df0*/  SHF.R.S32.HI R14, RZ, 0x1f, R24 ;  /* 0x0000001fff0e7819 */ /* 0x002fc60000011418 */
[----:B------:R-:W-:Y:S01]  /*15e00*/  STL [R1+0x1c0], R15 ;  /* 0x0001c00f01007387 */ /* 0x000fe20000100800 */
[----:B----4-:R-:W-:-:S03]  /*15e10*/  SHF.R.S32.HI R13, RZ, 0x1f, R12 ;  /* 0x0000001fff0d7819 */ /* 0x010fc6000001140c */
[----:B------:R-:W-:Y:S01]  /*15e20*/  STL [R1+0x1c4], R14 ;  /* 0x0001c40e01007387 */ /* 0x000fe20000100800 */
[----:B------:R-:W-:-:S03]  /*15e30*/  SHF.R.S32.HI R12, RZ, 0x1f, R0 ;  /* 0x0000001fff0c7819 */ /* 0x000fc60000011400 */
[----:B------:R-:W4:Y:S04]  /*15e40*/  LDL R0, [R1+0x380] ;  /* 0x0003800001007983 */ /* 0x000f280000100800 */
[----:B------:R0:W-:Y:S04]  /*15e50*/  STL [R1+0x1c8], R13 ;  /* 0x0001c80d01007387 */ /* 0x0001e80000100800 */
[----:B------:R1:W-:Y:S01]  /*15e60*/  STL [R1+0x1cc], R12 ;  /* 0x0001cc0c01007387 */ /* 0x0003e20000100800 */
[----:B0-----:R-:W-:Y:S02]  /*15e70*/  SHF.R.S32.HI R13, RZ, 0x1f, R29 ;  /* 0x0000001fff0d7819 */ /* 0x001fe4000001141d */
[----:B-1----:R-:W-:-:S03]  /*15e80*/  SHF.R.S32.HI R12, RZ, 0x1f, R11 ;  /* 0x0000001fff0c7819 */ /* 0x002fc6000001140b */
[----:B------:R-:W-:Y:S01]  /*15e90*/  STL [R1+0x1d8], R13 ;  /* 0x0001d80d01007387 */ /* 0x000fe20000100800 */
[----:B-----5:R-:W-:-:S03]  /*15ea0*/  SHF.R.S32.HI R11, RZ, 0x1f, R6 ;  /* 0x0000001fff0b7819 */ /* 0x020fc60000011406 */
[----:B------:R-:W-:Y:S04]  /*15eb0*/  STL [R1+0x1e8], R12 ;  /* 0x0001e80c01007387 */ /* 0x000fe80000100800 */
[----:B------:R-:W5:Y:S01]  /*15ec0*/  LDL R6, [R1+0x390] ;  /* 0x0003900001067983 */ /* 0x000f620000100800 */
[----:B------:R-:W-:-:S05]  /*15ed0*/  SHF.R.S32.HI R10, RZ, 0x1f, R10 ;  /* 0x0000001fff0a7819 */ /* 0x000fca000001140a */
[----:B------:R0:W-:Y:S04]  /*15ee0*/  STL [R1+0x1ec], R10 ;  /* 0x0001ec0a01007387 */ /* 0x0001e80000100800 */
[----:B------:R-:W-:Y:S01]  /*15ef0*/  STL [R1+0x1f0], R11 ;  /* 0x0001f00b01007387 */ /* 0x000fe20000100800 */
[----:B0-----:R-:W-:Y:S02]  /*15f00*/  SHF.R.S32.HI R10, RZ, 0x1f, R9 ;  /* 0x0000001fff0a7819 */ /* 0x001fe40000011409 */
[----:B------:R-:W-:-:S03]  /*15f10*/  SHF.R.S32.HI R9, RZ, 0x1f, R8 ;  /* 0x0000001fff097819 */ /* 0x000fc60000011408 */
[----:B------:R-:W-:Y:S04]  /*15f20*/  STL [R1+0x1f4], R10 ;  /* 0x0001f40a01007387 */ /* 0x000fe80000100800 */
[----:B------:R-:W-:Y:S01]  /*15f30*/  STL [R1+0x1f8], R9 ;  /* 0x0001f80901007387 */ /* 0x000fe20000100800 */
[----:B--2---:R-:W-:Y:S02]  /*15f40*/  SHF.R.S32.HI R8, RZ, 0x1f, R7 ;  /* 0x0000001fff087819 */ /* 0x004fe40000011407 */
[----:B------:R-:W-:-:S03]  /*15f50*/  SHF.R.S32.HI R7, RZ, 0x1f, R5 ;  /* 0x0000001fff077819 */ /* 0x000fc60000011405 */
[----:B------:R-:W-:Y:S01]  /*15f60*/  STL [R1+0x1fc], R8 ;  /* 0x0001fc0801007387 */ /* 0x000fe20000100800 */
[----:B------:R-:W-:-:S03]  /*15f70*/  SHF.R.S32.HI R5, RZ, 0x1f, R4 ;  /* 0x0000001fff057819 */ /* 0x000fc60000011404 */
[----:B------:R-:W-:Y:S01]  /*15f80*/  STL [R1+0x200], R7 ;  /* 0x0002000701007387 */ /* 0x000fe20000100800 */
[----:B------:R-:W-:-:S03]  /*15f90*/  SHF.R.S32.HI R4, RZ, 0x1f, R23 ;  /* 0x0000001fff047819 */ /* 0x000fc60000011417 */
[----:B------:R-:W-:Y:S01]  /*15fa0*/  STL [R1+0x218], R5 ;  /* 0x0002180501007387 */ /* 0x000fe20000100800 */
[----:B------:R-:W-:-:S03]  /*15fb0*/  SHF.R.S32.HI R3, RZ, 0x1f, R3 ;  /* 0x0000001fff037819 */ /* 0x000fc60000011403 */
[----:B------:R-:W2:Y:S04]  /*15fc0*/  LDL R21, [R1+0x394] ;  /* 0x0003940001157983 */ /* 0x000ea80000100800 */
[----:B------:R-:W-:Y:S04]  /*15fd0*/  STL [R1+0x220], R4 ;  /* 0x0002200401007387 */ /* 0x000fe80000100800 */
[----:B------:R-:W2:Y:S04]  /*15fe0*/  LDL R20, [R1+0x39c] ;  /* 0x00039c0001147983 */ /* 0x000ea80000100800 */
[----:B------:R0:W-:Y:S04]  /*15ff0*/  STL [R1+0x224], R3 ;  /* 0x0002240301007387 */ /* 0x0001e80000100800 */
[----:B------:R-:W2:Y:S04]  /*16000*/  LDL R19, [R1+0x3a0] ;  /* 0x0003a00001137983 */ /* 0x000ea80000100800 */
        /* <DEDUP_REMOVED lines=9> */
[----:B0-----:R-:W2:Y:S04]  /*160a0*/  LDL R3, [R1+0x370] ;  /* 0x0003700001037983 */ /* 0x001ea80000100800 */
[----:B------:R-:W2:Y:S04]  /*160b0*/  LDL R13, [R1+0x36c] ;  /* 0x00036c00010d7983 */ /* 0x000ea80000100800 */
[----:B------:R-:W2:Y:S01]  /*160c0*/  LDL R24, [R1+0x368] ;  /* 0x0003680001187983 */ /* 0x000ea20000100800 */
[----:B---3--:R-:W-:-:S05]  /*160d0*/  SHF.R.S32.HI R2, RZ, 0x1f, R2 ;  /* 0x0000001fff027819 */ /* 0x008fca0000011402 */
[----:B------:R0:W-:Y:S04]  /*160e0*/  STL [R1+0x228], R2 ;  /* 0x0002280201007387 */ /* 0x0001e80000100800 */
[----:B------:R-:W3:Y:S04]  /*160f0*/  LDL R12, [R1+0x364] ;  /* 0x00036400010c7983 */ /* 0x000ee80000100800 */
[----:B------:R-:W3:Y:S04]  /*16100*/  LDL R29, [R1+0x35c] ;  /* 0x00035c00011d7983 */ /* 0x000ee80000100800 */
[----:B0-----:R-:W3:Y:S04]  /*16110*/  LDL R2, [R1+0x360] ;  /* 0x0003600001027983 */ /* 0x001ee80000100800 */
        /* <DEDUP_REMOVED lines=11> */
[----:B0-----:R-:W5:Y:S04]  /*161d0*/  LDL R4, [R1+0x328] ;  /* 0x0003280001047983 */ /* 0x001f680000100800 */
[----:B------:R-:W5:Y:S04]  /*161e0*/  LDL R23, [R1+0x324] ;  /* 0x0003240001177983 */ /* 0x000f680000100800 */
[----:B------:R-:W5:Y:S01]  /*161f0*/  LDL R6, [R1+0x320] ;  /* 0x0003200001067983 */ /* 0x000f620000100800 */
[----:B--2---:R-:W-:-:S02]  /*16200*/  SHF.R.S32.HI R21, RZ, 0x1f, R21 ;  /* 0x0000001fff157819 */ /* 0x004fc40000011415 */
        /* <DEDUP_REMOVED lines=15> */
[----:B------:R1:W-:Y:S04]  /*16300*/  STL [R1+0x270], R16 ;  /* 0x0002701001007387 */ /* 0x0003e80000100800 */
[----:B------:R2:W-:Y:S01]  /*16310*/  STL [R1+0x278], R15 ;  /* 0x0002780f01007387 */ /* 0x0005e20000100800 */
[----:B0-----:R-:W-:Y:S02]  /*16320*/  SHF.R.S32.HI R17, RZ, 0x1f, R26 ;  /* 0x0000001fff117819 */ /* 0x001fe4000001141a */
[----:B-1----:R-:W-:-:S03]  /*16330*/  SHF.R.S32.HI R16, RZ, 0x1f, R14 ;  /* 0x0000001fff107819 */ /* 0x002fc6000001140e */
[----:B------:R-:W-:Y:S01]  /*16340*/  STL [R1+0x27c], R17 ;  /* 0x00027c1101007387 */ /* 0x000fe20000100800 */
[----:B------:R-:W-:Y:S02]  /*16350*/  SHF.R.S32.HI R14, RZ, 0x1f, R3 ;  /* 0x0000001fff0e7819 */ /* 0x000fe40000011403 */
[----:B--2---:R-:W-:Y:S01]  /*16360*/  SHF.R.S32.HI R15, RZ, 0x1f, R25 ;  /* 0x0000001fff0f7819 */ /* 0x004fe20000011419 */
[----:B------:R-:W-:Y:S04]  /*16370*/  STL [R1+0x280], R16 ;  /* 0x0002801001007387 */ /* 0x000fe80000100800 */
[----:B------:R-:W2:Y:S04]  /*16380*/  LDL R3, [R1+0x31c] ;  /* 0x00031c0001037983 */ /* 0x000ea80000100800 */
[----:B------:R0:W-:Y:S04]  /*16390*/  STL [R1+0x28c], R15 ;  /* 0x00028c0f01007387 */ /* 0x0001e80000100800 */
[----:B------:R1:W-:Y:S01]  /*163a0*/  STL [R1+0x294], R14 ;  /* 0x0002940e01007387 */ /* 0x0003e20000100800 */
[----:B0-----:R-:W-:-:S02]  /*163b0*/  SHF.R.S32.HI R15, RZ, 0x1f, R13 ;  /* 0x0000001fff0f7819 */ /* 0x001fc4000001140d */
[----:B-1----:R-:W-:-:S03]  /*163c0*/  SHF.R.S32.HI R14, RZ, 0x1f, R24 ;  /* 0x0000001fff0e7819 */ /* 0x002fc60000011418 */
[----:B------:R-:W-:Y:S01]  /*163d0*/  STL [R1+0x298], R15 ;  /* 0x0002980f01007387 */ /* 0x000fe20000100800 */
[----:B---3--:R-:W-:-:S03]  /*163e0*/  SHF.R.S32.HI R13, RZ, 0x1f, R12 ;  /* 0x0000001fff0d7819 */ /* 0x008fc6000001140c */
[----:B------:R-:W-:Y:S01]  /*163f0*/  STL [R1+0x29c], R14 ;  /* 0x00029c0e01007387 */ /* 0x000fe20000100800 */
[----:B------:R-:W-:-:S03]  /*16400*/  SHF.R.S32.HI R12, RZ, 0x1f, R2 ;  /* 0x0000001fff0c7819 */ /* 0x000fc60000011402 */
        /* <DEDUP_REMOVED lines=13> */
[----:B-----5:R-:W-:-:S02]  /*164e0*/  SHF.R.S32.HI R9, RZ, 0x1f, R7 ;  /* 0x0000001fff097819 */ /* 0x020fc40000011407 */
[----:B-1----:R-:W-:Y:S02]  /*164f0*/  SHF.R.S32.HI R10, RZ, 0x1f, R8 ;  /* 0x0000001fff0a7819 */ /* 0x002fe40000011408 */
[----:B------:R-:W-:Y:S01]  /*16500*/  SHF.R.S32.HI R8, RZ, 0x1f, R5 ;  /* 0x0000001fff087819 */ /* 0x000fe20000011405 */
[----:B------:R-:W-:Y:S01]  /*16510*/  STL [R1+0x2d4], R11 ;  /* 0x0002d40b01007387 */ /* 0x000fe20000100800 */
[----:B------:R-:W-:-:S03]  /*16520*/  SHF.R.S32.HI R7, RZ, 0x1f, R4 ;  /* 0x0000001fff077819 */ /* 0x000fc60000011404 */
[----:B------:R-:W-:Y:S01]  /*16530*/  STL [R1+0x2d8], R10 ;  /* 0x0002d80a01007387 */ /* 0x000fe20000100800 */
[----:B------:R-:W-:-:S03]  /*16540*/  SHF.R.S32.HI R5, RZ, 0x1f, R23 ;  /* 0x0000001fff057819 */ /* 0x000fc60000011417 */
[----:B------:R-:W-:Y:S04]  /*16550*/  STL [R1+0x2dc], R9 ;  /* 0x0002dc0901007387 */ /* 0x000fe80000100800 */
[----:B------:R-:W-:Y:S01]  /*16560*/  STL [R1+0x2e8], R8 ;  /* 0x0002e80801007387 */ /* 0x000fe20000100800 */
[----:B------:R-:W-:-:S03]  /*16570*/  SHF.R.S32.HI R4, RZ, 0x1f, R6 ;  /* 0x0000001fff047819 */ /* 0x000fc60000011406 */
[----:B------:R-:W-:Y:S04]  /*16580*/  STL [R1+0x2ec], R7 ;  /* 0x0002ec0701007387 */ /* 0x000fe80000100800 */
[----:B------:R-:W5:Y:S04]  /*16590*/  LDL R21, [R1+0x310] ;  /* 0x0003100001157983 */ /* 0x000f680000100800 */
[----:B------:R-:W-:Y:S04]  /*165a0*/  STL [R1+0x2f8], R5 ;  /* 0x0002f80501007387 */ /* 0x000fe80000100800 */
[----:B------:R-:W5:Y:S04]  /*165b0*/  LDL R20, [R1+0x308] ;  /* 0x0003080001147983 */ /* 0x000f680000100800 */
[----:B------:R-:W-:Y:S04]  /*165c0*/  STL [R1+0x300], R4 ;  /* 0x0003000401007387 */ /* 0x000fe80000100800 */
        /* <DEDUP_REMOVED lines=29> */
[----:B------:R-:W4:Y:S04]  /*167a0*/  LDL R4, [R1+0x43c] ;  /* 0x00043c0001047983 */ /* 0x000f280000100800 */
[----:B------:R-:W4:Y:S04]  /*167b0*/  LDL R23, [R1+0x444] ;  /* 0x0004440001177983 */ /* 0x000f280000100800 */
[----:B0-----:R-:W4:Y:S01]  /*167c0*/  LDL R0, [R1+0x448] ;  /* 0x0004480001007983 */ /* 0x001f220000100800 */
[----:B-----5:R-:W-:-:S02]  /*167d0*/  SHF.R.S32.HI R21, RZ, 0x1f, R21 ;  /* 0x0000001fff157819 */ /* 0x020fc40000011415 */
        /* <DEDUP_REMOVED lines=21> */
[----:B------:R-:W-:Y:S04]  /*16930*/  STL [R1+0x440], R16 ;  /* 0x0004401001007387 */ /* 0x000fe80000100800 */
[----:B------:R-:W5:Y:S01]  /*16940*/  LDL R6, [R1+0x450] ;  /* 0x0004500001067983 */ /* 0x000f620000100800 */
[----:B0-----:R-:W-:-:S05]  /*16950*/  SHF.R.S32.HI R15, RZ, 0x1f, R25 ;  /* 0x0000001fff0f7819 */ /* 0x001fca0000011419 */
[----:B------:R0:W-:Y:S04]  /*16960*/  STL [R1+0x44c], R15 ;  /* 0x00044c0f01007387 */ /* 0x0001e80000100800 */
[----:B------:R1:W-:Y:S01]  /*16970*/  STL [R1+0x458], R14 ;  /* 0x0004580e01007387 */ /* 0x0003e20000100800 */
[----:B0-----:R-:W-:Y:S02]  /*16980*/  SHF.R.S32.HI R15, RZ, 0x1f, R13 ;  /* 0x0000001fff0f7819 */ /* 0x001fe4000001140d */
[----:B-1----:R-:W-:-:S03]  /*16990*/  SHF.R.S32.HI R14, RZ, 0x1f, R24 ;  /* 0x0000001fff0e7819 */ /* 0x002fc60000011418 */
[----:B------:R-:W-:Y:S04]  /*169a0*/  STL [R1+0x460], R15 ;  /* 0x0004600f01007387 */ /* 0x000fe80000100800 */
[----:B------:R-:W-:Y:S01]  /*169b0*/  STL [R1+0x46c], R14 ;  /* 0x00046c0e01007387 */ /* 0x000fe20000100800 */
[----:B--2---:R-:W-:Y:S02]  /*169c0*/  SHF.R.S32.HI R13, RZ, 0x1f, R12 ;  /* 0x0000001fff0d7819 */ /* 0x004fe4000001140c */
[----:B------:R-:W-:Y:S02]  /*169d0*/  SHF.R.S32.HI R12, RZ, 0x1f, R3 ;  /* 0x0000001fff0c7819 */ /* 0x000fe40000011403 */
        /* <DEDUP_REMOVED lines=11> */
[----:B------:R-:W-:Y:S01]  /*16a90*/  STL [R1+0x4ac], R11 ;  /* 0x0004ac0b01007387 */ /* 0x000fe20000100800 */
[----:B0-----:R-:W-:Y:S02]  /*16aa0*/  SHF.R.S32.HI R10, RZ, 0x1f, R9 ;  /* 0x0000001fff0a7819 */ /* 0x001fe40000011409 */
[----:B------:R-:W-:-:S02]  /*16ab0*/  SHF.R.S32.HI R9, RZ, 0x1f, R8 ;  /* 0x0000001fff097819 */ /* 0x000fc40000011408 */
[----:B----4-:R-:W-:Y:S01]  /*16ac0*/  SHF.R.S32.HI R8, RZ, 0x1f, R7 ;  /* 0x0000001fff087819 */ /* 0x010fe20000011407 */
[----:B------:R-:W-:Y:S01]  /*16ad0*/  STL [R1+0x4b8], R10 ;  /* 0x0004b80a01007387 */ /* 0x000fe20000100800 */
[----:B------:R-:W-:-:S03]  /*16ae0*/  SHF.R.S32.HI R7, RZ, 0x1f, R5 ;  /* 0x0000001fff077819 */ /* 0x000fc60000011405 */
[----:B------:R-:W-:Y:S01]  /*16af0*/  STL [R1+0x4c0], R9 ;  /* 0x0004c00901007387 */ /* 0x000fe20000100800 */
[----:B------:R-:W-:-:S03]  /*16b00*/  SHF.R.S32.HI R5, RZ, 0x1f, R4 ;  /* 0x0000001fff057819 */ /* 0x000fc60000011404 */
[----:B------:R-:W-:Y:S01]  /*16b10*/  STL [R1+0x4cc], R8 ;  /* 0x0004cc0801007387 */ /* 0x000fe20000100800 */
[----:B------:R-:W-:-:S03]  /*16b20*/  SHF.R.S32.HI R4, RZ, 0x1f, R23 ;  /* 0x0000001fff047819 */ /* 0x000fc60000011417 */
[----:B------:R-:W-:Y:S04]  /*16b30*/  STL [R1+0x4d8], R7 ;  /* 0x0004d80701007387 */ /* 0x000fe80000100800 */
[----:B------:R-:W-:Y:S01]  /*16b40*/  STL [R1+0x4e0], R5 ;  /* 0x0004e00501007387 */ /* 0x000fe20000100800 */
[----:B------:R-:W-:-:S03]  /*16b50*/  SHF.R.S32.HI R0, RZ, 0x1f, R0 ;  /* 0x0000001fff007819 */ /* 0x000fc60000011400 */
[----:B------:R-:W4:Y:S04]  /*16b60*/  LDL R21, [R1+0x464] ;  /* 0x0004640001157983 */ /* 0x000f280000100800 */
[----:B------:R-:W-:Y:S04]  /*16b70*/  STL [R1+0x4ec], R4 ;  /* 0x0004ec0401007387 */ /* 0x000fe80000100800 */
[----:B------:R-:W4:Y:S04]  /*16b80*/  LDL R20, [R1+0x468] ;  /* 0x0004680001147983 */ /* 0x000f280000100800 */
[----:B------:R0:W-:Y:S04]  /*16b90*/  STL [R1+0x4f8], R0 ;  /* 0x0004f80001007387 */ /* 0x0001e80000100800 */
[----:B------:R-:W4:Y:S04]  /*16ba0*/  LDL R19, [R1+0x470] ;  /* 0x0004700001137983 */ /* 0x000f280000100800 */
        /* <DEDUP_REMOVED lines=9> */
[----:B0-----:R-:W4:Y:S04]  /*16c40*/  LDL R0, [R1+0x4b0] ;  /* 0x0004b00001007983 */ /* 0x001f280000100800 */
[----:B------:R-:W4:Y:S04]  /*16c50*/  LDL R13, [R1+0x4b4] ;  /* 0x0004b400010d7983 */ /* 0x000f280000100800 */
[----:B------:R-:W4:Y:S01]  /*16c60*/  LDL R24, [R1+0x4bc] ;  /* 0x0004bc0001187983 */ /* 0x000f220000100800 */
[----:B-----5:R-:W-:-:S05]  /*16c70*/  SHF.R.S32.HI R4, RZ, 0x1f, R6 ;  /* 0x0000001fff047819 */ /* 0x020fca0000011406 */
        /* <DEDUP_REMOVED lines=48> */
[----:B-----5:R-:W-:-:S03]  /*16f80*/  SHF.R.S32.HI R13, RZ, 0x1f, R12 ;  /* 0x0000001fff0d7819 */ /* 0x020fc6000001140c */
[----:B------:R-:W-:Y:S01]  /*16f90*/  STL [R1+0x5b8], R14 ;  /* 0x0005b80e01007387 */ /* 0x000fe20000100800 */
[----:B------:R-:W-:-:S03]  /*16fa0*/  SHF.R.S32.HI R12, RZ, 0x1f, R6 ;  /* 0x0000001fff0c7819 */ /* 0x000fc60000011406 */
[----:B------:R-:W5:Y:S04]  /*16fb0*/  LDL R6, [R1+0x520] ;  /* 0x0005200001067983 */ /* 0x000f680000100800 */
        /* <DEDUP_REMOVED lines=12> */
[----:B------:R-:W-:-:S03]  /*17080*/  SHF.R.S32.HI R9, RZ, 0x1f, R8 ;  /* 0x0000001fff097819 */ /* 0x000fc60000011408 */
[----:B------:R-:W-:Y:S01]  /*17090*/  STL [R1+0x604], R10 ;  /* 0x0006040a01007387 */ /* 0x000fe20000100800 */
[----:B---3--:R-:W-:-:S03]  /*170a0*/  SHF.R.S32.HI R8, RZ, 0x1f, R7 ;  /* 0x0000001fff087819 */ /* 0x008fc60000011407 */
        /* <DEDUP_REMOVED lines=66> */
[----:B---3--:R-:W-:Y:S01]  /*174d0*/  SHF.R.S32.HI R15, RZ, 0x1f, R25 ;  /* 0x0000001fff0f7819 */ /* 0x008fe20000011419 */
[----:B------:R-:W-:Y:S04]  /*174e0*/  STL [R1+0x6c8], R16 ;  /* 0x0006c81001007387 */ /* 0x000fe80000100800 */
[----:B------:R-:W3:Y:S04]  /*174f0*/  LDL R2, [R1+0x5dc] ;  /* 0x0005dc0001027983 */ /* 0x000ee80000100800 */
[----:B------:R0:W-:Y:S04]  /*17500*/  STL [R1+0x6cc], R15 ;  /* 0x0006cc0f01007387 */ /* 0x0001e80000100800 */
[----:B------:R1:W-:Y:S01]  /*17510*/  STL [R1+0x6d0], R14 ;  /* 0x0006d00e01007387 */ /* 0x0003e20000100800 */
[----:B0-----:R-:W-:-:S02]  /*17520*/  SHF.R.S32.HI R15, RZ, 0x1f, R13 ;  /* 0x0000001fff0f7819 */ /* 0x001fc4000001140d */
        /* <DEDUP_REMOVED lines=20> */
[----:B------:R0:W-:Y:S01]  /*17670*/  STL [R1+0x6f8], R9 ;  /* 0x0006f80901007387 */ /* 0x0001e20000100800 */
[----:B--2---:R-:W-:Y:S02]  /*17680*/  SHF.R.S32.HI R8, RZ, 0x1f, R7 ;  /* 0x0000001fff087819 */ /* 0x004fe40000011407 */
[----:B------:R-:W-:-:S03]  /*17690*/  SHF.R.S32.HI R7, RZ, 0x1f, R5 ;  /* 0x0000001fff077819 */ /* 0x000fc60000011405 */
[----:B------:R1:W-:Y:S01]  /*176a0*/  STL [R1+0x6fc], R8 ;  /* 0x0006fc0801007387 */ /* 0x0003e20000100800 */
[----:B------:R-:W-:-:S03]  /*176b0*/  SHF.R.S32.HI R5, RZ, 0x1f, R4 ;  /* 0x0000001fff057819 */ /* 0x000fc60000011404 */
[----:B------:R2:W-:Y:S01]  /*176c0*/  STL [R1+0x700], R7 ;  /* 0x0007000701007387 */ /* 0x0005e20000100800 */
[----:B------:R-:W-:-:S03]  /*176d0*/  SHF.R.S32.HI R4, RZ, 0x1f, R23 ;  /* 0x0000001fff047819 */ /* 0x000fc60000011417 */
[----:B------:R2:W-:Y:S01]  /*176e0*/  STL [R1+0x704], R5 ;  /* 0x0007040501007387 */ /* 0x0005e20000100800 */
[----:B------:R-:W-:-:S03]  /*176f0*/  SHF.R.S32.HI R3, RZ, 0x1f, R3 ;  /* 0x0000001fff037819 */ /* 0x000fc60000011403 */
[----:B------:R-:W5:Y:S04]  /*17700*/  LDL R21, [R1+0x5ec] ;  /* 0x0005ec0001157983 */ /* 0x000f680000100800 */
[----:B------:R2:W-:Y:S04]  /*17710*/  STL [R1+0x708], R4 ;  /* 0x0007080401007387 */ /* 0x0005e80000100800 */
        /* <DEDUP_REMOVED lines=13> */
[----:B------:R-:W5:Y:S04]  /*177f0*/  LDL R24, [R1+0x640] ;  /* 0x0006400001187983 */ /* 0x000f680000100800 */
[----:B------:R-:W5:Y:S01]  /*17800*/  LDL R13, [R1+0x648] ;  /* 0x00064800010d7983 */ /* 0x000f620000100800 */
[----:B---3--:R-:W-:-:S05]  /*17810*/  SHF.R.S32.HI R2, RZ, 0x1f, R2 ;  /* 0x0000001fff027819 */ /* 0x008fca0000011402 */
[----:B------:R-:W-:Y:S04]  /*17820*/  STL [R1+0x710], R2 ;  /* 0x0007100201007387 */ /* 0x000fe80000100800 */
[----:B------:R-:W3:Y:S04]  /*17830*/  LDL R29, [R1+0x64c] ;  /* 0x00064c00011d7983 */ /* 0x000ee80000100800 */
[----:B------:R-:W3:Y:S04]  /*17840*/  LDL R11, [R1+0x654] ;  /* 0x00065400010b7983 */ /* 0x000ee80000100800 */
[----:B------:R-:W3:Y:S04]  /*17850*/  LDL R12, [R1+0x658] ;  /* 0x00065800010c7983 */ /* 0x000ee80000100800 */
[----:B-1----:R-:W3:Y:S01]  /*17860*/  LDL R8, [R1+0x660] ;  /* 0x0006600001087983 */ /* 0x002ee20000100800 */
[----:B----4-:R-:W-:-:S05]  /*17870*/  SHF.R.S32.HI R0, RZ, 0x1f, R0 ;  /* 0x0000001fff007819 */ /* 0x010fca0000011400 */
[----:B------:R5:W-:Y:S04]  /*17880*/  STL [R1+0x714], R0 ;  /* 0x0007140001007387 */ /* 0x000be80000100800 */
[----:B--2---:R-:W2:Y:S04]  /*17890*/  LDL R7, [R1+0x668] ;  /* 0x0006680001077983 */ /* 0x004ea80000100800 */
[----:B------:R-:W4:Y:S04]  /*178a0*/  LDL R10, [R1+0x66c] ;  /* 0x00066c00010a7983 */ /* 0x000f280000100800 */
[----:B------:R-:W4:Y:S04]  /*178b0*/  LDL R5, [R1+0x674] ;  /* 0x0006740001057983 */ /* 0x000f280000100800 */
[----:B------:R-:W4:Y:S01]  /*178c0*/  LDL R4, [R1+0x678] ;  /* 0x0006780001047983 */ /* 0x000f220000100800 */
[----:B-----5:R-:W-:-:S05]  /*178d0*/  SHF.R.S32.HI R0, RZ, 0x1f, R6 ;  /* 0x0000001fff007819 */ /* 0x020fca0000011406 */
[----:B------:R0:W-:Y:S04]  /*178e0*/  STL [R1+0x718], R0 ;  /* 0x0007180001007387 */ /* 0x0001e80000100800 */
[----:B------:R-:W5:Y:S04]  /*178f0*/  LDL R23, [R1+0x680] ;  /* 0x0006800001177983 */ /* 0x000f680000100800 */
[----:B------:R-:W5:Y:S04]  /*17900*/  LDL R3, [R1+0x684] ;  /* 0x0006840001037983 */ /* 0x000f680000100800 */
[----:B------:R-:W5:Y:S04]  /*17910*/  LDL R2, [R1+0x68c] ;  /* 0x00068c0001027983 */ /* 0x000f680000100800 */
[----:B0-----:R-:W5:Y:S04]  /*17920*/  LDL R0, [R1+0x694] ;  /* 0x0006940001007983 */ /* 0x001f680000100800 */
[----:B------:R-:W5:Y:S01]  /*17930*/  LDL R6, [R1+0x698] ;  /* 0x0006980001067983 */ /* 0x000f620000100800 */
[----:B------:R-:W-:-:S05]  /*17940*/  SHF.R.S32.HI R21, RZ, 0x1f, R21 ;  /* 0x0000001fff157819 */ /* 0x000fca0000011415 */
[----:B------:R0:W-:Y:S01]  /*17950*/  STL [R1+0x71c], R21 ;  /* 0x00071c1501007387 */ /* 0x0001e20000100800 */
[----:B------:R-:W-:-:S03]  /*17960*/  SHF.R.S32.HI R20, RZ, 0x1f, R20 ;  /* 0x0000001fff147819 */ /* 0x000fc60000011414 */
[----:B0-----:R-:W5:Y:S01]  /*17970*/  LDL.LU R21, [R1+0x1b24] ;  /* 0x001b240001157983 */ /* 0x001f620000300800 */
[----:B------:R-:W-:-:S03]  /*17980*/  SHF.R.S32.HI R19, RZ, 0x1f, R19 ;  /* 0x0000001fff137819 */ /* 0x000fc60000011413 */
[----:B------:R0:W-:Y:S01]  /*17990*/  STL [R1+0x720], R20 ;  /* 0x0007201401007387 */ /* 0x0001e20000100800 */
[----:B------:R-:W-:Y:S02]  /*179a0*/  SHF.R.S32.HI R18, RZ, 0x1f, R18 ;  /* 0x0000001fff127819 */ /* 0x000fe40000011412 */
[----:B------:R-:W-:Y:S01]  /*179b0*/  SHF.R.S32.HI R28, RZ, 0x1f, R28 ;  /* 0x0000001fff1c7819 */ /* 0x000fe2000001141c */
[----:B0-----:R-:W5:Y:S01]  /*179c0*/  LDL.LU R20, [R1+0x1b20] ;  /* 0x001b200001147983 */ /* 0x001f620000300800 */
[----:B------:R-:W-:-:S03]  /*179d0*/  SHF.R.S32.HI R17, RZ, 0x1f, R17 ;  /* 0x0000001fff117819 */ /* 0x000fc60000011411 */
[----:B------:R0:W-:Y:S01]  /*179e0*/  STL [R1+0x724], R19 ;  /* 0x0007241301007387 */ /* 0x0001e20000100800 */
[----:B------:R-:W-:Y:S02]  /*179f0*/  SHF.R.S32.HI R27, RZ, 0x1f, R27 ;  /* 0x0000001fff1b7819 */ /* 0x000fe4000001141b */
[----:B------:R-:W-:Y:S01]  /*17a00*/  SHF.R.S32.HI R16, RZ, 0x1f, R16 ;  /* 0x0000001fff107819 */ /* 0x000fe20000011410 */
[----:B0-----:R-:W5:Y:S04]  /*17a10*/  LDL.LU R19, [R1+0x1b1c] ;  /* 0x001b1c0001137983 */ /* 0x001f680000300800 */
[----:B------:R0:W-:Y:S01]  /*17a20*/  STL [R1+0x728], R18 ;  /* 0x0007281201007387 */ /* 0x0001e20000100800 */
[----:B------:R-:W-:Y:S02]  /*17a30*/  SHF.R.S32.HI R26, RZ, 0x1f, R26 ;  /* 0x0000001fff1a7819 */ /* 0x000fe4000001141a */
[----:B------:R-:W-:Y:S01]  /*17a40*/  SHF.R.S32.HI R15, RZ, 0x1f, R15 ;  /* 0x0000001fff0f7819 */ /* 0x000fe2000001140f */
[----:B0-----:R-:W5:Y:S04]  /*17a50*/  LDL.LU R18, [R1+0x1b18] ;  /* 0x001b180001127983 */ /* 0x001f680000300800 */
[----:B------:R0:W-:Y:S01]  /*17a60*/  STL [R1+0x72c], R28 ;  /* 0x00072c1c01007387 */ /* 0x0001e20000100800 */
[----:B------:R-:W-:-:S03]  /*17a70*/  SHF.R.S32.HI R25, RZ, 0x1f, R25 ;  /* 0x0000001fff197819 */ /* 0x000fc60000011419 */
        /* <DEDUP_REMOVED lines=14> */
[----:B---3--:R-:W-:-:S03]  /*17b60*/  SHF.R.S32.HI R29, RZ, 0x1f, R29 ;  /* 0x0000001fff1d7819 */ /* 0x008fc6000001141d */
[----:B0-----:R-:W3:Y:S04]  /*17b70*/  LDL.LU R15, [R1+0x1b00] ;  /* 0x001b0000010f7983 */ /* 0x001ee80000300800 */
[----:B------:R0:W-:Y:S01]  /*17b80*/  STL [R1+0x744], R25 ;  /* 0x0007441901007387 */ /* 0x0001e20000100800 */
[----:B------:R-:W-:-:S03]  /*17b90*/  SHF.R.S32.HI R11, RZ, 0x1f, R11 ;  /* 0x0000001fff0b7819 */ /* 0x000fc6000001140b */
        /* <DEDUP_REMOVED lines=8> */
[----:B--2---:R-:W-:-:S03]  /*17c20*/  SHF.R.S32.HI R7, RZ, 0x1f, R7 ;  /* 0x0000001fff077819 */ /* 0x004fc60000011407 */
[----:B0-----:R-:W2:Y:S04]  /*17c30*/  LDL.LU R24, [R1+0x1af4] ;  /* 0x001af40001187983 */ /* 0x001ea80000300800 */
[----:B------:R0:W-:Y:S01]  /*17c40*/  STL [R1+0x754], R13 ;  /* 0x0007540d01007387 */ /* 0x0001e20000100800 */
[----:B----4-:R-:W-:-:S03]  /*17c50*/  SHF.R.S32.HI R10, RZ, 0x1f, R10 ;  /* 0x0000001fff0a7819 */ /* 0x010fc6000001140a */
[----:B0-----:R-:W4:Y:S04]  /*17c60*/  LDL.LU R13, [R1+0x1af0] ;  /* 0x001af000010d7983 */ /* 0x001f280000300800 */
[----:B------:R0:W-:Y:S01]  /*17c70*/  STL [R1+0x758], R29 ;  /* 0x0007581d01007387 */ /* 0x0001e20000100800 */
[----:B------:R-:W-:-:S03]  /*17c80*/  SHF.R.S32.HI R5, RZ, 0x1f, R5 ;  /* 0x0000001fff057819 */ /* 0x000fc60000011405 */
[----:B0-----:R-:W2:Y:S04]  /*17c90*/  LDL.LU R29, [R1+0x1aec] ;  /* 0x001aec00011d7983 */ /* 0x001ea80000300800 */
[----:B------:R0:W-:Y:S01]  /*17ca0*/  STL [R1+0x75c], R11 ;  /* 0x00075c0b01007387 */ /* 0x0001e20000100800 */
[----:B------:R-:W-:-:S03]  /*17cb0*/  SHF.R.S32.HI R4, RZ, 0x1f, R4 ;  /* 0x0000001fff047819 */ /* 0x000fc60000011404 */
[----:B0-----:R-:W4:Y:S04]  /*17cc0*/  LDL.LU R11, [R1+0x18] ;  /* 0x00001800010b7983 */ /* 0x001f280000300800 */
[----:B------:R0:W-:Y:S01]  /*17cd0*/  STL [R1+0x760], R12 ;  /* 0x0007600c01007387 */ /* 0x0001e20000100800 */
[----:B-----5:R-:W-:-:S03]  /*17ce0*/  SHF.R.S32.HI R23, RZ, 0x1f, R23 ;  /* 0x0000001fff177819 */ /* 0x020fc60000011417 */
[----:B0-----:R-:W5:Y:S04]  /*17cf0*/  LDL.LU R12, [R1+0x1ae8] ;  /* 0x001ae800010c7983 */ /* 0x001f680000300800 */
[----:B------:R0:W-:Y:S01]  /*17d00*/  STL [R1+0x764], R8 ;  /* 0x0007640801007387 */ /* 0x0001e20000100800 */
[----:B------:R-:W-:-:S03]  /*17d10*/  SHF.R.S32.HI R3, RZ, 0x1f, R3 ;  /* 0x0000001fff037819 */ /* 0x000fc60000011403 */
[----:B0-----:R-:W2:Y:S04]  /*17d20*/  LDL.LU R8, [R1+0x1ae4] ;  /* 0x001ae40001087983 */ /* 0x001ea80000300800 */
[----:B------:R0:W-:Y:S01]  /*17d30*/  STL [R1+0x768], R7 ;  /* 0x0007680701007387 */ /* 0x0001e20000100800 */
[----:B------:R-:W-:-:S03]  /*17d40*/  SHF.R.S32.HI R2, RZ, 0x1f, R2 ;  /* 0x0000001fff027819 */ /* 0x000fc60000011402 */
[----:B0-----:R-:W4:Y:S04]  /*17d50*/  LDL.LU R7, [R1+0x1ae0] ;  /* 0x001ae00001077983 */ /* 0x001f280000300800 */
[----:B------:R0:W-:Y:S01]  /*17d60*/  STL [R1+0x76c], R10 ;  /* 0x00076c0a01007387 */ /* 0x0001e20000100800 */
[----:B------:R-:W-:-:S03]  /*17d70*/  SHF.R.S32.HI R0, RZ, 0x1f, R0 ;  /* 0x0000001fff007819 */ /* 0x000fc60000011400 */
[----:B0-----:R-:W5:Y:S04]  /*17d80*/  LDL.LU R10, [R1+0x14] ;  /* 0x00001400010a7983 */ /* 0x001f680000300800 */
[----:B------:R0:W-:Y:S01]  /*17d90*/  STL [R1+0x770], R5 ;  /* 0x0007700501007387 */ /* 0x0001e20000100800 */
[----:B------:R-:W-:-:S03]  /*17da0*/  SHF.R.S32.HI R6, RZ, 0x1f, R6 ;  /* 0x0000001fff067819 */ /* 0x000fc60000011406 */
[----:B0-----:R-:W3:Y:S04]  /*17db0*/  LDL.LU R5, [R1+0x1adc] ;  /* 0x001adc0001057983 */ /* 0x001ee80000300800 */
[----:B------:R0:W-:Y:S04]  /*17dc0*/  STL [R1+0x774], R4 ;  /* 0x0007740401007387 */ /* 0x0001e80000100800 */
[----:B0-----:R-:W2:Y:S04]  /*17dd0*/  LDL.LU R4, [R1+0x1ad8] ;  /* 0x001ad80001047983 */ /* 0x001ea80000300800 */
[----:B------:R0:W-:Y:S04]  /*17de0*/  STL [R1+0x778], R23 ;  /* 0x0007781701007387 */ /* 0x0001e80000100800 */
[----:B0-----:R-:W4:Y:S04]  /*17df0*/  LDL.LU R23, [R1+0x1ad4] ;  /* 0x001ad40001177983 */ /* 0x001f280000300800 */
[----:B------:R0:W-:Y:S04]  /*17e00*/  STL [R1+0x77c], R3 ;  /* 0x00077c0301007387 */ /* 0x0001e80000100800 */
[----:B0-----:R-:W5:Y:S04]  /*17e10*/  LDL.LU R3, [R1+0x1ad0] ;  /* 0x001ad00001037983 */ /* 0x001f680000300800 */
[----:B------:R0:W-:Y:S04]  /*17e20*/  STL [R1+0x780], R2 ;  /* 0x0007800201007387 */ /* 0x0001e80000100800 */
[----:B0-----:R-:W3:Y:S04]  /*17e30*/  LDL.LU R2, [R1+0x1acc] ;  /* 0x001acc0001027983 */ /* 0x001ee80000300800 */
[----:B------:R0:W-:Y:S04]  /*17e40*/  STL [R1+0x784], R0 ;  /* 0x0007840001007387 */ /* 0x0001e80000100800 */
[----:B0-----:R-:W2:Y:S04]  /*17e50*/  LDL.LU R0, [R1+0x1ac8] ;  /* 0x001ac80001007983 */ /* 0x001ea80000300800 */
[----:B------:R0:W-:Y:S04]  /*17e60*/  STL [R1+0x788], R6 ;  /* 0x0007880601007387 */ /* 0x0001e80000100800 */
[----:B0-----:R-:W4:Y:S01]  /*17e70*/  LDL.LU R6, [R1+0x1ac4] ;  /* 0x001ac40001067983 */ /* 0x001f220000300800 */
[----:B---3--:R-:W-:-:S02]  /*17e80*/  SHF.R.S32.HI R2, RZ, 0x1f, R2 ;  /* 0x0000001fff027819 */ /* 0x008fc40000011402 */
[----:B--2---:R-:W-:Y:S02]  /*17e90*/  SHF.R.S32.HI R0, RZ, 0x1f, R0 ;  /* 0x0000001fff007819 */ /* 0x004fe40000011400 */
[----:B----4-:R-:W-:-:S05]  /*17ea0*/  SHF.R.S32.HI R6, RZ, 0x1f, R6 ;  /* 0x0000001fff067819 */ /* 0x010fca0000011406 */
[----:B------:R0:W-:Y:S04]  /*17eb0*/  STL [R1+0x78c], R6 ;  /* 0x00078c0601007387 */ /* 0x0001e80000100800 */
[----:B0-----:R-:W2:Y:S04]  /*17ec0*/  LDL.LU R6, [R1+0x1ac0] ;  /* 0x001ac00001067983 */ /* 0x001ea80000300800 */
[----:B------:R0:W-:Y:S04]  /*17ed0*/  STL [R1+0x790], R0 ;  /* 0x0007900001007387 */ /* 0x0001e80000100800 */
[----:B0-----:R-:W5:Y:S04]  /*17ee0*/  LDL.LU R0, [R1+0x1abc] ;  /* 0x001abc0001007983 */ /* 0x001f680000300800 */
[----:B------:R0:W-:Y:S04]  /*17ef0*/  STL [R1+0x794], R2 ;  /* 0x0007940201007387 */ /* 0x0001e80000100800 */
[----:B0-----:R-:W3:Y:S01]  /*17f00*/  LDL.LU R2, [R1+0x1ab8] ;  /* 0x001ab80001027983 */ /* 0x001ee20000300800 */
[----:B------:R-:W-:-:S05]  /*17f10*/  SHF.R.S32.HI R23, RZ, 0x1f, R23 ;  /* 0x0000001fff177819 */ /* 0x000fca0000011417 */
[----:B------:R5:W-:Y:S02]  /*17f20*/  STL [R1+0x798], R23 ;  /* 0x0007981701007387 */ /* 0x000be40000100800 */
[----:B-----5:R-:W-:-:S05]  /*17f30*/  IADD3 R23, P4, R3, R0, RZ ;  /* 0x0000000003177210 */ /* 0x020fca0007f9e0ff */
[----:B------:R3:W-:Y:S02]  /*17f40*/  STL [R1+0x197c], R23 ;  /* 0x00197c1701007387 */ /* 0x0007e40000100800 */
[----:B---3--:R-:W-:Y:S02]  /*17f50*/  IADD3 R23, P5, R3, R2, RZ ;  /* 0x0000000203177210 */ /* 0x008fe40007fbe0ff */
[----:B------:R-:W-:-:S03]  /*17f60*/  IADD3 R3, P3, R4, R0, RZ ;  /* 0x0000000004037210 */ /* 0x000fc60007f7e0ff */
[----:B------:R0:W-:Y:S02]  /*17f70*/  STL [R1+0x1974], R23 ;  /* 0x0019741701007387 */ /* 0x0001e40000100800 */
[----:B0-----:R-:W-:Y:S02]  /*17f80*/  IADD3 R23, P1, R4, R2, RZ ;  /* 0x0000000204177210 */ /* 0x001fe40007f3e0ff */
[----:B------:R-:W3:Y:S04]  /*17f90*/  LDL.LU R4, [R1+0x4] ;  /* 0x0000040001047983 */ /* 0x000ee80000300800 */
[----:B------:R0:W-:Y:S04]  /*17fa0*/  STL [R1+0x1978], R3 ;  /* 0x0019780301007387 */ /* 0x0001e80000100800 */
[----:B0-----:R-:W4:Y:S04]  /*17fb0*/  LDL.LU R3, [R1] ;  /* 0x0000000001037983 */ /* 0x001f280000300800 */
[----:B------:R0:W-:Y:S02]  /*17fc0*/  STL [R1+0x196c], R23 ;  /* 0x00196c1701007387 */ /* 0x0001e40000100800 */
[----:B0-----:R-:W-:-:S05]  /*17fd0*/  IADD3 R23, P0, R5, R0, RZ ;  /* 0x0000000005177210 */ /* 0x001fca0007f1e0ff */
[----:B------:R0:W-:Y:S02]  /*17fe0*/  STL [R1+0x1970], R23 ;  /* 0x0019701701007387 */ /* 0x0001e40000100800 */
[----:B0-----:R-:W-:Y:S02]  /*17ff0*/  IADD3 R23, P2, R5, R2, RZ ;  /* 0x0000000205177210 */ /* 0x001fe40007f5e0ff */
[----:B------:R-:W5:Y:S04]  /*18000*/  LDL.LU R5, [R1+0x8] ;  /* 0x0000080001057983 */ /* 0x000f680000300800 */
[----:B------:R2:W-:Y:S02]  /*18010*/  STL [R1+0x1964], R23 ;  /* 0x0019641701007387 */ /* 0x0005e40000100800 */
[----:B--2---:R-:W-:-:S05]  /*18020*/  IMAD.X R23, R9, 0x1, R6, P4 ;  /* 0x0000000109177824 */ /* 0x004fca00020e0606 */
[----:B------:R0:W-:Y:S02]  /*18030*/  STL [R1+0x1960], R23 ;  /* 0x0019601701007387 */ /* 0x0001e40000100800 */
[----:B0-----:R-:W-:-:S05]  /*18040*/  IADD3 R23, P4, R7, R0, RZ ;  /* 0x0000000007177210 */ /* 0x001fca0007f9e0ff */
[----:B------:R0:W-:Y:S04]  /*18050*/  STL [R1+0x1968], R23 ;  /* 0x0019681701007387 */ /* 0x0001e80000100800 */
[----:B0-----:R-:W2:Y:S02]  /*18060*/  LDL.LU R23, [R1+0x1ab4] ;  /* 0x001ab40001177983 */ /* 0x001ea40000300800 */
[----:B--2---:R-:W-:-:S05]  /*18070*/  IMAD.X R9, R9, 0x1, R23, P5 ;  /* 0x0000000109097824 */ /* 0x004fca00028e0617 */
[----:B------:R0:W-:Y:S02]  /*18080*/  STL [R1+0x195c], R9 ;  /* 0x00195c0901007387 */ /* 0x0001e40000100800 */
[----:B0-----:R-:W-:Y:S02]  /*18090*/  IADD3 R9, P5, R7, R2, RZ ;  /* 0x0000000207097210 */ /* 0x001fe40007fbe0ff */
[----:B------:R-:W2:Y:S04]  /*180a0*/  LDL.LU R7, [R1+0xc] ;  /* 0x00000c0001077983 */ /* 0x000ea80000300800 */
[----:B------:R0:W-:Y:S02]  /*180b0*/  STL [R1+0x1954], R9 ;  /* 0x0019540901007387 */ /* 0x0001e40000100800 */
[----:B0-----:R-:W-:-:S05]  /*180c0*/  IMAD.X R9, R11, 0x1, R6, P3 ;  /* 0x000000010b097824 */ /* 0x001fca00018e0606 */
[----:B------:R0:W-:Y:S02]  /*180d0*/  STL [R1+0x1950], R9 ;  /* 0x0019500901007387 */ /* 0x0001e40000100800 */
[----:B0-----:R-:W-:-:S05]  /*180e0*/  IADD3 R9, P3, R8, R0, RZ ;  /* 0x0000000008097210 */ /* 0x001fca0007f7e0ff */
[----:B------:R0:W-:Y:S04]  /*180f0*/  STL [R1+0x1958], R9 ;  /* 0x0019580901007387 */ /* 0x0001e80000100800 */
[----:B0-----:R-:W3:Y:S01]  /*18100*/  LDL.LU R9, [R1+0x1ab0] ;  /* 0x001ab00001097983 */ /* 0x001ee20000300800 */
[----:B------:R-:W-:-:S05]  /*18110*/  IMAD.X R11, R11, 0x1, R23, P1 ;  /* 0x000000010b0b7824 */ /* 0x000fca00008e0617 */
[----:B------:R0:W-:Y:S02]  /*18120*/  STL [R1+0x194c], R11 ;  /* 0x00194c0b01007387 */ /* 0x0001e40000100800 */
[----:B0-----:R-:W-:Y:S02]  /*18130*/  IADD3 R11, P1, R8, R2, RZ ;  /* 0x00000002080b7210 */ /* 0x001fe40007f3e0ff */
[----:B------:R-:W4:Y:S04]  /*18140*/  LDL.LU R8, [R1+0x10] ;  /* 0x0000100001087983 */ /* 0x000f280000300800 */
[----:B------:R0:W-:Y:S02]  /*18150*/  STL [R1+0x1944], R11 ;  /* 0x0019440b01007387 */ /* 0x0001e40000100800 */
[----:B0-----:R-:W-:-:S02]  /*18160*/  IMAD.X R11, R10, 0x1, R6, P0 ;  /* 0x000000010a0b7824 */ /* 0x001fc400000e0606 */
[----:B------:R-:W-:-:S03]  /*18170*/  IMAD.X R10, R10, 0x1, R23, P2 ;  /* 0x000000010a0a7824 */ /* 0x000fc600010e0617 */
[----:B------:R3:W-:Y:S02]  /*18180*/  STL [R1+0x1940], R11 ;  /* 0x0019400b01007387 */ /* 0x0007e40000100800 */
[----:B---3--:R-:W-:-:S05]  /*18190*/  IADD3 R11, P0, R9, R0, RZ ;  /* 0x00000000090b7210 */ /* 0x008fca0007f1e0ff */
[----:B------:R0:W-:Y:S04]  /*181a0*/  STL [R1+0x1948], R11 ;  /* 0x0019480b01007387 */ /* 0x0001e80000100800 */
[----:B0-----:R-:W3:Y:S04]  /*181b0*/  LDL.LU R11, [R1+0x1aac] ;  /* 0x001aac00010b7983 */ /* 0x001ee80000300800 */
[----:B------:R0:W-:Y:S04]  /*181c0*/  STL [R1+0x193c], R10 ;  /* 0x00193c0a01007387 */ /* 0x0001e80000100800 */
[----:B0-----:R-:W5:Y:S01]  /*181d0*/  LDL.LU R10, [R1+0x1aa8] ;  /* 0x001aa800010a7983 */ /* 0x001f620000300800 */
[----:B------:R-:W-:-:S05]  /*181e0*/  IADD3 R9, P2, R9, R2, RZ ;  /* 0x0000000209097210 */ /* 0x000fca0007f5e0ff */
[----:B------:R4:W-:Y:S02]  /*181f0*/  STL [R1+0x1934], R9 ;  /* 0x0019340901007387 */ /* 0x0009e40000100800 */
[----:B----4-:R-:W-:-:S05]  /*18200*/  IMAD.X R9, R8, 0x1, R6, P4 ;  /* 0x0000000108097824 */ /* 0x010fca00020e0606 */
[----:B------:R5:W-:Y:S02]  /*18210*/  STL [R1+0x1930], R9 ;  /* 0x0019300901007387 */ /* 0x000be40000100800 */
[----:B-----5:R-:W-:-:S05]  /*18220*/  IADD3 R9, P4, R10, R0, RZ ;  /* 0x000000000a097210 */ /* 0x020fca0007f9e0ff */
[----:B------:R0:W-:Y:S02]  /*18230*/  STL [R1+0x1938], R9 ;  /* 0x0019380901007387 */ /* 0x0001e40000100800 */
[----:B0-----:R-:W-:Y:S01]  /*18240*/  IMAD.X R9, R8, 0x1, R23, P5 ;  /* 0x0000000108097824 */ /* 0x001fe200028e0617 */
[----:B------:R-:W-:-:S04]  /*18250*/  IADD3 R8, P5, R10, R2, RZ ;  /* 0x000000020a087210 */ /* 0x000fc80007fbe0ff */
[----:B------:R2:W-:Y:S04]  /*18260*/  STL [R1+0x192c], R9 ;  /* 0x00192c0901007387 */ /* 0x0005e80000100800 */
[----:B------:R0:W-:Y:S01]  /*18270*/  STL [R1+0x1924], R8 ;  /* 0x0019240801007387 */ /* 0x0001e20000100800 */
[----:B--2---:R-:W-:Y:S01]  /*18280*/  IMAD.X R9, R7, 0x1, R6, P3 ;  /* 0x0000000107097824 */ /* 0x004fe200018e0606 */
[----:B---3--:R-:W-:Y:S01]  /*18290*/  IADD3 R10, P3, R11, R0, RZ ;  /* 0x000000000b0a7210 */ /* 0x008fe20007f7e0ff */
[----:B0-----:R-:W-:-:S03]  /*182a0*/  IMAD.X R8, R7, 0x1, R23, P1 ;  /* 0x0000000107087824 */ /* 0x001fc600008e0617 */
[----:B------:R0:W-:Y:S01]  /*182b0*/  STL [R1+0x1920], R9 ;  /* 0x0019200901007387 */ /* 0x0001e20000100800 */
[----:B------:R-:W-:-:S03]  /*182c0*/  IMAD.X R7, R5, 0x1, R6, P0 ;  /* 0x0000000105077824 */ /* 0x000fc600000e0606 */
[----:B------:R-:W-:Y:S01]  /*182d0*/  STL [R1+0x1928], R10 ;  /* 0x0019280a01007387 */ /* 0x000fe20000100800 */
[----:B------:R-:W-:-:S03]  /*182e0*/  IMAD.X R5, R5, 0x1, R23, P2 ;  /* 0x0000000105057824 */ /* 0x000fc600010e0617 */
[----:B------:R1:W-:Y:S01]  /*182f0*/  STL [R1+0x191c], R8 ;  /* 0x00191c0801007387 */ /* 0x0003e20000100800 */
[----:B0-----:R-:W-:-:S05]  /*18300*/  IADD3 R9, P1, R11, R2, RZ ;  /* 0x000000020b097210 */ /* 0x001fca0007f3e0ff */
[----:B------:R-:W-:Y:S01]  /*18310*/  STL [R1+0x1914], R9 ;  /* 0x0019140901007387 */ /* 0x000fe20000100800 */
[----:B-1----:R-:W-:-:S03]  /*18320*/  IADD3 R8, P0, R12, R0, RZ ;  /* 0x000000000c087210 */ /* 0x002fc60007f1e0ff */
[----:B------:R0:W-:Y:S04]  /*18330*/  STL [R1+0x1910], R7 ;  /* 0x0019100701007387 */ /* 0x0001e80000100800 */
[----:B------:R1:W-:Y:S04]  /*18340*/  STL [R1+0x1918], R8 ;  /* 0x0019180801007387 */ /* 0x0003e80000100800 */
[----:B------:R2:W-:Y:S01]  /*18350*/  STL [R1+0x190c], R5 ;  /* 0x00190c0501007387 */ /* 0x0005e20000100800 */
[----:B0-----:R-:W-:Y:S01]  /*18360*/  IADD3 R7, P2, R12, R2, RZ ;  /* 0x000000020c077210 */ /* 0x001fe20007f5e0ff */
[----:B-1----:R-:W-:-:S04]  /*18370*/  IMAD.X R8, R4, 0x1, R6, P4 ;  /* 0x0000000104087824 */ /* 0x002fc800020e0606 */
[----:B------:R0:W-:Y:S01]  /*18380*/  STL [R1+0x1904], R7 ;  /* 0x0019040701007387 */ /* 0x0001e20000100800 */
[----:B--2---:R-:W-:-:S03]  /*18390*/  IADD3 R5, P4, R13, R0, RZ ;  /* 0x000000000d057210 */ /* 0x004fc60007f9e0ff */
[----:B------:R-:W-:Y:S04]  /*183a0*/  STL [R1+0x1900], R8 ;  /* 0x0019000801007387 */ /* 0x000fe80000100800 */
[----:B------:R1:W-:Y:S01]  /*183b0*/  STL [R1+0x1908], R5 ;  /* 0x0019080501007387 */ /* 0x0003e20000100800 */
[----:B0-----:R-:W-:Y:S01]  /*183c0*/  IMAD.X R7, R4, 0x1, R23, P5 ;  /* 0x0000000104077824 */ /* 0x001fe200028e0617 */
[----:B------:R-:W-:-:S04]  /*183d0*/  IADD3 R4, P5, R13, R2, RZ ;  /* 0x000000020d047210 */ /* 0x000fc80007fbe0ff */
[----:B------:R0:W-:Y:S01]  /*183e0*/  STL [R1+0x18fc], R7 ;  /* 0x0018fc0701007387 */ /* 0x0001e20000100800 */
[----:B-1----:R-:W-:-:S03]  /*183f0*/  IMAD.X R5, R3, 0x1, R6, P3 ;  /* 0x0000000103057824 */ /* 0x002fc600018e0606 */
[----:B------:R1:W-:Y:S04]  /*18400*/  STL [R1+0x18f4], R4 ;  /* 0x0018f40401007387 */ /* 0x0003e80000100800 */
[----:B------:R2:W-:Y:S01]  /*18410*/  STL [R1+0x18f0], R5 ;  /* 0x0018f00501007387 */ /* 0x0005e20000100800 */
[----:B0-----:R-:W-:Y:S01]  /*18420*/  IADD3 R7, P3, R14, R0, RZ ;  /* 0x000000000e077210 */ /* 0x001fe20007f7e0ff */
[----:B-1----:R-:W-:-:S04]  /*18430*/  IMAD.X R4, R3, 0x1, R23, P1 ;  /* 0x0000000103047824 */ /* 0x002fc800008e0617 */
[----:B------:R-:W-:Y:S01]  /*18440*/  STL [R1+0x18f8], R7 ;  /* 0x0018f80701007387 */ /* 0x000fe20000100800 */
[----:B--2---:R-:W-:Y:S01]  /*18450*/  IADD3 R5, P1, R14, R2, RZ ;  /* 0x000000020e057210 */ /* 0x004fe20007f3e0ff */
[----:B------:R-:W-:Y:S02]  /*18460*/  IMAD.X R3, R29, 0x1, R6, P0 ;  /* 0x000000011d037824 */ /* 0x000fe400000e0606 */
[----:B------:R0:W-:Y:S04]  /*18470*/  STL [R1+0x18ec], R4 ;  /* 0x0018ec0401007387 */ /* 0x0001e80000100800 */
[----:B------:R1:W-:Y:S04]  /*18480*/  STL [R1+0x18e4], R5 ;  /* 0x0018e40501007387 */ /* 0x0003e80000100800 */
[----:B------:R-:W2:Y:S01]  /*18490*/  LDL.LU R9, [R1+0x20] ;  /* 0x0000200001097983 */ /* 0x000ea20000300800 */
[----:B0-----:R-:W-:-:S03]  /*184a0*/  IADD3 R4, P0, R15, R0, RZ ;  /* 0x000000000f047210 */ /* 0x001fc60007f1e0ff */
[----:B------:R0:W-:Y:S04]  /*184b0*/  STL [R1+0x18e0], R3 ;  /* 0x0018e00301007387 */ /* 0x0001e80000100800 */
[----:B------:R3:W-:Y:S01]  /*184c0*/  STL [R1+0x18e8], R4 ;  /* 0x0018e80401007387 */ /* 0x0007e20000100800 */
[----:B-1----:R-:W-:Y:S02]  /*184d0*/  IMAD.X R5, R24, 0x1, R6, P4 ;  /* 0x0000000118057824 */ /* 0x002fe400020e0606 */
[----:B0-----:R-:W-:Y:S01]  /*184e0*/  IMAD.X R3, R29, 0x1, R23, P2 ;  /* 0x000000011d037824 */ /* 0x001fe200010e0617 */
[----:B---3--:R-:W-:-:S04]  /*184f0*/  IADD3 R4, P2, R15, R2, RZ ;  /* 0x000000020f047210 */ /* 0x008fc80007f5e0ff */
[----:B------:R0:W-:Y:S04]  /*18500*/  STL [R1+0x18dc], R3 ;  /* 0x0018dc0301007387 */ /* 0x0001e80000100800 */
[----:B------:R1:W-:Y:S04]  /*18510*/  STL [R1+0x18d4], R4 ;  /* 0x0018d40401007387 */ /* 0x0003e80000100800 */
[----:B------:R-:W-:Y:S01]  /*18520*/  STL [R1+0x18d0], R5 ;  /* 0x0018d00501007387 */ /* 0x000fe20000100800 */
[----:B0-----:R-:W-:-:S03]  /*18530*/  IADD3 R3, P4, R16, R0, RZ ;  /* 0x0000000010037210 */ /* 0x001fc60007f9e0ff */
[----:B------:R-:W3:Y:S01]  /*18540*/  LDL.LU R8, [R1+0x24] ;  /* 0x0000240001087983 */ /* 0x000ee20000300800 */
[----:B-1----:R-:W-:-:S03]  /*18550*/  IMAD.X R4, R24, 0x1, R23, P5 ;  /* 0x0000000118047824 */ /* 0x002fc600028e0617 */
[----:B------:R0:W-:Y:S04]  /*18560*/  STL [R1+0x18d8], R3 ;  /* 0x0018d80301007387 */ /* 0x0001e80000100800 */
[----:B------:R1:W-:Y:S01]  /*18570*/  STL [R1+0x18cc], R4 ;  /* 0x0018cc0401007387 */ /* 0x0003e20000100800 */
[----:B0-----:R-:W-:Y:S01]  /*18580*/  IADD3 R3, P5, R16, R2, RZ ;  /* 0x0000000210037210 */ /* 0x001fe20007fbe0ff */
[----:B-1----:R-:W-:Y:S01]  /*18590*/  IMAD.X R4, R25, 0x1, R6, P3 ;  /* 0x0000000119047824 */ /* 0x002fe200018e0606 */
[----:B------:R-:W-:-:S03]  /*185a0*/  IADD3 R5, P3, R17, R0, RZ ;  /* 0x0000000011057210 */ /* 0x000fc60007f7e0ff */
[----:B------:R0:W-:Y:S04]  /*185b0*/  STL [R1+0x18c4], R3 ;  /* 0x0018c40301007387 */ /* 0x0001e80000100800 */
[----:B------:R1:W-:Y:S04]  /*185c0*/  STL [R1+0x18c0], R4 ;  /* 0x0018c00401007387 */ /* 0x0003e80000100800 */
[----:B------:R-:W-:Y:S01]  /*185d0*/  STL [R1+0x18c8], R5 ;  /* 0x0018c80501007387 */ /* 0x000fe20000100800 */
[----:B0-----:R-:W-:-:S03]  /*185e0*/  IMAD.X R3, R25, 0x1, R23, P1 ;  /* 0x0000000119037824 */ /* 0x001fc600008e0617 */
[----:B------:R-:W4:Y:S01]  /*185f0*/  LDL.LU R14, [R1+0x2c] ;  /* 0x00002c00010e7983 */ /* 0x000f220000300800 */
[----:B-1----:R-:W-:-:S03]  /*18600*/  IADD3 R4, P1, R17, R2, RZ ;  /* 0x0000000211047210 */ /* 0x002fc60007f3e0ff */
[----:B------:R0:W-:Y:S04]  /*18610*/  STL [R1+0x18bc], R3 ;  /* 0x0018bc0301007387 */ /* 0x0001e80000100800 */
[----:B------:R-:W-:Y:S04]  /*18620*/  STL [R1+0x18b4], R4 ;  /* 0x0018b40401007387 */ /* 0x000fe80000100800 */
[----:B------:R-:W5:Y:S01]  /*18630*/  LDL.LU R7, [R1+0x28] ;  /* 0x0000280001077983 */ /* 0x000f620000300800 */
[----:B0-----:R-:W-:Y:S01]  /*18640*/  IMAD.X R3, R26, 0x1, R6, P0 ;  /* 0x000000011a037824 */ /* 0x001fe200000e0606 */
[----:B------:R-:W-:-:S04]  /*18650*/  IADD3 R5, P0, R18, R0, RZ ;  /* 0x0000000012057210 */ /* 0x000fc80007f1e0ff */
[----:B------:R0:W-:Y:S04]  /*18660*/  STL [R1+0x18b0], R3 ;  /* 0x0018b00301007387 */ /* 0x0001e80000100800 */
[----:B------:R1:W-:Y:S01]  /*18670*/  STL [R1+0x18b8], R5 ;  /* 0x0018b80501007387 */ /* 0x0003e20000100800 */
[--C-:B0-----:R-:W-:Y:S01]  /*18680*/  IMAD.X R3, R26, 0x1, R23.reuse, P2 ;  /* 0x000000011a037824 */ /* 0x101fe200010e0617 */
[----:B------:R-:W-:Y:S02]  /*18690*/  IADD3 R4, P2, R18, R2, RZ ;  /* 0x0000000212047210 */ /* 0x000fe40007f5e0ff */
[----:B-1----:R-:W5:Y:S04]  /*186a0*/  LDL.LU R5, [R1+0x30] ;  /* 0x0000300001057983 */ /* 0x002f680000300800 */
[----:B------:R0:W-:Y:S04]  /*186b0*/  STL [R1+0x18ac], R3 ;  /* 0x0018ac0301007387 */ /* 0x0001e80000100800 */
[----:B------:R1:W-:Y:S01]  /*186c0*/  STL [R1+0x18a4], R4 ;  /* 0x0018a40401007387 */ /* 0x0003e20000100800 */
[----:B------:R-:W-:-:S02]  /*186d0*/  IMAD.X R10, R27, 0x1, R23, P5 ;  /* 0x000000011b0a7824 */ /* 0x000fc400028e0617 */
[----:B0-----:R-:W-:Y:S01]  /*186e0*/  IMAD.X R3, R27, 0x1, R6, P4 ;  /* 0x000000011b037824 */ /* 0x001fe200020e0606 */
[C---:B------:R-:W-:Y:S01]  /*186f0*/  IADD3 R11, P4, R19.reuse, R0, RZ ;  /* 0x00000000130b7210 */ /* 0x040fe20007f9e0ff */
[----:B-1----:R-:W5:Y:S04]  /*18700*/  LDL.LU R4, [R1+0x4c] ;  /* 0x00004c0001047983 */ /* 0x002f680000300800 */
[----:B------:R0:W-:Y:S04]  /*18710*/  STL [R1+0x18a0], R3 ;  /* 0x0018a00301007387 */ /* 0x0001e80000100800 */
[----:B------:R-:W-:Y:S04]  /*18720*/  STL [R1+0x18a8], R11 ;  /* 0x0018a80b01007387 */ /* 0x000fe80000100800 */
[----:B------:R-:W5:Y:S01]  /*18730*/  LDL.LU R13, [R1+0x34] ;  /* 0x00003400010d7983 */ /* 0x000f620000300800 */
[----:B0-----:R-:W-:-:S03]  /*18740*/  IADD3 R3, P5, R19, R2, RZ ;  /* 0x0000000213037210 */ /* 0x001fc60007fbe0ff */
[----:B------:R-:W-:Y:S04]  /*18750*/  STL [R1+0x189c], R10 ;  /* 0x00189c0a01007387 */ /* 0x000fe80000100800 */
[----:B------:R0:W-:Y:S04]  /*18760*/  STL [R1+0x1894], R3 ;  /* 0x0018940301007387 */ /* 0x0001e80000100800 */
[----:B0-----:R-:W5:Y:S01]  /*18770*/  LDL.LU R3, [R1+0x64] ;  /* 0x0000640001037983 */ /* 0x001f620000300800 */
[----:B------:R-:W-:Y:S01]  /*18780*/  IMAD.X R10, R28, 0x1, R6, P3 ;  /* 0x000000011c0a7824 */ /* 0x000fe200018e0606 */
[----:B------:R-:W-:-:S04]  /*18790*/  IADD3 R12, P3, R20, R0, RZ ;  /* 0x00000000140c7210 */ /* 0x000fc80007f7e0ff */
[----:B------:R0:W-:Y:S04]  /*187a0*/  STL [R1+0x1890], R10 ;  /* 0x0018900a01007387 */ /* 0x0001e80000100800 */
[----:B------:R1:W-:Y:S01]  /*187b0*/  STL [R1+0x1898], R12 ;  /* 0x0018980c01007387 */ /* 0x0003e20000100800 */
[----:B0-----:R-:W-:Y:S01]  /*187c0*/  IMAD.X R10, R28, 0x1, R23, P1 ;  /* 0x000000011c0a7824 */ /* 0x001fe200008e0617 */
[----:B------:R-:W-:Y:S02]  /*187d0*/  IADD3 R11, P1, R20, R2, RZ ;  /* 0x00000002140b7210 */ /* 0x000fe40007f3e0ff */
[----:B-1----:R-:W5:Y:S04]  /*187e0*/  LDL.LU R12, [R1+0x38] ;  /* 0x00003800010c7983 */ /* 0x002f680000300800 */
[----:B------:R-:W-:Y:S04]  /*187f0*/  STL [R1+0x188c], R10 ;  /* 0x00188c0a01007387 */ /* 0x000fe80000100800 */
[----:B------:R0:W-:Y:S04]  /*18800*/  STL [R1+0x1884], R11 ;  /* 0x0018840b01007387 */ /* 0x0001e80000100800 */
[----:B0-----:R-:W5:Y:S01]  /*18810*/  LDL.LU R11, [R1+0x74] ;  /* 0x00007400010b7983 */ /* 0x001f620000300800 */
[----:B--2---:R-:W-:Y:S01]  /*18820*/  IMAD.X R10, R9, 0x1, R6, P0 ;  /* 0x00000001090a7824 */ /* 0x004fe200000e0606 */
[----:B------:R-:W-:-:S04]  /*18830*/  IADD3 R15, P0, R21, R0, RZ ;  /* 0x00000000150f7210 */ /* 0x000fc80007f1e0ff */
[----:B------:R0:W-:Y:S04]  /*18840*/  STL [R1+0x187c], R10 ;  /* 0x00187c0a01007387 */ /* 0x0001e80000100800 */
[----:B------:R-:W-:Y:S04]  /*18850*/  STL [R1+0x1888], R15 ;  /* 0x0018880f01007387 */ /* 0x000fe80000100800 */
[----:B------:R-:W2:Y:S01]  /*18860*/  LDL.LU R29, [R1+0x3c] ;  /* 0x00003c00011d7983 */ /* 0x000ea20000300800 */
[----:B0-----:R-:W-:Y:S01]  /*18870*/  IMAD.X R10, R9, 0x1, R23, P2 ;  /* 0x00000001090a7824 */ /* 0x001fe200010e0617 */
[----:B------:R-:W-:-:S04]  /*18880*/  IADD3 R9, P2, R21, R2, RZ ;  /* 0x0000000215097210 */ /* 0x000fc80007f5e0ff */
[----:B------:R0:W-:Y:S04]  /*18890*/  STL [R1+0x1880], R10 ;  /* 0x0018800a01007387 */ /* 0x0001e80000100800 */
[----:B------:R1:W-:Y:S04]  /*188a0*/  STL [R1+0x1874], R9 ;  /* 0x0018740901007387 */ /* 0x0003e80000100800 */
[----:B0-----:R-:W2:Y:S01]  /*188b0*/  LDL.LU R10, [R1+0x88] ;  /* 0x00008800010a7983 */ /* 0x001ea20000300800 */
[----:B---3--:R-:W-:Y:S01]  /*188c0*/  IMAD.X R15, R8, 0x1, R6, P4 ;  /* 0x00000001080f7824 */ /* 0x008fe200020e0606 */
[----:B-1----:R-:W-:-:S04]  /*188d0*/  IADD3 R9, P4, R22, R0, RZ ;  /* 0x0000000016097210 */ /* 0x002fc80007f9e0ff */
[----:B------:R0:W-:Y:S04]  /*188e0*/  STL [R1+0x186c], R15 ;  /* 0x00186c0f01007387 */ /* 0x0001e80000100800 */
[----:B------:R1:W-:Y:S01]  /*188f0*/  STL [R1+0x1878], R9 ;  /* 0x0018780901007387 */ /* 0x0003e20000100800 */
[----:B0-----:R-:W-:Y:S01]  /*18900*/  IMAD.X R15, R8, 0x1, R23, P5 ;  /* 0x00000001080f7824 */ /* 0x001fe200028e0617 */
[----:B------:R-:W-:Y:S02]  /*18910*/  IADD3 R8, P5, R22, R2, RZ ;  /* 0x0000000216087210 */ /* 0x000fe40007fbe0ff */
[----:B-1----:R-:W3:Y:S04]  /*18920*/  LDL.LU R9, [R1+0x40] ;  /* 0x0000400001097983 */ /* 0x002ee80000300800 */
[----:B------:R4:W-:Y:S04]  /*18930*/  STL [R1+0x1870], R15 ;  /* 0x0018700f01007387 */ /* 0x0009e80000100800 */
[----:B------:R0:W-:Y:S01]  /*18940*/  STL [R1+0x9c0], R8 ;  /* 0x0009c00801007387 */ /* 0x0001e20000100800 */
[----:B----4-:R-:W-:-:S03]  /*18950*/  IMAD.X R15, R14, 0x1, R6, P3 ;  /* 0x000000010e0f7824 */ /* 0x010fc600018e0606 */
[----:B0-----:R-:W4:Y:S04]  /*18960*/  LDL.LU R8, [R1+0xa0] ;  /* 0x0000a00001087983 */ /* 0x001f280000300800 */
[----:B------:R0:W-:Y:S01]  /*18970*/  STL [R1+0x9a8], R15 ;  /* 0x0009a80f01007387 */ /* 0x0001e20000100800 */
[C---:B-----5:R-:W-:Y:S01]  /*18980*/  IADD3 R16, P3, R7.reuse, R0, RZ ;  /* 0x0000000007107210 */ /* 0x060fe20007f7e0ff */
[----:B0-----:R-:W-:Y:S01]  /*18990*/  IMAD.X R15, R14, 0x1, R23, P1 ;  /* 0x000000010e0f7824 */ /* 0x001fe200008e0617 */
[----:B------:R-:W-:-:S03]  /*189a0*/  IADD3 R7, P1, R7, R2, RZ ;  /* 0x0000000207077210 */ /* 0x000fc60007f3e0ff */
[----:B------:R-:W-:Y:S04]  /*189b0*/  STL [R1+0x9c8], R16 ;  /* 0x0009c81001007387 */ /* 0x000fe80000100800 */
[----:B------:R-:W5:Y:S04]  /*189c0*/  LDL.LU R14, [R1+0x44] ;  /* 0x00004400010e7983 */ /* 0x000f680000300800 */
[----:B------:R0:W-:Y:S04]  /*189d0*/  STL [R1+0x9ac], R15 ;  /* 0x0009ac0f01007387 */ /* 0x0001e80000100800 */
[----:B------:R1:W-:Y:S01]  /*189e0*/  STL [R1+0x9d0], R7 ;  /* 0x0009d00701007387 */ /* 0x0003e20000100800 */
[----:B0-----:R-:W-:-:S03]  /*189f0*/  IMAD.X R15, R5, 0x1, R6, P0 ;  /* 0x00000001050f7824 */ /* 0x001fc600000e0606 */
[----:B-1----:R-:W5:Y:S04]  /*18a00*/  LDL.LU R7, [R1+0xac] ;  /* 0x0000ac0001077983 */ /* 0x002f680000300800 */
[----:B------:R0:W-:Y:S01]  /*18a10*/  STL [R1+0x9b0], R15 ;  /* 0x0009b00f01007387 */ /* 0x0001e20000100800 */
[C---:B------:R-:W-:Y:S01]  /*18a20*/  IADD3 R16, P0, R4.reuse, R0, RZ ;  /* 0x0000000004107210 */ /* 0x040fe20007f1e0ff */
[----:B0-----:R-:W-:Y:S01]  /*18a30*/  IMAD.X R15, R5, 0x1, R23, P2 ;  /* 0x00000001050f7824 */ /* 0x001fe200010e0617 */
[----:B------:R-:W-:-:S03]  /*18a40*/  IADD3 R4, P2, R4, R2, RZ ;  /* 0x0000000204047210 */ /* 0x000fc60007f5e0ff */
[----:B------:R-:W-:Y:S04]  /*18a50*/  STL [R1+0x9d8], R16 ;  /* 0x0009d81001007387 */ /* 0x000fe80000100800 */
[----:B------:R-:W5:Y:S04]  /*18a60*/  LDL.LU R5, [R1+0x48] ;  /* 0x0000480001057983 */ /* 0x000f680000300800 */
[----:B------:R0:W-:Y:S04]  /*18a70*/  STL [R1+0x9b4], R15 ;  /* 0x0009b40f01007387 */ /* 0x0001e80000100800 */
[----:B------:R1:W-:Y:S01]  /*18a80*/  STL [R1+0x9e0], R4 ;  /* 0x0009e00401007387 */ /* 0x0003e20000100800 */
[----:B0-----:R-:W-:-:S03]  /*18a90*/  IMAD.X R15, R13, 0x1, R6, P4 ;  /* 0x000000010d0f7824 */ /* 0x001fc600020e0606 */
[----:B-1----:R-:W5:Y:S01]  /*18aa0*/  LDL.LU R4, [R1+0xb4] ;  /* 0x0000b40001047983 */ /* 0x002f620000300800 */
[----:B------:R-:W-:-:S03]  /*18ab0*/  IADD3 R16, P4, R3, R0, RZ ;  /* 0x0000000003107210 */ /* 0x000fc60007f9e0ff */
[----:B------:R0:W-:Y:S04]  /*18ac0*/  STL [R1+0x9b8], R15 ;  /* 0x0009b80f01007387 */ /* 0x0001e80000100800 */
[----:B------:R-:W-:Y:S01]  /*18ad0*/  STL [R1+0x9e8], R16 ;  /* 0x0009e81001007387 */ /* 0x000fe20000100800 */
[----:B0-----:R-:W-:Y:S01]  /*18ae0*/  IMAD.X R15, R13, 0x1, R23, P5 ;  /* 0x000000010d0f7824 */ /* 0x001fe200028e0617 */
[----:B------:R-:W-:Y:S02]  /*18af0*/  IADD3 R3, P5, R3, R2, RZ ;  /* 0x0000000203037210 */ /* 0x000fe40007fbe0ff */
[----:B------:R-:W5:Y:S04]  /*18b00*/  LDL.LU R13, [R1+0x50] ;  /* 0x00005000010d7983 */ /* 0x000f680000300800 */
[----:B------:R-:W-:Y:S04]  /*18b10*/  STL [R1+0x9bc], R15 ;  /* 0x0009bc0f01007387 */ /* 0x000fe80000100800 */
[----:B------:R0:W-:Y:S04]  /*18b20*/  STL [R1+0x9f0], R3 ;  /* 0x0009f00301007387 */ /* 0x0001e80000100800 */
[----:B0-----:R-:W5:Y:S01]  /*18b30*/  LDL.LU R3, [R1+0xc4] ;  /* 0x0000c40001037983 */ /* 0x001f620000300800 */
[----:B------:R-:W-:Y:S01]  /*18b40*/  IMAD.X R15, R12, 0x1, R6, P3 ;  /* 0x000000010c0f7824 */ /* 0x000fe200018e0606 */
[----:B------:R-:W-:-:S04]  /*18b50*/  IADD3 R16, P3, R11, R0, RZ ;  /* 0x000000000b107210 */ /* 0x000fc80007f7e0ff */
        /* <DEDUP_REMOVED lines=8> */
[----:B--2---:R-:W-:-:S05]  /*18be0*/  IMAD.X R15, R29, 0x1, R6, P0 ;  /* 0x000000011d0f7824 */ /* 0x004fca00000e0606 */
[----:B------:R0:W-:Y:S01]  /*18bf0*/  STL [R1+0x9d4], R15 ;  /* 0x0009d40f01007387 */ /* 0x0001e20000100800 */
[C---:B------:R-:W-:Y:S01]  /*18c00*/  IADD3 R16, P0, R10.reuse, R0, RZ ;  /* 0x000000000a107210 */ /* 0x040fe20007f1e0ff */
[----:B0-----:R-:W-:Y:S01]  /*18c10*/  IMAD.X R15, R29, 0x1, R23, P2 ;  /* 0x000000011d0f7824 */ /* 0x001fe200010e0617 */
[----:B------:R-:W-:-:S03]  /*18c20*/  IADD3 R10, P2, R10, R2, RZ ;  /* 0x000000020a0a7210 */ /* 0x000fc60007f5e0ff */
[----:B------:R-:W-:Y:S04]  /*18c30*/  STL [R1+0xa08], R16 ;  /* 0x000a081001007387 */ /* 0x000fe80000100800 */
[----:B------:R-:W2:Y:S04]  /*18c40*/  LDL.LU R29, [R1+0x58] ;  /* 0x00005800011d7983 */ /* 0x000ea80000300800 */
[----:B------:R3:W-:Y:S04]  /*18c50*/  STL [R1+0x9dc], R15 ;  /* 0x0009dc0f01007387 */ /* 0x0007e80000100800 */
[----:B------:R0:W-:Y:S01]  /*18c60*/  STL [R1+0xa10], R10 ;  /* 0x000a100a01007387 */ /* 0x0001e20000100800 */
[----:B---3--:R-:W-:-:S03]  /*18c70*/  IMAD.X R15, R9, 0x1, R6, P4 ;  /* 0x00000001090f7824 */ /* 0x008fc600020e0606 */
[----:B0-----:R-:W3:Y:S04]  /*18c80*/  LDL.LU R10, [R1+0xdc] ;  /* 0x0000dc00010a7983 */ /* 0x001ee80000300800 */
[----:B------:R0:W-:Y:S01]  /*18c90*/  STL [R1+0x9e4], R15 ;  /* 0x0009e40f01007387 */ /* 0x0001e20000100800 */
[C---:B----4-:R-:W-:Y:S01]  /*18ca0*/  IADD3 R16, P4, R8.reuse, R0, RZ ;  /* 0x0000000008107210 */ /* 0x050fe20007f9e0ff */
[----:B0-----:R-:W-:Y:S01]  /*18cb0*/  IMAD.X R15, R9, 0x1, R23, P5 ;  /* 0x00000001090f7824 */ /* 0x001fe200028e0617 */
[----:B------:R-:W-:-:S03]  /*18cc0*/  IADD3 R8, P5, R8, R2, RZ ;  /* 0x0000000208087210 */ /* 0x000fc60007fbe0ff */
[----:B------:R-:W-:Y:S04]  /*18cd0*/  STL [R1+0xa18], R16 ;  /* 0x000a181001007387 */ /* 0x000fe80000100800 */
[----:B------:R-:W4:Y:S04]  /*18ce0*/  LDL.LU R9, [R1+0x5c] ;  /* 0x00005c0001097983 */ /* 0x000f280000300800 */
[----:B------:R5:W-:Y:S04]  /*18cf0*/  STL [R1+0x9ec], R15 ;  /* 0x0009ec0f01007387 */ /* 0x000be80000100800 */
[----:B------:R0:W-:Y:S01]  /*18d00*/  STL [R1+0xa20], R8 ;  /* 0x000a200801007387 */ /* 0x0001e20000100800 */
[----:B-----5:R-:W-:-:S03]  /*18d10*/  IMAD.X R15, R14, 0x1, R6, P3 ;  /* 0x000000010e0f7824 */ /* 0x020fc600018e0606 */
[----:B0-----:R-:W5:Y:S04]  /*18d20*/  LDL.LU R8, [R1+0xe8] ;  /* 0x0000e80001087983 */ /* 0x001f680000300800 */
        /* <DEDUP_REMOVED lines=21> */
[----:B------:R-:W-:Y:S01]  /*18e80*/  IADD3 R16, P4, R3, R0, RZ ;  /* 0x0000000003107210 */ /* 0x000fe20007f9e0ff */
[----:B0-----:R-:W-:Y:S01]  /*18e90*/  IMAD.X R15, R13, 0x1, R23, P5 ;  /* 0x000000010d0f7824 */ /* 0x001fe200028e0617 */
[----:B------:R-:W-:-:S03]  /*18ea0*/  IADD3 R3, P5, R3, R2, RZ ;  /* 0x0000000203037210 */ /* 0x000fc60007fbe0ff */
[----:B------:R-:W-:Y:S04]  /*18eb0*/  STL [R1+0xa48], R16 ;  /* 0x000a481001007387 */ /* 0x000fe80000100800 */
        /* <DEDUP_REMOVED lines=15> */
[----:B------:R0:W-:Y:S02]  /*18fb0*/  STL [R1+0xa34], R15 ;  /* 0x000a340f01007387 */ /* 0x0001e40000100800 */
[----:B0-----:R-:W-:Y:S01]  /*18fc0*/  IMAD.X R15, R29, 0x1, R23, P2 ;  /* 0x000000011d0f7824 */ /* 0x001fe200010e0617 */
[C---:B---3--:R-:W-:Y:S02]  /*18fd0*/  IADD3 R16, P0, R10.reuse, R0, RZ ;  /* 0x000000000a107210 */ /* 0x048fe40007f1e0ff */
[----:B------:R-:W-:-:S03]  /*18fe0*/  IADD3 R10, P2, R10, R2, RZ ;  /* 0x000000020a0a7210 */ /* 0x000fc60007f5e0ff */
[----:B------:R-:W-:Y:S04]  /*18ff0*/  STL [R1+0xa68], R16 ;  /* 0x000a681001007387 */ /* 0x000fe80000100800 */
[----:B------:R-:W2:Y:S04]  /*19000*/  LDL.LU R29, [R1+0x78] ;  /* 0x00007800011d7983 */ /* 0x000ea80000300800 */
[----:B------:R4:W-:Y:S04]  /*19010*/  STL [R1+0xa3c], R15 ;  /* 0x000a3c0f01007387 */ /* 0x0009e80000100800 */
[----:B------:R0:W-:Y:S01]  /*19020*/  STL [R1+0xa70], R10 ;  /* 0x000a700a01007387 */ /* 0x0001e20000100800 */
[----:B----4-:R-:W-:-:S03]  /*19030*/  IMAD.X R15, R9, 0x1, R6, P4 ;  /* 0x00000001090f7824 */ /* 0x010fc600020e0606 */
[----:B0-----:R-:W3:Y:S04]  /*19040*/  LDL.LU R10, [R1+0xfc] ;  /* 0x0000fc00010a7983 */ /* 0x001ee80000300800 */
[----:B------:R0:W-:Y:S01]  /*19050*/  STL [R1+0xa44], R15 ;  /* 0x000a440f01007387 */ /* 0x0001e20000100800 */
[C---:B-----5:R-:W-:Y:S01]  /*19060*/  IADD3 R16, P4, R8.reuse, R0, RZ ;  /* 0x0000000008107210 */ /* 0x060fe20007f9e0ff */
[----:B0-----:R-:W-:Y:S01]  /*19070*/  IMAD.X R15, R9, 0x1, R23, P5 ;  /* 0x00000001090f7824 */ /* 0x001fe200028e0617 */
[----:B------:R-:W-:-:S03]  /*19080*/  IADD3 R8, P5, R8, R2, RZ ;  /* 0x0000000208087210 */ /* 0x000fc60007fbe0ff */
[----:B------:R-:W-:Y:S04]  /*19090*/  STL [R1+0xa78], R16 ;  /* 0x000a781001007387 */ /* 0x000fe80000100800 */
[----:B------:R-:W4:Y:S04]  /*190a0*/  LDL.LU R9, [R1+0x7c] ;  /* 0x00007c0001097983 */ /* 0x000f280000300800 */
        /* <DEDUP_REMOVED lines=33> */
[----:B------:R-:W-:-:S05]  /*192c0*/  IMAD.X R15, R12, 0x1, R6, P3 ;  /* 0x000000010c0f7824 */ /* 0x000fca00018e0606 */
[----:B------:R0:W-:Y:S01]  /*192d0*/  STL [R1+0xa84], R15 ;  /* 0x000a840f01007387 */ /* 0x0001e20000100800 */
[----:B------:R-:W-:-:S05]  /*192e0*/  IADD3 R16, P3, R11, R0, RZ ;  /* 0x000000000b107210 */ /* 0x000fca0007f7e0ff */
        /* <DEDUP_REMOVED lines=59> */
[C---:B------:R-:W-:Y:S01]  /*196a0*/  IADD3 R16, P3, R11.reuse, R0, RZ ;  /* 0x000000000b107210 */ /* 0x040fe20007f7e0ff */
[----:B0-----:R-:W-:Y:S01]  /*196b0*/  IMAD.X R15, R12, 0x1, R23, P1 ;  /* 0x000000010c0f7824 */ /* 0x001fe200008e0617 */
[----:B------:R-:W-:-:S03]  /*196c0*/  IADD3 R11, P1, R11, R2, RZ ;  /* 0x000000020b0b7210 */ /* 0x000fc60007f3e0ff */
[----:B------:R-:W-:Y:S04]  /*196d0*/  STL [R1+0xb18], R16 ;  /* 0x000b181001007387 */ /* 0x000fe80000100800 */
        /* <DEDUP_REMOVED lines=1656> */
[C---:B------:R-:W-:Y:S02]  /*1fe60*/  IADD3 R16, P0, R4.reuse, R0, RZ ;  /* 0x0000000004107210 */ /* 0x040fe40007f1e0ff */
[----:B------:R-:W-:Y:S01]  /*1fe70*/  IADD3 R4, P6, R4, R2, RZ ;  /* 0x0000000204047210 */ /* 0x000fe20007fde0ff */
[----:B0-----:R-:W-:Y:S02]  /*1fe80*/  IMAD.X R15, R5, 0x1, R23, P2 ;  /* 0x00000001050f7824 */ /* 0x001fe400010e0617 */
[----:B------:R-:W-:Y:S04]  /*1fe90*/  STL [R1+0x1568], R16 ;  /* 0x0015681001007387 */ /* 0x000fe80000100800 */
[----:B------:R-:W5:Y:S04]  /*1fea0*/  LDL.LU R5, [R1+0x5a8] ;  /* 0x0005a80001057983 */ /* 0x000f680000300800 */
[----:B------:R0:W-:Y:S04]  /*1feb0*/  STL [R1+0x1864], R15 ;  /* 0x0018640f01007387 */ /* 0x0001e80000100800 */
[----:B------:R1:W-:Y:S01]  /*1fec0*/  STL [R1+0x1570], R4 ;  /* 0x0015700401007387 */ /* 0x0003e20000100800 */
[----:B0-----:R-:W-:-:S03]  /*1fed0*/  IADD3 R15, P2, R13, R0, RZ ;  /* 0x000000000d0f7210 */ /* 0x001fc60007f5e0ff */
[----:B-1----:R-:W5:Y:S04]  /*1fee0*/  LDL.LU R4, [R1+0x6e4] ;  /* 0x0006e40001047983 */ /* 0x002f680000300800 */
[----:B------:R0:W-:Y:S01]  /*1fef0*/  STL [R1+0x1578], R15 ;  /* 0x0015780f01007387 */ /* 0x0001e20000100800 */
[C---:B------:R-:W-:Y:S02]  /*1ff00*/  IMAD.X R16, R3.reuse, 0x1, R6, P4 ;  /* 0x0000000103107824 */ /* 0x040fe400020e0606 */
[----:B------:R-:W-:Y:S01]  /*1ff10*/  IMAD.X R3, R3, 0x1, R23, P5 ;  /* 0x0000000103037824 */ /* 0x000fe200028e0617 */
[----:B0-----:R-:W-:Y:S02]  /*1ff20*/  IADD3 R15, P4, R13, R2, RZ ;  /* 0x000000020d0f7210 */ /* 0x001fe40007f9e0ff */
[----:B------:R-:W-:Y:S04]  /*1ff30*/  STL [R1+0x1544], R16 ;  /* 0x0015441001007387 */ /* 0x000fe80000100800 */
[----:B------:R-:W5:Y:S04]  /*1ff40*/  LDL.LU R13, [R1+0x5ac] ;  /* 0x0005ac00010d7983 */ /* 0x000f680000300800 */
[----:B------:R-:W-:Y:S04]  /*1ff50*/  STL [R1+0x1580], R15 ;  /* 0x0015800f01007387 */ /* 0x000fe80000100800 */
[----:B------:R0:W-:Y:S04]  /*1ff60*/  STL [R1+0x154c], R3 ;  /* 0x00154c0301007387 */ /* 0x0001e80000100800 */
[----:B0-----:R-:W5:Y:S01]  /*1ff70*/  LDL.LU R3, [R1+0x6e8] ;  /* 0x0006e80001037983 */ /* 0x001f620000300800 */
[----:B------:R-:W-:-:S05]  /*1ff80*/  IADD3 R15, P5, R12, R0, RZ ;  /* 0x000000000c0f7210 */ /* 0x000fca0007fbe0ff */
        /* <DEDUP_REMOVED lines=9> */
[----:B--2---:R-:W-:-:S05]  /*20020*/  IADD3 R15, P1, R29, R0, RZ ;  /* 0x000000001d0f7210 */ /* 0x004fca0007f3e0ff */
[----:B------:R0:W-:Y:S01]  /*20030*/  STL [R1+0x1598], R15 ;  /* 0x0015980f01007387 */ /* 0x0001e20000100800 */
[C---:B---3--:R-:W-:Y:S01]  /*20040*/  IMAD.X R16, R10.reuse, 0x1, R6, P0 ;  /* 0x000000010a107824 */ /* 0x048fe200000e0606 */
[----:B0-----:R-:W-:Y:S01]  /*20050*/  IADD3 R15, P0, R29, R2, RZ ;  /* 0x000000021d0f7210 */ /* 0x001fe20007f1e0ff */
[----:B------:R-:W-:-:S03]  /*20060*/  IMAD.X R10, R10, 0x1, R23, P6 ;  /* 0x000000010a0a7824 */ /* 0x000fc600030e0617 */
[----:B------:R-:W-:Y:S04]  /*20070*/  STL [R1+0x1564], R16 ;  /* 0x0015641001007387 */ /* 0x000fe80000100800 */
[----:B------:R-:W2:Y:S04]  /*20080*/  LDL.LU R29, [R1+0x5bc] ;  /* 0x0005bc00011d7983 */ /* 0x000ea80000300800 */
[----:B------:R4:W-:Y:S04]  /*20090*/  STL [R1+0x15a0], R15 ;  /* 0x0015a00f01007387 */ /* 0x0009e80000100800 */
[----:B------:R0:W-:Y:S01]  /*200a0*/  STL [R1+0x156c], R10 ;  /* 0x00156c0a01007387 */ /* 0x0001e20000100800 */
[----:B----4-:R-:W-:-:S03]  /*200b0*/  IADD3 R15, P6, R9, R0, RZ ;  /* 0x00000000090f7210 */ /* 0x010fc60007fde0ff */
[----:B0-----:R-:W3:Y:S04]  /*200c0*/  LDL.LU R10, [R1+0x6f0] ;  /* 0x0006f000010a7983 */ /* 0x001ee80000300800 */
[----:B------:R0:W-:Y:S01]  /*200d0*/  STL [R1+0x15a8], R15 ;  /* 0x0015a80f01007387 */ /* 0x0001e20000100800 */
[C---:B-----5:R-:W-:Y:S02]  /*200e0*/  IMAD.X R16, R8.reuse, 0x1, R6, P2 ;  /* 0x0000000108107824 */ /* 0x060fe400010e0606 */
[----:B------:R-:W-:Y:S01]  /*200f0*/  IMAD.X R8, R8, 0x1, R23, P4 ;  /* 0x0000000108087824 */ /* 0x000fe200020e0617 */
[----:B0-----:R-:W-:Y:S02]  /*20100*/  IADD3 R15, P2, R9, R2, RZ ;  /* 0x00000002090f7210 */ /* 0x001fe40007f5e0ff */
[----:B------:R-:W-:Y:S04]  /*20110*/  STL [R1+0x1574], R16 ;  /* 0x0015741001007387 */ /* 0x000fe80000100800 */
[----:B------:R-:W4:Y:S04]  /*20120*/  LDL.LU R9, [R1+0x5c0] ;  /* 0x0005c00001097983 */ /* 0x000f280000300800 */
        /* <DEDUP_REMOVED lines=155> */
[C---:B------:R-:W-:Y:S01]  /*20ae0*/  IMAD.X R16, R11.reuse, 0x1, R6, P1 ;  /* 0x000000010b107824 */ /* 0x040fe200008e0606 */
[----:B0-----:R-:W-:Y:S02]  /*20af0*/  IADD3 R15, P1, R12, R2, RZ ;  /* 0x000000020c0f7210 */ /* 0x001fe40007f3e0ff */
[----:B------:R-:W5:Y:S04]  /*20b00*/  LDL.LU R12, [R1+0x628] ;  /* 0x00062800010c7983 */ /* 0x000f680000300800 */
[----:B------:R0:W-:Y:S04]  /*20b10*/  STL [R1+0x1674], R16 ;  /* 0x0016741001007387 */ /* 0x0001e80000100800 */
[----:B------:R2:W-:Y:S01]  /*20b20*/  STL [R1+0x16b0], R15 ;  /* 0x0016b00f01007387 */ /* 0x0005e20000100800 */
[----:B0-----:R-:W-:-:S03]  /*20b30*/  IMAD.X R16, R11, 0x1, R23, P0 ;  /* 0x000000010b107824 */ /* 0x001fc600000e0617 */
[----:B------:R-:W5:Y:S04]  /*20b40*/  LDL.LU R11, [R1+0x734] ;  /* 0x00073400010b7983 */ /* 0x000f680000300800 */
[----:B------:R3:W-:Y:S01]  /*20b50*/  STL [R1+0x167c], R16 ;  /* 0x00167c1001007387 */ /* 0x0007e20000100800 */
[----:B--2---:R-:W-:-:S05]  /*20b60*/  IADD3 R15, P0, R29, R0, RZ ;  /* 0x000000001d0f7210 */ /* 0x004fca0007f1e0ff */
[----:B------:R0:W-:Y:S01]  /*20b70*/  STL [R1+0x16b8], R15 ;  /* 0x0016b80f01007387 */ /* 0x0001e20000100800 */
[C---:B---3--:R-:W-:Y:S01]  /*20b80*/  IMAD.X R16, R10.reuse, 0x1, R6, P6 ;  /* 0x000000010a107824 */ /* 0x048fe200030e0606 */
[----:B0-----:R-:W-:Y:S02]  /*20b90*/  IADD3 R15, P6, R29, R2, RZ ;  /* 0x000000021d0f7210 */ /* 0x001fe40007fde0ff */
[----:B------:R-:W2:Y:S04]  /*20ba0*/  LDL.LU R29, [R1+0x62c] ;  /* 0x00062c00011d7983 */ /* 0x000ea80000300800 */
[----:B------:R0:W-:Y:S04]  /*20bb0*/  STL [R1+0x1684], R16 ;  /* 0x0016841001007387 */ /* 0x0001e80000100800 */
[----:B------:R4:W-:Y:S01]  /*20bc0*/  STL [R1+0x16c0], R15 ;  /* 0x0016c00f01007387 */ /* 0x0009e20000100800 */
[----:B0-----:R-:W-:-:S03]  /*20bd0*/  IMAD.X R16, R10, 0x1, R23, P2 ;  /* 0x000000010a107824 */ /* 0x001fc600010e0617 */
[----:B------:R-:W3:Y:S01]  /*20be0*/  LDL.LU R10, [R1+0x738] ;  /* 0x00073800010a7983 */ /* 0x000ee20000300800 */
[----:B----4-:R-:W-:-:S03]  /*20bf0*/  IADD3 R15, P2, R9, R0, RZ ;  /* 0x00000000090f7210 */ /* 0x010fc60007f5e0ff */
[----:B------:R5:W-:Y:S04]  /*20c00*/  STL [R1+0x168c], R16 ;  /* 0x00168c1001007387 */ /* 0x000be80000100800 */
[----:B------:R0:W-:Y:S01]  /*20c10*/  STL [R1+0x16c8], R15 ;  /* 0x0016c80f01007387 */ /* 0x0001e20000100800 */
[C---:B-----5:R-:W-:Y:S01]  /*20c20*/  IMAD.X R16, R8.reuse, 0x1, R6, P4 ;  /* 0x0000000108107824 */ /* 0x060fe200020e0606 */
[----:B0-----:R-:W-:Y:S02]  /*20c30*/  IADD3 R15, P4, R9, R2, RZ ;  /* 0x00000002090f7210 */ /* 0x001fe40007f9e0ff */
[----:B------:R-:W4:Y:S04]  /*20c40*/  LDL.LU R9, [R1+0x634] ;  /* 0x0006340001097983 */ /* 0x000f280000300800 */
[----:B------:R0:W-:Y:S04]  /*20c50*/  STL [R1+0x1694], R16 ;  /* 0x0016941001007387 */ /* 0x0001e80000100800 */
[----:B------:R1:W-:Y:S01]  /*20c60*/  STL [R1+0x16d0], R15 ;  /* 0x0016d00f01007387 */ /* 0x0003e20000100800 */
[----:B0-----:R-:W-:-:S03]  /*20c70*/  IMAD.X R16, R8, 0x1, R23, P5 ;  /* 0x0000000108107824 */ /* 0x001fc600028e0617 */
[----:B------:R-:W5:Y:S01]  /*20c80*/  LDL.LU R8, [R1+0x73c] ;  /* 0x00073c0001087983 */ /* 0x000f620000300800 */
[----:B-1----:R-:W-:-:S03]  /*20c90*/  IADD3 R15, P5, R14, R0, RZ ;  /* 0x000000000e0f7210 */ /* 0x002fc60007fbe0ff */
[----:B------:R0:W-:Y:S04]  /*20ca0*/  STL [R1+0x169c], R16 ;  /* 0x00169c1001007387 */ /* 0x0001e80000100800 */
[----:B------:R1:W-:Y:S01]  /*20cb0*/  STL [R1+0x16d8], R15 ;  /* 0x0016d80f01007387 */ /* 0x0003e20000100800 */
[C---:B0-----:R-:W-:Y:S01]  /*20cc0*/  IMAD.X R16, R7.reuse, 0x1, R6, P3 ;  /* 0x0000000107107824 */ /* 0x041fe200018e0606 */
[----:B-1----:R-:W-:Y:S02]  /*20cd0*/  IADD3 R15, P3, R14, R2, RZ ;  /* 0x000000020e0f7210 */ /* 0x002fe40007f7e0ff */
[----:B------:R-:W5:Y:S04]  /*20ce0*/  LDL.LU R14, [R1+0x638] ;  /* 0x00063800010e7983 */ /* 0x000f680000300800 */
        /* <DEDUP_REMOVED lines=8> */
[----:B-1----:R-:W-:Y:S01]  /*20d70*/  IADD3 R15, P0, R5, R2, RZ ;  /* 0x00000002050f7210 */ /* 0x002fe20007f1e0ff */
[----:B------:R-:W-:-:S03]  /*20d80*/  IMAD.X R4, R4, 0x1, R23, P6 ;  /* 0x0000000104047824 */ /* 0x000fc600030e0617 */
[----:B------:R0:W-:Y:S04]  /*20d90*/  STL [R1+0x16b4], R16 ;  /* 0x0016b41001007387 */ /* 0x0001e80000100800 */
[----:B------:R-:W5:Y:S04]  /*20da0*/  LDL.LU R5, [R1+0x640] ;  /* 0x0006400001057983 */ /* 0x000f680000300800 */
[----:B------:R-:W-:Y:S04]  /*20db0*/  STL [R1+0x16f0], R15 ;  /* 0x0016f00f01007387 */ /* 0x000fe80000100800 */
[----:B------:R1:W-:Y:S01]  /*20dc0*/  STL [R1+0x16bc], R4 ;  /* 0x0016bc0401007387 */ /* 0x0003e20000100800 */
[----:B0-----:R-:W-:-:S03]  /*20dd0*/  IADD3 R16, P6, R13, R0, RZ ;  /* 0x000000000d107210 */ /* 0x001fc60007fde0ff */
[----:B-1----:R-:W5:Y:S04]  /*20de0*/  LDL.LU R4, [R1+0x744] ;  /* 0x0007440001047983 */ /* 0x002f680000300800 */
[----:B------:R0:W-:Y:S01]  /*20df0*/  STL [R1+0x16f8], R16 ;  /* 0x0016f81001007387 */ /* 0x0001e20000100800 */
[----:B------:R-:W-:Y:S01]  /*20e00*/  IMAD.X R15, R3, 0x1, R6, P2 ;  /* 0x00000001030f7824 */ /* 0x000fe200010e0606 */
[----:B0-----:R-:W-:Y:S01]  /*20e10*/  IADD3 R16, P2, R13, R2, RZ ;  /* 0x000000020d107210 */ /* 0x001fe20007f5e0ff */
[----:B------:R-:W-:-:S03]  /*20e20*/  IMAD.X R13, R3, 0x1, R23, P4 ;  /* 0x00000001030d7824 */ /* 0x000fc600020e0617 */
[----:B------:R-:W-:Y:S04]  /*20e30*/  STL [R1+0x16c4], R15 ;  /* 0x0016c40f01007387 */ /* 0x000fe80000100800 */
[----:B------:R-:W-:Y:S04]  /*20e40*/  STL [R1+0x1700], R16 ;  /* 0x0017001001007387 */ /* 0x000fe80000100800 */
[----:B------:R-:W5:Y:S04]  /*20e50*/  LDL.LU R3, [R1+0x648] ;  /* 0x0006480001037983 */ /* 0x000f680000300800 */
[----:B------:R0:W-:Y:S04]  /*20e60*/  STL [R1+0x16cc], R13 ;  /* 0x0016cc0d01007387 */ /* 0x0001e80000100800 */
[----:B0-----:R-:W5:Y:S01]  /*20e70*/  LDL.LU R13, [R1+0x748] ;  /* 0x00074800010d7983 */ /* 0x001f620000300800 */
[----:B------:R-:W-:-:S05]  /*20e80*/  IADD3 R15, P4, R12, R0, RZ ;  /* 0x000000000c0f7210 */ /* 0x000fca0007f9e0ff */
[----:B------:R0:W-:Y:S02]  /*20e90*/  STL [R1+0x1708], R15 ;  /* 0x0017080f01007387 */ /* 0x0001e40000100800 */
[C---:B0-----:R-:W-:Y:S01]  /*20ea0*/  IMAD.X R15, R11.reuse, 0x1, R6, P5 ;  /* 0x000000010b0f7824 */ /* 0x041fe200028e0606 */
[----:B------:R-:W-:Y:S01]  /*20eb0*/  IADD3 R12, P5, R12, R2, RZ ;  /* 0x000000020c0c7210 */ /* 0x000fe20007fbe0ff */
[----:B------:R-:W-:-:S03]  /*20ec0*/  IMAD.X R11, R11, 0x1, R23, P3 ;  /* 0x000000010b0b7824 */ /* 0x000fc600018e0617 */
[----:B------:R-:W-:Y:S04]  /*20ed0*/  STL [R1+0x16d4], R15 ;  /* 0x0016d40f01007387 */ /* 0x000fe80000100800 */
[----:B------:R0:W-:Y:S04]  /*20ee0*/  STL [R1+0x1710], R12 ;  /* 0x0017100c01007387 */ /* 0x0001e80000100800 */
[----:B0-----:R-:W5:Y:S04]  /*20ef0*/  LDL.LU R12, [R1+0x64c] ;  /* 0x00064c00010c7983 */ /* 0x001f680000300800 */
[----:B------:R0:W-:Y:S04]  /*20f00*/  STL [R1+0x16dc], R11 ;  /* 0x0016dc0b01007387 */ /* 0x0001e80000100800 */
[----:B0-----:R-:W5:Y:S01]  /*20f10*/  LDL.LU R11, [R1+0x74c] ;  /* 0x00074c00010b7983 */ /* 0x001f620000300800 */
[----:B--2---:R-:W-:-:S05]  /*20f20*/  IADD3 R15, P3, R29, R0, RZ ;  /* 0x000000001d0f7210 */ /* 0x004fca0007f7e0ff */
[----:B------:R0:W-:Y:S01]  /*20f30*/  STL [R1+0x1718], R15 ;  /* 0x0017180f01007387 */ /* 0x0001e20000100800 */
[C---:B---3--:R-:W-:Y:S01]  /*20f40*/  IMAD.X R16, R10.reuse, 0x1, R6, P1 ;  /* 0x000000010a107824 */ /* 0x048fe200008e0606 */
[----:B------:R-:W-:Y:S01]  /*20f50*/  IADD3 R17, P1, R29, R2, RZ ;  /* 0x000000021d117210 */ /* 0x000fe20007f3e0ff */
[----:B0-----:R-:W-:-:S03]  /*20f60*/  IMAD.X R15, R10, 0x1, R23, P0 ;  /* 0x000000010a0f7824 */ /* 0x001fc600000e0617 */
[----:B------:R4:W-:Y:S04]  /*20f70*/  STL [R1+0x16e4], R16 ;  /* 0x0016e41001007387 */ /* 0x0009e80000100800 */
[----:B------:R-:W-:Y:S04]  /*20f80*/  STL [R1+0x1720], R17 ;  /* 0x0017201101007387 */ /* 0x000fe80000100800 */
[----:B------:R-:W2:Y:S04]  /*20f90*/  LDL.LU R10, [R1+0x654] ;  /* 0x00065400010a7983 */ /* 0x000ea80000300800 */
[----:B------:R0:W-:Y:S01]  /*20fa0*/  STL [R1+0x16ec], R15 ;  /* 0x0016ec0f01007387 */ /* 0x0001e20000100800 */
[----:B----4-:R-:W-:-:S03]  /*20fb0*/  IADD3 R16, P0, R9, R0, RZ ;  /* 0x0000000009107210 */ /* 0x010fc60007f1e0ff */
[----:B0-----:R-:W3:Y:S04]  /*20fc0*/  LDL.LU R15, [R1+0x750] ;  /* 0x00075000010f7983 */ /* 0x001ee80000300800 */
[----:B------:R5:W-:Y:S02]  /*20fd0*/  STL [R1+0x1728], R16 ;  /* 0x0017281001007387 */ /* 0x000be40000100800 */
[C---:B-----5:R-:W-:Y:S01]  /*20fe0*/  IMAD.X R16, R8.reuse, 0x1, R6, P6 ;  /* 0x0000000108107824 */ /* 0x060fe200030e0606 */
[----:B------:R-:W-:Y:S01]  /*20ff0*/  IADD3 R9, P6, R9, R2, RZ ;  /* 0x0000000209097210 */ /* 0x000fe20007fde0ff */
[----:B------:R-:W-:-:S03]  /*21000*/  IMAD.X R8, R8, 0x1, R23, P2 ;  /* 0x0000000108087824 */ /* 0x000fc600010e0617 */
[----:B------:R0:W-:Y:S04]  /*21010*/  STL [R1+0x16f4], R16 ;  /* 0x0016f41001007387 */ /* 0x0001e80000100800 */
[----:B------:R1:W-:Y:S01]  /*21020*/  STL [R1+0x1730], R9 ;  /* 0x0017300901007387 */ /* 0x0003e20000100800 */
[----:B0-----:R-:W-:-:S03]  /*21030*/  IADD3 R16, P2, R14, R0, RZ ;  /* 0x000000000e107210 */ /* 0x001fc60007f5e0ff */
[----:B-1----:R-:W4:Y:S04]  /*21040*/  LDL.LU R9, [R1+0x658] ;  /* 0x0006580001097983 */ /* 0x002f280000300800 */
[----:B------:R0:W-:Y:S04]  /*21050*/  STL [R1+0x16fc], R8 ;  /* 0x0016fc0801007387 */ /* 0x0001e80000100800 */
[----:B0-----:R-:W5:Y:S04]  /*21060*/  LDL.LU R8, [R1+0x754] ;  /* 0x0007540001087983 */ /* 0x001f680000300800 */
[----:B------:R0:W-:Y:S02]  /*21070*/  STL [R1+0x1738], R16 ;  /* 0x0017381001007387 */ /* 0x0001e40000100800 */
[C---:B0-----:R-:W-:Y:S01]  /*21080*/  IMAD.X R16, R7.reuse, 0x1, R6, P4 ;  /* 0x0000000107107824 */ /* 0x041fe200020e0606 */
[----:B------:R-:W-:Y:S01]  /*21090*/  IADD3 R14, P4, R14, R2, RZ ;  /* 0x000000020e0e7210 */ /* 0x000fe20007f9e0ff */
[----:B------:R-:W-:-:S03]  /*210a0*/  IMAD.X R7, R7, 0x1, R23, P5 ;  /* 0x0000000107077824 */ /* 0x000fc600028e0617 */
[----:B------:R-:W-:Y:S04]  /*210b0*/  STL [R1+0x1704], R16 ;  /* 0x0017041001007387 */ /* 0x000fe80000100800 */
[----:B------:R-:W5:Y:S04]  /*210c0*/  LDL.LU R29, [R1+0x660] ;  /* 0x00066000011d7983 */ /* 0x000f680000300800 */
[----:B------:R0:W-:Y:S04]  /*210d0*/  STL [R1+0x1740], R14 ;  /* 0x0017400e01007387 */ /* 0x0001e80000100800 */
[----:B------:R1:W-:Y:S01]  /*210e0*/  STL [R1+0x170c], R7 ;  /* 0x00170c0701007387 */ /* 0x0003e20000100800 */
[----:B0-----:R-:W-:-:S03]  /*210f0*/  IADD3 R14, P5, R5, R0, RZ ;  /* 0x00000000050e7210 */ /* 0x001fc60007fbe0ff */
[----:B-1----:R-:W5:Y:S04]  /*21100*/  LDL.LU R7, [R1+0x758] ;  /* 0x0007580001077983 */ /* 0x002f680000300800 */
[----:B------:R0:W-:Y:S01]  /*21110*/  STL [R1+0x1748], R14 ;  /* 0x0017480e01007387 */ /* 0x0001e20000100800 */
[C---:B------:R-:W-:Y:S01]  /*21120*/  IMAD.X R16, R4.reuse, 0x1, R6, P3 ;  /* 0x0000000104107824 */ /* 0x040fe200018e0606 */
[----:B0-----:R-:W-:Y:S02]  /*21130*/  IADD3 R14, P3, R5, R2, RZ ;  /* 0x00000002050e7210 */ /* 0x001fe40007f7e0ff */
[----:B------:R-:W5:Y:S04]  /*21140*/  LDL.LU R5, [R1+0x668] ;  /* 0x0006680001057983 */ /* 0x000f680000300800 */
[----:B------:R0:W-:Y:S04]  /*21150*/  STL [R1+0x1714], R16 ;  /* 0x0017141001007387 */ /* 0x0001e80000100800 */
[----:B------:R1:W-:Y:S01]  /*21160*/  STL [R1+0x1750], R14 ;  /* 0x0017500e01007387 */ /* 0x0003e20000100800 */
[----:B0-----:R-:W-:Y:S01]  /*21170*/  IMAD.X R16, R4, 0x1, R23, P1 ;  /* 0x0000000104107824 */ /* 0x001fe200008e0617 */
[----:B------:R-:W-:-:S02]  /*21180*/  IADD3 R4, P1, R3, R0, RZ ;  /* 0x0000000003047210 */ /* 0x000fc40007f3e0ff */
[----:B-1----:R-:W5:Y:S04]  /*21190*/  LDL.LU R14, [R1+0x75c] ;  /* 0x00075c00010e7983 */ /* 0x002f680000300800 */
[----:B------:R0:W-:Y:S01]  /*211a0*/  STL [R1+0x171c], R16 ;  /* 0x00171c1001007387 */ /* 0x0001e20000100800 */
[----:B------:R-:W-:-:S03]  /*211b0*/  IMAD.X R17, R13, 0x1, R6, P0 ;  /* 0x000000010d117824 */ /* 0x000fc600000e0606 */
[----:B------:R1:W-:Y:S01]  /*211c0*/  STL [R1+0x1758], R4 ;  /* 0x0017580401007387 */ /* 0x0003e20000100800 */
[----:B0-----:R-:W-:-:S03]  /*211d0*/  IADD3 R16, P0, R3, R2, RZ ;  /* 0x0000000203107210 */ /* 0x001fc60007f1e0ff */
[----:B-1----:R-:W5:Y:S04]  /*211e0*/  LDL.LU R4, [R1+0x66c] ;  /* 0x00066c0001047983 */ /* 0x002f680000300800 */
[----:B------:R-:W-:Y:S04]  /*211f0*/  STL [R1+0x1724], R17 ;  /* 0x0017241101007387 */ /* 0x000fe80000100800 */
[----:B------:R-:W5:Y:S01]  /*21200*/  LDL.LU R3, [R1+0x760] ;  /* 0x0007600001037983 */ /* 0x000f620000300800 */
[----:B------:R-:W-:-:S03]  /*21210*/  IMAD.X R13, R13, 0x1, R23, P6 ;  /* 0x000000010d0d7824 */ /* 0x000fc600030e0617 */
[----:B------:R0:W-:Y:S04]  /*21220*/  STL [R1+0x1760], R16 ;  /* 0x0017601001007387 */ /* 0x0001e80000100800 */
[----:B------:R1:W-:Y:S01]  /*21230*/  STL [R1+0x172c], R13 ;  /* 0x00172c0d01007387 */ /* 0x0003e20000100800 */
[----:B0-----:R-:W-:-:S03]  /*21240*/  IADD3 R16, P6, R12, R0, RZ ;  /* 0x000000000c107210 */ /* 0x001fc60007fde0ff */
[----:B-1----:R-:W5:Y:S04]  /*21250*/  LDL.LU R13, [R1+0x674] ;  /* 0x00067400010d7983 */ /* 0x002f680000300800 */
[----:B------:R0:W-:Y:S01]  /*21260*/  STL [R1+0x1768], R16 ;  /* 0x0017681001007387 */ /* 0x0001e20000100800 */
[C---:B------:R-:W-:Y:S01]  /*21270*/  IMAD.X R17, R11.reuse, 0x1, R6, P2 ;  /* 0x000000010b117824 */ /* 0x040fe200010e0606 */
[----:B0-----:R-:W-:Y:S01]  /*21280*/  IADD3 R16, P2, R12, R2, RZ ;  /* 0x000000020c107210 */ /* 0x001fe20007f5e0ff */
[----:B------:R-:W-:-:S03]  /*21290*/  IMAD.X R11, R11, 0x1, R23, P4 ;  /* 0x000000010b0b7824 */ /* 0x000fc600020e0617 */
        /* <DEDUP_REMOVED lines=10> */
[----:B------:R4:W-:Y:S04]  /*21340*/  STL [R1+0x1744], R17 ;  /* 0x0017441101007387 */ /* 0x0009e80000100800 */
[----:B------:R-:W2:Y:S04]  /*21350*/  LDL.LU R10, [R1+0x768] ;  /* 0x00076800010a7983 */ /* 0x000ea80000300800 */
[----:B------:R5:W-:Y:S04]  /*21360*/  STL [R1+0x1780], R16 ;  /* 0x0017801001007387 */ /* 0x000be80000100800 */
[----:B------:R0:W-:Y:S01]  /*21370*/  STL [R1+0x174c], R15 ;  /* 0x00174c0f01007387 */ /* 0x0001e20000100800 */
[----:B----4-:R-:W-:-:S05]  /*21380*/  IADD3 R17, P3, R9, R0, RZ ;  /* 0x0000000009117210 */ /* 0x010fca0007f7e0ff */
[----:B------:R-:W-:Y:S01]  /*21390*/  STL [R1+0x1788], R17 ;  /* 0x0017881101007387 */ /* 0x000fe20000100800 */
[C---:B-----5:R-:W-:Y:S01]  /*213a0*/  IMAD.X R16, R8.reuse, 0x1, R6, P1 ;  /* 0x0000000108107824 */ /* 0x060fe200008e0606 */
[----:B0-----:R-:W-:Y:S02]  /*213b0*/  IADD3 R15, P1, R9, R2, RZ ;  /* 0x00000002090f7210 */ /* 0x001fe40007f3e0ff */
[----:B------:R-:W3:Y:S04]  /*213c0*/  LDL.LU R9, [R1+0x680] ;  /* 0x0006800001097983 */ /* 0x000ee80000300800 */
[----:B------:R0:W-:Y:S04]  /*213d0*/  STL [R1+0x1754], R16 ;  /* 0x0017541001007387 */ /* 0x0001e80000100800 */
[----:B------:R1:W-:Y:S01]  /*213e0*/  STL [R1+0x1790], R15 ;  /* 0x0017900f01007387 */ /* 0x0003e20000100800 */
[----:B0-----:R-:W-:-:S03]  /*213f0*/  IMAD.X R16, R8, 0x1, R23, P0 ;  /* 0x0000000108107824 */ /* 0x001fc600000e0617 */
[----:B------:R-:W4:Y:S01]  /*21400*/  LDL.LU R8, [R1+0x76c] ;  /* 0x00076c0001087983 */ /* 0x000f220000300800 */
[----:B-1----:R-:W-:-:S03]  /*21410*/  IADD3 R15, P0, R29, R0, RZ ;  /* 0x000000001d0f7210 */ /* 0x002fc60007f1e0ff */
[----:B------:R0:W-:Y:S04]  /*21420*/  STL [R1+0x175c], R16 ;  /* 0x00175c1001007387 */ /* 0x0001e80000100800 */
[----:B------:R1:W-:Y:S01]  /*21430*/  STL [R1+0x1798], R15 ;  /* 0x0017980f01007387 */ /* 0x0003e20000100800 */
[----:B0-----:R-:W-:Y:S01]  /*21440*/  IMAD.X R16, R7, 0x1, R6, P6 ;  /* 0x0000000107107824 */ /* 0x001fe200030e0606 */
[----:B------:R-:W-:Y:S01]  /*21450*/  IADD3 R17, P6, R29, R2, RZ ;  /* 0x000000021d117210 */ /* 0x000fe20007fde0ff */
[----:B-1----:R-:W-:-:S03]  /*21460*/  IMAD.X R15, R7, 0x1, R23, P2 ;  /* 0x00000001070f7824 */ /* 0x002fc600010e0617 */
[----:B------:R0:W-:Y:S04]  /*21470*/  STL [R1+0x1764], R16 ;  /* 0x0017641001007387 */ /* 0x0001e80000100800 */
[----:B------:R-:W-:Y:S04]  /*21480*/  STL [R1+0x17a0], R17 ;  /* 0x0017a01101007387 */ /* 0x000fe80000100800 */
[----:B------:R-:W5:Y:S01]  /*21490*/  LDL.LU R7, [R1+0x684] ;  /* 0x0006840001077983 */ /* 0x000f620000300800 */
[----:B0-----:R-:W-:-:S03]  /*214a0*/  IADD3 R16, P2, R5, R0, RZ ;  /* 0x0000000005107210 */ /* 0x001fc60007f5e0ff */
[----:B------:R0:W-:Y:S04]  /*214b0*/  STL [R1+0x176c], R15 ;  /* 0x00176c0f01007387 */ /* 0x0001e80000100800 */
[----:B------:R1:W-:Y:S01]  /*214c0*/  STL [R1+0x17a8], R16 ;  /* 0x0017a81001007387 */ /* 0x0003e20000100800 */
[C---:B0-----:R-:W-:Y:S01]  /*214d0*/  IMAD.X R15, R14.reuse, 0x1, R6, P4 ;  /* 0x000000010e0f7824 */ /* 0x041fe200020e0606 */
[----:B-1----:R-:W-:Y:S02]  /*214e0*/  IADD3 R16, P4, R5, R2, RZ ;  /* 0x0000000205107210 */ /* 0x002fe40007f9e0ff */
[----:B------:R-:W5:Y:S04]  /*214f0*/  LDL.LU R5, [R1+0x770] ;  /* 0x0007700001057983 */ /* 0x000f680000300800 */
[----:B------:R0:W-:Y:S04]  /*21500*/  STL [R1+0x1774], R15 ;  /* 0x0017740f01007387 */ /* 0x0001e80000100800 */
[----:B------:R1:W-:Y:S01]  /*21510*/  STL [R1+0x17b0], R16 ;  /* 0x0017b01001007387 */ /* 0x0003e20000100800 */
[----:B0-----:R-:W-:Y:S01]  /*21520*/  IMAD.X R15, R14, 0x1, R23, P5 ;  /* 0x000000010e0f7824 */ /* 0x001fe200028e0617 */
[----:B-1----:R-:W-:-:S04]  /*21530*/  IADD3 R16, P5, R4, R0, RZ ;  /* 0x0000000004107210 */ /* 0x002fc80007fbe0ff */
[----:B------:R0:W-:Y:S04]  /*21540*/  STL [R1+0x177c], R15 ;  /* 0x00177c0f01007387 */ /* 0x0001e80000100800 */
[----:B------:R-:W-:Y:S01]  /*21550*/  STL [R1+0x17b8], R16 ;  /* 0x0017b81001007387 */ /* 0x000fe20000100800 */
[C---:B------:R-:W-:Y:S01]  /*21560*/  IMAD.X R14, R3.reuse, 0x1, R6, P3 ;  /* 0x00000001030e7824 */ /* 0x040fe200018e0606 */
[----:B0-----:R-:W-:Y:S02]  /*21570*/  IADD3 R15, P3, R4, R2, RZ ;  /* 0x00000002040f7210 */ /* 0x001fe40007f7e0ff */
[----:B------:R-:W5:Y:S04]  /*21580*/  LDL.LU R4, [R1+0x68c] ;  /* 0x00068c0001047983 */ /* 0x000f680000300800 */
[----:B------:R0:W-:Y:S04]  /*21590*/  STL [R1+0x1784], R14 ;  /* 0x0017840e01007387 */ /* 0x0001e80000100800 */
[----:B------:R1:W-:Y:S01]  /*215a0*/  STL [R1+0x17c0], R15 ;  /* 0x0017c00f01007387 */ /* 0x0003e20000100800 */
[----:B0-----:R-:W-:-:S03]  /*215b0*/  IMAD.X R14, R3, 0x1, R23, P1 ;  /* 0x00000001030e7824 */ /* 0x001fc600008e0617 */
[----:B------:R-:W5:Y:S01]  /*215c0*/  LDL.LU R3, [R1+0x774] ;  /* 0x0007740001037983 */ /* 0x000f620000300800 */
[----:B-1----:R-:W-:-:S03]  /*215d0*/  IADD3 R15, P1, R13, R0, RZ ;  /* 0x000000000d0f7210 */ /* 0x002fc60007f3e0ff */
[----:B------:R0:W-:Y:S04]  /*215e0*/  STL [R1+0x178c], R14 ;  /* 0x00178c0e01007387 */ /* 0x0001e80000100800 */
[----:B------:R-:W-:Y:S01]  /*215f0*/  STL [R1+0x17c8], R15 ;  /* 0x0017c80f01007387 */ /* 0x000fe20000100800 */
[C---:B0-----:R-:W-:Y:S01]  /*21600*/  IMAD.X R14, R12.reuse, 0x1, R6, P0 ;  /* 0x000000010c0e7824 */ /* 0x041fe200000e0606 */
[----:B------:R-:W-:Y:S01]  /*21610*/  IADD3 R13, P0, R13, R2, RZ ;  /* 0x000000020d0d7210 */ /* 0x000fe20007f1e0ff */
[----:B------:R-:W-:-:S03]  /*21620*/  IMAD.X R12, R12, 0x1, R23, P6 ;  /* 0x000000010c0c7824 */ /* 0x000fc600030e0617 */
[----:B------:R-:W-:Y:S04]  /*21630*/  STL [R1+0x1794], R14 ;  /* 0x0017940e01007387 */ /* 0x000fe80000100800 */
[----:B------:R-:W5:Y:S04]  /*21640*/  LDL.LU R25, [R1+0x694] ;  /* 0x0006940001197983 */ /* 0x000f680000300800 */
[----:B------:R0:W-:Y:S04]  /*21650*/  STL [R1+0x17d0], R13 ;  /* 0x0017d00d01007387 */ /* 0x0001e80000100800 */
[----:B------:R2:W-:Y:S04]  /*21660*/  STL [R1+0x179c], R12 ;  /* 0x00179c0c01007387 */ /* 0x0005e80000100800 */
[----:B------:R-:W5:Y:S01]  /*21670*/  LDL.LU R16, [R1+0x778] ;  /* 0x0007780001107983 */ /* 0x000f620000300800 */
[----:B0-----:R-:W-:-:S05]  /*21680*/  IADD3 R13, P6, R11, R0, RZ ;  /* 0x000000000b0d7210 */ /* 0x001fca0007fde0ff */
[----:B------:R-:W-:Y:S04]  /*21690*/  STL [R1+0x17d8], R13 ;  /* 0x0017d80d01007387 */ /* 0x000fe80000100800 */
[----:B------:R-:W5:Y:S01]  /*216a0*/  LDL.LU R24, [R1+0x698] ;  /* 0x0006980001187983 */ /* 0x000f620000300800 */
[----:B--2---:R-:W-:Y:S01]  /*216b0*/  IMAD.X R12, R10, 0x1, R6, P2 ;  /* 0x000000010a0c7824 */ /* 0x004fe200010e0606 */
[----:B------:R-:W-:-:S04]  /*216c0*/  IADD3 R11, P2, R11, R2, RZ ;  /* 0x000000020b0b7210 */ /* 0x000fc80007f5e0ff */
[----:B------:R-:W-:Y:S04]  /*216d0*/  STL [R1+0x17a4], R12 ;  /* 0x0017a40c01007387 */ /* 0x000fe80000100800 */
[----:B------:R-:W2:Y:S04]  /*216e0*/  LDL.LU R15, [R1+0x77c] ;  /* 0x00077c00010f7983 */ /* 0x000ea80000300800 */
[----:B------:R0:W-:Y:S04]  /*216f0*/  STL [R1+0x17e0], R11 ;  /* 0x0017e00b01007387 */ /* 0x0001e80000100800 */
[----:B------:R-:W2:Y:S01]  /*21700*/  LDL.LU R29, [R1+0x6a0] ;  /* 0x0006a000011d7983 */ /* 0x000ea20000300800 */
[----:B0-----:R-:W-:-:S05]  /*21710*/  IMAD.X R11, R10, 0x1, R23, P4 ;  /* 0x000000010a0b7824 */ /* 0x001fca00020e0617 */
[----:B------:R-:W-:Y:S04]  /*21720*/  STL [R1+0x17ac], R11 ;  /* 0x0017ac0b01007387 */ /* 0x000fe80000100800 */
[----:B------:R-:W2:Y:S01]  /*21730*/  LDL.LU R14, [R1+0x780] ;  /* 0x00078000010e7983 */ /* 0x000ea20000300800 */
[----:B---3--:R-:W-:-:S05]  /*21740*/  IADD3 R10, P4, R9, R0, RZ ;  /* 0x00000000090a7210 */ /* 0x008fca0007f9e0ff */
[----:B------:R4:W-:Y:S04]  /*21750*/  STL [R1+0x17e8], R10 ;  /* 0x0017e80a01007387 */ /* 0x0009e80000100800 */
[----:B------:R-:W3:Y:S01]  /*21760*/  LDL.LU R13, [R1+0x6a4] ;  /* 0x0006a400010d7983 */ /* 0x000ee20000300800 */
[----:B----4-:R-:W-:Y:S01]  /*21770*/  IMAD.X R10, R8, 0x1, R6, P5 ;  /* 0x00000001080a7824 */ /* 0x010fe200028e0606 */
[----:B------:R-:W-:-:S04]  /*21780*/  IADD3 R9, P5, R9, R2, RZ ;  /* 0x0000000209097210 */ /* 0x000fc80007fbe0ff */
[----:B------:R-:W-:Y:S04]  /*21790*/  STL [R1+0x17b4], R10 ;  /* 0x0017b40a01007387 */ /* 0x000fe80000100800 */
[----:B------:R-:W4:Y:S04]  /*217a0*/  LDL.LU R12, [R1+0x784] ;  /* 0x00078400010c7983 */ /* 0x000f280000300800 */
[----:B------:R0:W-:Y:S04]  /*217b0*/  STL [R1+0x17f0], R9 ;  /* 0x0017f00901007387 */ /* 0x0001e80000100800 */
[----:B------:R-:W4:Y:S01]  /*217c0*/  LDL.LU R11, [R1+0x6ac] ;  /* 0x0006ac00010b7983 */ /* 0x000f220000300800 */
[----:B0-----:R-:W-:-:S05]  /*217d0*/  IMAD.X R9, R8, 0x1, R23, P3 ;  /* 0x0000000108097824 */ /* 0x001fca00018e0617 */
[----:B------:R0:W-:Y:S04]  /*217e0*/  STL [R1+0x17bc], R9 ;  /* 0x0017bc0901007387 */ /* 0x0001e80000100800 */
[----:B------:R-:W4:Y:S01]  /*217f0*/  LDL.LU R10, [R1+0x788] ;  /* 0x00078800010a7983 */ /* 0x000f220000300800 */
[----:B-----5:R-:W-:-:S05]  /*21800*/  IADD3 R8, P3, R7, R0, RZ ;  /* 0x0000000007087210 */ /* 0x020fca0007f7e0ff */
[----:B------:R1:W-:Y:S04]  /*21810*/  STL [R1+0x17f8], R8 ;  /* 0x0017f80801007387 */ /* 0x0003e80000100800 */
[----:B0-----:R-:W5:Y:S01]  /*21820*/  LDL.LU R9, [R1+0x6b4] ;  /* 0x0006b40001097983 */ /* 0x001f620000300800 */
[----:B-1----:R-:W-:Y:S01]  /*21830*/  IMAD.X R8, R5, 0x1, R6, P1 ;  /* 0x0000000105087824 */ /* 0x002fe200008e0606 */
[----:B------:R-:W-:Y:S01]  /*21840*/  IADD3 R7, P1, R7, R2, RZ ;  /* 0x0000000207077210 */ /* 0x000fe20007f3e0ff */
[----:B------:R-:W-:-:S03]  /*21850*/  IMAD.X R5, R5, 0x1, R23, P0 ;  /* 0x0000000105057824 */ /* 0x000fc600000e0617 */
[----:B------:R0:W-:Y:S04]  /*21860*/  STL [R1+0x17c4], R8 ;  /* 0x0017c40801007387 */ /* 0x0001e80000100800 */
[----:B0-----:R-:W5:Y:S04]  /*21870*/  LDL.LU R8, [R1+0x78c] ;  /* 0x00078c0001087983 */ /* 0x001f680000300800 */
[----:B------:R0:W-:Y:S04]  /*21880*/  STL [R1+0x1800], R7 ;  /* 0x0018000701007387 */ /* 0x0001e80000100800 */
[----:B0-----:R-:W5:Y:S01]  /*21890*/  LDL.LU R7, [R1+0x6b8] ;  /* 0x0006b80001077983 */ /* 0x001f620000300800 */
[----:B------:R-:W-:-:S03]  /*218a0*/  IADD3 R17, P0, R4, R0, RZ ;  /* 0x0000000004117210 */ /* 0x000fc60007f1e0ff */
[----:B------:R0:W-:Y:S04]  /*218b0*/  STL [R1+0x17cc], R5 ;  /* 0x0017cc0501007387 */ /* 0x0001e80000100800 */
[----:B0-----:R-:W5:Y:S01]  /*218c0*/  LDL.LU R5, [R1+0x790] ;  /* 0x0007900001057983 */ /* 0x001f620000300800 */
[----:B------:R-:W-:-:S03]  /*218d0*/  IMAD.X R18, R3, 0x1, R6, P6 ;  /* 0x0000000103127824 */ /* 0x000fc600030e0606 */
[----:B------:R0:W-:Y:S04]  /*218e0*/  STL [R1+0x1808], R17 ;  /* 0x0018081101007387 */ /* 0x0001e80000100800 */
[----:B------:R-:W-:Y:S01]  /*218f0*/  STL [R1+0x17d4], R18 ;  /* 0x0017d41201007387 */ /* 0x000fe20000100800 */
[----:B0-----:R-:W-:Y:S01]  /*21900*/  IADD3 R17, P6, R4, R2, RZ ;  /* 0x0000000204117210 */ /* 0x001fe20007fde0ff */
[----:B------:R-:W-:Y:S02]  /*21910*/  IMAD.X R4, R3, 0x1, R23, P2 ;  /* 0x0000000103047824 */ /* 0x000fe400010e0617 */
[----:B------:R-:W5:Y:S04]  /*21920*/  LDL.LU R3, [R1+0x794] ;  /* 0x0007940001037983 */ /* 0x000f680000300800 */
[----:B------:R-:W-:Y:S04]  /*21930*/  STL [R1+0x1810], R17 ;  /* 0x0018101101007387 */ /* 0x000fe80000100800 */
[----:B------:R0:W-:Y:S04]  /*21940*/  STL [R1+0x17dc], R4 ;  /* 0x0017dc0401007387 */ /* 0x0001e80000100800 */
[----:B0-----:R-:W5:Y:S01]  /*21950*/  LDL.LU R4, [R1+0x798] ;  /* 0x0007980001047983 */ /* 0x001f620000300800 */
[----:B------:R-:W-:-:S05]  /*21960*/  IADD3 R17, P2, R25, R0, RZ ;  /* 0x0000000019117210 */ /* 0x000fca0007f5e0ff */
[----:B------:R0:W-:Y:S01]  /*21970*/  STL [R1+0x1818], R17 ;  /* 0x0018181101007387 */ /* 0x0001e20000100800 */
[C---:B------:R-:W-:Y:S02]  /*21980*/  IMAD.X R18, R16.reuse, 0x1, R6, P4 ;  /* 0x0000000110127824 */ /* 0x040fe400020e0606 */
[----:B------:R-:W-:-:S03]  /*21990*/  IMAD.X R16, R16, 0x1, R23, P5 ;  /* 0x0000000110107824 */ /* 0x000fc600028e0617 */
[----:B------:R1:W-:Y:S01]  /*219a0*/  STL [R1+0x17e4], R18 ;  /* 0x0017e41201007387 */ /* 0x0003e20000100800 */
[----:B0-----:R-:W-:-:S05]  /*219b0*/  IADD3 R17, P4, R25, R2, RZ ;  /* 0x0000000219117210 */ /* 0x001fca0007f9e0ff */
[----:B------:R2:W-:Y:S01]  /*219c0*/  STL [R1+0x1820], R17 ;  /* 0x0018201101007387 */ /* 0x0005e20000100800 */
[----:B-1----:R-:W-:-:S03]  /*219d0*/  IADD3 R18, P5, R24, R0, RZ ;  /* 0x0000000018127210 */ /* 0x002fc60007fbe0ff */
[----:B------:R0:W-:Y:S04]  /*219e0*/  STL [R1+0x17ec], R16 ;  /* 0x0017ec1001007387 */ /* 0x0001e80000100800 */
[----:B------:R-:W-:Y:S01]  /*219f0*/  STL [R1+0x1828], R18 ;  /* 0x0018281201007387 */ /* 0x000fe20000100800 */
[C---:B--2---:R-:W-:Y:S01]  /*21a00*/  IMAD.X R17, R15.reuse, 0x1, R6, P3 ;  /* 0x000000010f117824 */ /* 0x044fe200018e0606 */
[----:B0-----:R-:W-:Y:S01]  /*21a10*/  IADD3 R16, P3, R24, R2, RZ ;  /* 0x0000000218107210 */ /* 0x001fe20007f7e0ff */
[----:B------:R-:W-:-:S03]  /*21a20*/  IMAD.X R15, R15, 0x1, R23, P1 ;  /* 0x000000010f0f7824 */ /* 0x000fc600008e0617 */
[----:B------:R0:W-:Y:S04]  /*21a30*/  STL [R1+0x17f4], R17 ;  /* 0x0017f41101007387 */ /* 0x0001e80000100800 */
[----:B------:R1:W-:Y:S04]  /*21a40*/  STL [R1+0x1830], R16 ;  /* 0x0018301001007387 */ /* 0x0003e80000100800 */
[----:B------:R2:W-:Y:S01]  /*21a50*/  STL [R1+0x17fc], R15 ;  /* 0x0017fc0f01007387 */ /* 0x0005e20000100800 */
[C---:B0-----:R-:W-:Y:S01]  /*21a60*/  IADD3 R17, P1, R29.reuse, R0, RZ ;  /* 0x000000001d117210 */ /* 0x041fe20007f3e0ff */
[C---:B-1----:R-:W-:Y:S01]  /*21a70*/  IMAD.X R16, R14.reuse, 0x1, R6, P0 ;  /* 0x000000010e107824 */ /* 0x042fe200000e0606 */
[----:B--2---:R-:W-:Y:S01]  /*21a80*/  IADD3 R15, P0, R29, R2, RZ ;  /* 0x000000021d0f7210 */ /* 0x004fe20007f1e0ff */
[----:B------:R-:W-:-:S02]  /*21a90*/  IMAD.X R14, R14, 0x1, R23, P6 ;  /* 0x000000010e0e7824 */ /* 0x000fc400030e0617 */
[----:B------:R-:W-:Y:S04]  /*21aa0*/  STL [R1+0x1838], R17 ;  /* 0x0018381101007387 */ /* 0x000fe80000100800 */
[----:B------:R3:W-:Y:S04]  /*21ab0*/  STL [R1+0x1804], R16 ;  /* 0x0018041001007387 */ /* 0x0007e80000100800 */
[----:B------:R4:W-:Y:S04]  /*21ac0*/  STL [R1+0x1840], R15 ;  /* 0x0018400f01007387 */ /* 0x0009e80000100800 */
[----:B------:R0:W-:Y:S01]  /*21ad0*/  STL [R1+0x180c], R14 ;  /* 0x00180c0e01007387 */ /* 0x0001e20000100800 */
[----:B---3--:R-:W-:-:S05]  /*21ae0*/  IADD3 R16, P6, R13, R0, RZ ;  /* 0x000000000d107210 */ /* 0x008fca0007fde0ff */
[----:B------:R-:W-:Y:S01]  /*21af0*/  STL [R1+0x1844], R16 ;  /* 0x0018441001007387 */ /* 0x000fe20000100800 */
[C---:B----4-:R-:W-:Y:S01]  /*21b00*/  IMAD.X R15, R12.reuse, 0x1, R6, P2 ;  /* 0x000000010c0f7824 */ /* 0x050fe200010e0606 */
[----:B0-----:R-:W-:Y:S01]  /*21b10*/  IADD3 R14, P2, R13, R2, RZ ;  /* 0x000000020d0e7210 */ /* 0x001fe20007f5e0ff */
[----:B------:R-:W-:-:S03]  /*21b20*/  IMAD.X R13, R12, 0x1, R23, P4 ;  /* 0x000000010c0d7824 */ /* 0x000fc600020e0617 */
[----:B------:R-:W-:Y:S01]  /*21b30*/  STL [R1+0x1814], R15 ;  /* 0x0018140f01007387 */ /* 0x000fe20000100800 */
[----:B------:R-:W-:-:S03]  /*21b40*/  IADD3 R12, P4, R11, R0, RZ ;  /* 0x000000000b0c7210 */ /* 0x000fc60007f9e0ff */
[----:B------:R0:W-:Y:S04]  /*21b50*/  STL [R1+0x1848], R14 ;  /* 0x0018480e01007387 */ /* 0x0001e80000100800 */
[----:B------:R1:W-:Y:S04]  /*21b60*/  STL [R1+0x181c], R13 ;  /* 0x00181c0d01007387 */ /* 0x0003e80000100800 */
[----:B------:R2:W-:Y:S01]  /*21b70*/  STL [R1+0x184c], R12 ;  /* 0x00184c0c01007387 */ /* 0x0005e20000100800 */
[C---:B0-----:R-:W-:Y:S01]  /*21b80*/  IMAD.X R14, R10.reuse, 0x1, R6, P5 ;  /* 0x000000010a0e7824 */ /* 0x041fe200028e0606 */
[----:B-1----:R-:W-:Y:S01]  /*21b90*/  IADD3 R13, P5, R11, R2, RZ ;  /* 0x000000020b0d7210 */ /* 0x002fe20007fbe0ff */
[----:B--2---:R-:W-:-:S03]  /*21ba0*/  IMAD.X R12, R10, 0x1, R23, P3 ;  /* 0x000000010a0c7824 */ /* 0x004fc600018e0617 */
[----:B------:R-:W-:Y:S04]  /*21bb0*/  STL [R1+0x1824], R14 ;  /* 0x0018240e01007387 */ /* 0x000fe80000100800 */
[----:B------:R-:W-:Y:S01]  /*21bc0*/  STL [R1+0x1850], R13 ;  /* 0x0018500d01007387 */ /* 0x000fe20000100800 */
[----:B-----5:R-:W-:-:S03]  /*21bd0*/  IADD3 R11, P3, R9, R0, RZ ;  /* 0x00000000090b7210 */ /* 0x020fc60007f7e0ff */
[----:B------:R-:W-:Y:S04]  /*21be0*/  STL [R1+0x182c], R12 ;  /* 0x00182c0c01007387 */ /* 0x000fe80000100800 */
[----:B------:R-:W-:Y:S01]  /*21bf0*/  STL [R1+0x1854], R11 ;  /* 0x0018540b01007387 */ /* 0x000fe20000100800 */
[C---:B------:R-:W-:Y:S01]  /*21c00*/  IMAD.X R10, R8.reuse, 0x1, R6, P1 ;  /* 0x00000001080a7824 */ /* 0x040fe200008e0606 */
[----:B------:R-:W-:Y:S01]  /*21c10*/  IADD3 R9, P1, R9, R2, RZ ;  /* 0x0000000209097210 */ /* 0x000fe20007f3e0ff */
[----:B------:R-:W-:-:S03]  /*21c20*/  IMAD.X R8, R8, 0x1, R23, P0 ;  /* 0x0000000108087824 */ /* 0x000fc600000e0617 */
[----:B------:R-:W-:Y:S04]  /*21c30*/  STL [R1+0x1834], R10 ;  /* 0x0018340a01007387 */ /* 0x000fe80000100800 */
[----:B------:R0:W-:Y:S01]  /*21c40*/  STL [R1+0x1858], R9 ;  /* 0x0018580901007387 */ /* 0x0001e20000100800 */
[----:B------:R-:W-:-:S03]  /*21c50*/  IADD3 R0, P0, R7, R0, RZ ;  /* 0x0000000007007210 */ /* 0x000fc60007f1e0ff */
[----:B------:R1:W-:Y:S04]  /*21c60*/  STL [R1+0x183c], R8 ;  /* 0x00183c0801007387 */ /* 0x0003e80000100800 */
[----:B------:R2:W-:Y:S01]  /*21c70*/  STL [R1+0x9a4], R0 ;  /* 0x0009a40001007387 */ /* 0x0005e20000100800 */
[--C-:B0-----:R-:W-:Y:S01]  /*21c80*/  IMAD.X R9, R5, 0x1, R6.reuse, P6 ;  /* 0x0000000105097824 */ /* 0x101fe200030e0606 */
[----:B-1----:R-:W-:Y:S01]  /*21c90*/  IADD3 R8, P6, R7, R2, RZ ;  /* 0x0000000207087210 */ /* 0x002fe20007fde0ff */
[----:B------:R-:W-:Y:S01]  /*21ca0*/  IMAD.X R2, R5, 0x1, R23, P2 ;  /* 0x0000000105027824 */ /* 0x000fe200010e0617 */
[----:B--2---:R-:W-:Y:S01]  /*21cb0*/  SHF.R.S32.HI R0, RZ, 0x1f, R7 ;  /* 0x0000001fff007819 */ /* 0x004fe20000011407 */
[C---:B------:R-:W-:Y:S02]  /*21cc0*/  IMAD.X R7, R3.reuse, 0x1, R6, P4 ;  /* 0x0000000103077824 */ /* 0x040fe400020e0606 */
[----:B------:R-:W-:-:S02]  /*21cd0*/  IMAD.X R5, R3, 0x1, R23, P5 ;  /* 0x0000000103057824 */ /* 0x000fc400028e0617 */
[----:B------:R-:W0:Y:S01]  /*21ce0*/  S2R R3, SR_TID.X ;  /* 0x0000000000037919 */ /* 0x000e220000002100 */
[----:B------:R-:W-:Y:S04]  /*21cf0*/  STL [R1+0x9a0], R9 ;  /* 0x0009a00901007387 */ /* 0x000fe80000100800 */
[----:B------:R-:W-:Y:S04]  /*21d00*/  STL [R1+0x99c], R8 ;  /* 0x00099c0801007387 */ /* 0x000fe80000100800 */
[----:B------:R1:W-:Y:S04]  /*21d10*/  STL [R1+0x988], R2 ;  /* 0x0009880201007387 */ /* 0x0003e80000100800 */
[----:B------:R-:W-:Y:S01]  /*21d20*/  STL [R1+0x98c], R7 ;  /* 0x00098c0701007387 */ /* 0x000fe20000100800 */
[----:B-1----:R-:W-:-:S03]  /*21d30*/  IMAD.X R2, R4, 0x1, R6, P3 ;  /* 0x0000000104027824 */ /* 0x002fc600018e0606 */
[----:B------:R1:W-:Y:S04]  /*21d40*/  STL [R1+0x990], R5 ;  /* 0x0009900501007387 */ /* 0x0003e80000100800 */
[----:B------:R2:W-:Y:S01]  /*21d50*/  STL [R1+0x994], R2 ;  /* 0x0009940201007387 */ /* 0x0005e20000100800 */
[--C-:B-1----:R-:W-:Y:S02]  /*21d60*/  IMAD.X R5, R4, 0x1, R23.reuse, P1 ;  /* 0x0000000104057824 */ /* 0x102fe400008e0617 */
[C---:B------:R-:W-:Y:S02]  /*21d70*/  IMAD.X R4, R0.reuse, 0x1, R6, P0 ;  /* 0x0000000100047824 */ /* 0x040fe400000e0606 */
[----:B--2---:R-:W-:Y:S02]  /*21d80*/  IMAD.X R2, R0, 0x1, R23, P6 ;  /* 0x0000000100027824 */ /* 0x004fe400030e0617 */
[----:B0-----:R-:W-:Y:S01]  /*21d90*/  IMAD.SHL.U32 R0, R3, 0x20, RZ ;  /* 0x0000002003007824 */ /* 0x001fe200078e00ff */
[----:B------:R0:W-:Y:S04]  /*21da0*/  STL [R1+0x998], R5 ;  /* 0x0009980501007387 */ /* 0x0001e80000100800 */
[----:B------:R0:W-:Y:S04]  /*21db0*/  STL [R1+0x984], R4 ;  /* 0x0009840401007387 */ /* 0x0001e80000100800 */
[----:B------:R0:W-:Y:S04]  /*21dc0*/  STL [R1+0x980], R2 ;  /* 0x0009800201007387 */ /* 0x0001e80000100800 */
[----:B------:R0:W-:Y:S01]  /*21dd0*/  STL [R1+0x1aa4], R0 ;  /* 0x001aa40001007387 */ /* 0x0001e20000100800 */
[----:B------:R-:W-:-:S03]  /*21de0*/  UMOV UR4, URZ ;  /* 0x0000003f00047c82 */ /* 0x000fc60008000000 */
[----:B------:R0:W-:Y:S01]  /*21df0*/  STL [R1+0x360], RZ ;  /* 0x000360ff01007387 */ /* 0x0001e20000100800 */
[----:B------:R-:W-:-:S03]  /*21e00*/  ULDC UR11, c[0x0][0x23c] ;  /* 0x00008f00000b7ab9 */ /* 0x000fc60000000800 */
        /* <DEDUP_REMOVED lines=62> */
[----:B------:R0:W-:Y:S02]  /*221f0*/  STL [R1+0xec], RZ ;  /* 0x0000ecff01007387 */ /* 0x0001e40000100800 */
.L_x_2:
[----:B-1----:R-:W2:Y:S04]  /*22200*/  LDL R16, [R1+0x1990] ;  /* 0x0019900001107983 */ /* 0x002ea80000100800 */
[----:B------:R-:W3:Y:S01]  /*22210*/  LDL R17, [R1+0x1980] ;  /* 0x0019800001117983 */ /* 0x000ee20000100800 */
[----:B0-----:R-:W0:Y:S01]  /*22220*/  S2R R2, SR_TID.X ;  /* 0x0000000000027919 */ /* 0x001e220000002100 */
[----:B------:R-:W-:Y:S02]  /*22230*/  UIMAD UR12, UR4, -0x80, UR7 ;  /* 0xffffff80040c78a4 */ /* 0x000fe4000f8e0207 */
[----:B------:R-:W4:Y:S04]  /*22240*/  LDL R15, [R1+0x1984] ;  /* 0x00198400010f7983 */ /* 0x000f280000100800 */
[----:B------:R-:W5:Y:S04]  /*22250*/  LDL R9, [R1+0x199c] ;  /* 0x00199c0001097983 */ /* 0x000f680000100800 */
[----:B------:R-:W4:Y:S04]  /*22260*/  LDL R14, [R1+0x1988] ;  /* 0x00198800010e7983 */ /* 0x000f280000100800 */
[----:B------:R-:W4:Y:S01]  /*22270*/  LDL R6, [R1+0x1998] ;  /* 0x0019980001067983 */ /* 0x000f220000100800 */
[----:B0-----:R-:W-:-:S02]  /*22280*/  SHF.R.U32.HI R0, RZ, 0x4, R2 ;  /* 0x00000004ff007819 */ /* 0x001fc40000011602 */
[----:B------:R-:W-:Y:S02]  /*22290*/  SHF.R.U32.HI R4, RZ, 0x4, R2 ;  /* 0x00000004ff047819 */ /* 0x000fe40000011602 */
[----:B------:R-:W-:-:S04]  /*222a0*/  SGXT.U32 R0, R0, 0x2 ;  /* 0x000000020000781a */ /* 0x000fc80000000000 */
[----:B------:R-:W-:-:S04]  /*222b0*/  LOP3.LUT R2, R0, 0x4, RZ, 0xfc, !PT ;  /* 0x0000000400027812 */ /* 0x000fc800078efcff */
[----:B------:R-:W-:Y:S01]  /*222c0*/  ISETP.GE.AND P6, PT, R2, UR12, PT ;  /* 0x0000000c02007c0c */ /* 0x000fe2000bfc6270 */
[----:B------:R-:W-:Y:S01]  /*222d0*/  VIADD R2, R4, 0x7c ;  /* 0x0000007c04027836 */ /* 0x000fe20000000000 */
[----:B------:R-:W-:-:S04]  /*222e0*/  LOP3.LUT R3, R0, 0x8, RZ, 0xfc, !PT ;  /* 0x0000000800037812 */ /* 0x000fc800078efcff */
[----:B------:R-:W-:Y:S02]  /*222f0*/  ISETP.GE.AND P2, PT, R3, UR12, PT ;  /* 0x0000000c03007c0c */ /* 0x000fe4000bf46270 */
[----:B------:R-:W-:Y:S02]  /*22300*/  ISETP.GE.AND P0, PT, R2, UR12, PT ;  /* 0x0000000c02007c0c */ /* 0x000fe4000bf06270 */
[C---:B------:R-:W-:Y:S02]  /*22310*/  LOP3.LUT R3, R0.reuse, 0xc, RZ, 0xfc, !PT ;  /* 0x0000000c00037812 */ /* 0x040fe400078efcff */
[----:B------:R-:W-:Y:S02]  /*22320*/  LOP3.LUT R2, R0, 0x14, RZ, 0xfc, !PT ;  /* 0x0000001400027812 */ /* 0x000fe400078efcff */
[----:B------:R-:W-:Y:S02]  /*22330*/  ISETP.GE.AND P3, PT, R3, UR12, PT ;  /* 0x0000000c03007c0c */ /* 0x000fe4000bf66270 */
[----:B------:R-:W-:-:S02]  /*22340*/  PRMT R10, RZ, 0x7610, R10 ;  /* 0x00007610ff0a7816 */ /* 0x000fc4000000000a */
[----:B------:R-:W-:Y:S01]  /*22350*/  ISETP.GE.AND P5, PT, R2, UR12, PT ;  /* 0x0000000c02007c0c */ /* 0x000fe2000bfa6270 */
[----:B--2---:R-:W-:Y:S02]  /*22360*/  @!P6 IMAD.MOV.U32 R2, RZ, RZ, R16 ;  /* 0x000000ffff02e224 */ /* 0x004fe400078e0010 */
[----:B---3--:R-:W-:-:S05]  /*22370*/  @!P6 IMAD.MOV.U32 R3, RZ, RZ, R17 ;  /* 0x000000ffff03e224 */ /* 0x008fca00078e0011 */
[----:B------:R5:W2:Y:S01]  /*22380*/  @!P6 LDG.E.U8 R10, desc[UR8][R2.64] ;  /* 0x00000008020ae981 */ /* 0x000aa2000c1e1100 */
[----:B------:R-:W-:Y:S02]  /*22390*/  PRMT R8, RZ, 0x7610, R8 ;  /* 0x00007610ff087816 */ /* 0x000fe40000000008 */
[----:B------:R-:W-:Y:S01]  /*223a0*/  PRMT R7, RZ, 0x7610, R7 ;  /* 0x00007610ff077816 */ /* 0x000fe20000000007 */
[----:B-----5:R-:W-:Y:S02]  /*223b0*/  @!P2 IMAD.MOV.U32 R2, RZ, RZ, R9 ;  /* 0x000000ffff02a224 */ /* 0x020fe400078e0009 */
[----:B----4-:R-:W-:-:S05]  /*223c0*/  @!P2 IMAD.MOV.U32 R3, RZ, RZ, R15 ;  /* 0x000000ffff03a224 */ /* 0x010fca00078e000f */
[----:B------:R0:W3:Y:S01]  /*223d0*/  @!P2 LDG.E.U8 R8, desc[UR8][R2.64] ;  /* 0x000000080208a981 */ /* 0x0000e2000c1e1100 */
[----:B------:R-:W-:Y:S02]  /*223e0*/  VIADD R5, R4, 0x3c ;  /* 0x0000003c04057836 */ /* 0x000fe40000000000 */
[----:B0-----:R-:W-:Y:S02]  /*223f0*/  @!P3 IMAD.MOV.U32 R2, RZ, RZ, R6 ;  /* 0x000000ffff02b224 */ /* 0x001fe400078e0006 */
[----:B------:R-:W-:-:S05]  /*22400*/  @!P3 IMAD.MOV.U32 R3, RZ, RZ, R14 ;  /* 0x000000ffff03b224 */ /* 0x000fca00078e000e */
[----:B------:R-:W4:Y:S01]  /*22410*/  @!P3 LDG.E.U8 R7, desc[UR8][R2.64] ;  /* 0x000000080207b981 */ /* 0x000f22000c1e1100 */
[----:B------:R-:W-:-:S03]  /*22420*/  ISETP.GE.AND P1, PT, R5, UR12, PT ;  /* 0x0000000c05007c0c */ /* 0x000fc6000bf26270 */
[----:B--2---:R0:W-:Y:S04]  /*22430*/  STL [R1+0x14], R10 ;  /* 0x0000140a01007387 */ /* 0x0041e80000100800 */
[----:B------:R-:W2:Y:S01]  /*22440*/  LDL R5, [R1+0x1994] ;  /* 0x0019940001057983 */ /* 0x000ea20000100800 */
[----:B------:R-:W-:-:S03]  /*22450*/  LOP3.LUT R4, R0, 0x10, RZ, 0xfc, !PT ;  /* 0x0000001000047812 */ /* 0x000fc600078efcff */
[----:B------:R-:W5:Y:S04]  /*22460*/  LDL R9, [R1+0x19a0] ;  /* 0x0019a00001097983 */ /* 0x000f680000100800 */
[----:B0-----:R-:W5:Y:S01]  /*22470*/  LDL R10, [R1+0x198c] ;  /* 0x00198c00010a7983 */ /* 0x001f620000100800 */
[----:B------:R-:W-:-:S03]  /*22480*/  ISETP.GE.AND P4, PT, R4, UR12, PT ;  /* 0x0000000c04007c0c */ /* 0x000fc6000bf86270 */
[----:B---3--:R0:W-:Y:S04]  /*22490*/  STL [R1+0x10], R8 ;  /* 0x0000100801007387 */ /* 0x0081e80000100800 */
[----:B------:R-:W3:Y:S04]  /*224a0*/  LDL R6, [R1+0x19b4] ;  /* 0x0019b40001067983 */ /* 0x000ee80000100800 */
[----:B0-----:R-:W3:Y:S04]  /*224b0*/  LDL R8, [R1+0x19b8] ;  /* 0x0019b80001087983 */ /* 0x001ee80000100800 */
[----:B----4-:R0:W-:Y:S04]  /*224c0*/  STL [R1+0xc], R7 ;  /* 0x00000c0701007387 */ /* 0x0101e80000100800 */
[----:B0-----:R-:W4:Y:S01]  /*224d0*/  LDL R7, [R1+0x19a4] ;  /* 0x0019a40001077983 */ /* 0x001f220000100800 */
[----:B--2---:R-:W-:-:S03]  /*224e0*/  @!P4 IMAD.MOV.U32 R2, RZ, RZ, R5 ;  /* 0x000000ffff02c224 */ /* 0x004fc600078e0005 */
[----:B------:R-:W2:Y:S01]  /*224f0*/  LDL R5, [R1+0x19b0] ;  /* 0x0019b00001057983 */ /* 0x000ea20000100800 */
[----:B-----5:R-:W-:-:S03]  /*22500*/  @!P4 IMAD.MOV.U32 R3, RZ, RZ, R10 ;  /* 0x000000ffff03c224 */ /* 0x020fc600078e000a */
[----:B------:R-:W5:Y:S01]  /*22510*/  LDL R10, [R1+0x19a8] ;  /* 0x0019a800010a7983 */ /* 0x000f620000100800 */
[----:B------:R-:W-:Y:S02]  /*22520*/  LOP3.LUT R4, R0, 0x18, RZ, 0xfc, !PT ;  /* 0x0000001800047812 */ /* 0x000fe400078efcff */
[----:B------:R-:W-:Y:S02]  /*22530*/  PRMT R13, RZ, 0x7610, R13 ;  /* 0x00007610ff0d7816 */ /* 0x000fe4000000000d */
[----:B------:R-:W-:Y:S02]  /*22540*/  ISETP.GE.AND P6, PT, R4, UR12, PT ;  /* 0x0000000c04007c0c */ /* 0x000fe4000bfc6270 */
[----:B------:R-:W-:Y:S02]  /*22550*/  LOP3.LUT R4, R0, 0x1c, RZ, 0xfc, !PT ;  /* 0x0000001c00047812 */ /* 0x000fe400078efcff */
[----:B------:R3:W5:Y:S01]  /*22560*/  @!P4 LDG.E.U8 R13, desc[UR8][R2.64] ;  /* 0x00000008020dc981 */ /* 0x000762000c1e1100 */
[----:B------:R-:W-:-:S02]  /*22570*/  PRMT R12, RZ, 0x7610, R12 ;  /* 0x00007610ff0c7816 */ /* 0x000fc4000000000c */
[----:B------:R-:W-:Y:S02]  /*22580*/  ISETP.GE.AND P2, PT, R4, UR12, PT ;  /* 0x0000000c04007c0c */ /* 0x000fe4000bf46270 */
[----:B------:R-:W-:Y:S01]  /*22590*/  PRMT R11, RZ, 0x7610, R11 ;  /* 0x00007610ff0b7816 */ /* 0x000fe2000000000b */
[----:B---3--:R-:W-:Y:S02]  /*225a0*/  @!P5 IMAD.MOV.U32 R2, RZ, RZ, R8 ;  /* 0x000000ffff02d224 */ /* 0x008fe400078e0008 */
[----:B------:R-:W-:Y:S01]  /*225b0*/  @!P5 IMAD.MOV.U32 R3, RZ, RZ, R9 ;  /* 0x000000ffff03d224 */ /* 0x000fe200078e0009 */
[----:B------:R-:W-:Y:S01]  /*225c0*/  PRMT R29, RZ, 0x7610, R29 ;  /* 0x00007610ff1d7816 */ /* 0x000fe2000000001d */
[----:B------:R-:W3:Y:S04]  /*225d0*/  LDL R9, [R1+0x19ac] ;  /* 0x0019ac0001097983 */ /* 0x000ee80000100800 */
[----:B------:R0:W3:Y:S04]  /*225e0*/  @!P5 LDG.E.U8 R12, desc[UR8][R2.64] ;  /* 0x00000008020cd981 */ /* 0x0000e8000c1e1100 */
[----:B------:R-:W3:Y:S01]  /*225f0*/  LDL R8, [R1+0x19c8] ;  /* 0x0019c80001087983 */ /* 0x000ee20000100800 */
[----:B0-----:R-:W-:-:S02]  /*22600*/  @!P6 IMAD.MOV.U32 R2, RZ, RZ, R6 ;  /* 0x000000ffff02e224 */ /* 0x001fc400078e0006 */
[----:B----4-:R-:W-:Y:S01]  /*22610*/  @!P6 IMAD.MOV.U32 R3, RZ, RZ, R7 ;  /* 0x000000ffff03e224 */ /* 0x010fe200078e0007 */
[----:B------:R-:W-:Y:S01]  /*22620*/  LOP3.LUT R4, R0, 0x20, RZ, 0xfc, !PT ;  /* 0x0000002000047812 */ /* 0x000fe200078efcff */
[----:B------:R-:W4:Y:S04]  /*22630*/  LDL R7, [R1+0x19bc] ;  /* 0x0019bc0001077983 */ /* 0x000f280000100800 */
[----:B------:R2:W4:Y:S04]  /*22640*/  @!P6 LDG.E.U8 R11, desc[UR8][R2.64] ;  /* 0x00000008020be981 */ /* 0x000528000c1e1100 */
[----:B------:R-:W4:Y:S01]  /*22650*/  LDL R6, [R1+0x19dc] ;  /* 0x0019dc0001067983 */ /* 0x000f220000100800 */
[----:B--2---:R-:W-:Y:S01]  /*22660*/  @!P2 IMAD.MOV.U32 R2, RZ, RZ, R5 ;  /* 0x000000ffff02a224 */ /* 0x004fe200078e0005 */
[----:B------:R-:W-:-:S02]  /*22670*/  ISETP.GE.AND P3, PT, R4, UR12, PT ;  /* 0x0000000c04007c0c */ /* 0x000fc4000bf66270 */
[----:B------:R-:W2:Y:S01]  /*22680*/  LDL R5, [R1+0x19e4] ;  /* 0x0019e40001057983 */ /* 0x000ea20000100800 */
[----:B-----5:R-:W-:-:S03]  /*22690*/  @!P2 IMAD.MOV.U32 R3, RZ, RZ, R10 ;  /* 0x000000ffff03a224 */ /* 0x020fc600078e000a */
[----:B------:R-:W5:Y:S04]  /*226a0*/  LDL R10, [R1+0x19c4] ;  /* 0x0019c400010a7983 */ /* 0x000f680000100800 */
[----:B------:R3:W4:Y:S01]  /*226b0*/  @!P2 LDG.E.U8 R29, desc[UR8][R2.64] ;  /* 0x00000008021da981 */ /* 0x000722000c1e1100 */
[----:B------:R-:W-:Y:S02]  /*226c0*/  PRMT R27, RZ, 0x7610, R27 ;  /* 0x00007610ff1b7816 */ /* 0x000fe4000000001b */
[----:B---3--:R-:W-:Y:S02]  /*226d0*/  @!P3 IMAD.MOV.U32 R3, RZ, RZ, R9 ;  /* 0x000000ffff03b224 */ /* 0x008fe400078e0009 */
[----:B------:R-:W-:-:S05]  /*226e0*/  @!P3 IMAD.MOV.U32 R2, RZ, RZ, R8 ;  /* 0x000000ffff02b224 */ /* 0x000fca00078e0008 */
[----:B------:R0:W3:Y:S01]  /*226f0*/  @!P3 LDG.E.U8 R27, desc[UR8][R2.64] ;  /* 0x00000008021bb981 */ /* 0x0000e2000c1e1100 */
[----:B------:R-:W-:-:S03]  /*22700*/  LOP3.LUT R4, R0, 0x24, RZ, 0xfc, !PT ;  /* 0x0000002400047812 */ /* 0x000fc600078efcff */
[----:B----4-:R-:W-:Y:S04]  /*22710*/  STL [R1+0x290c], R29 ;  /* 0x00290c1d01007387 */ /* 0x010fe80000100800 */
[----:B------:R-:W4:Y:S04]  /*22720*/  LDL R9, [R1+0x19cc] ;  /* 0x0019cc0001097983 */ /* 0x000f280000100800 */
[----:B------:R-:W4:Y:S01]  /*22730*/  LDL R8, [R1+0x19ec] ;  /* 0x0019ec0001087983 */ /* 0x000f220000100800 */
[----:B------:R-:W-:Y:S02]  /*22740*/  ISETP.GE.AND P4, PT, R4, UR12, PT ;  /* 0x0000000c04007c0c */ /* 0x000fe4000bf86270 */
[----:B------:R-:W-:-:S04]  /*22750*/  LOP3.LUT R4, R0, 0x28, RZ, 0xfc, !PT ;  /* 0x0000002800047812 */ /* 0x000fc800078efcff */
[----:B------:R-:W-:Y:S02]  /*22760*/  ISETP.GE.AND P5, PT, R4, UR12, PT ;  /* 0x0000000c04007c0c */ /* 0x000fe4000bfa6270 */
[----:B------:R-:W-:Y:S02]  /*22770*/  LOP3.LUT R4, R0, 0x2c, RZ, 0xfc, !PT ;  /* 0x0000002c00047812 */ /* 0x000fe400078efcff */
[----:B------:R-:W-:-:S03]  /*22780*/  PRMT R26, RZ, 0x7610, R26 ;  /* 0x00007610ff1a7816 */ /* 0x000fc6000000001a */
[----:B0-----:R-:W-:Y:S02]  /*22790*/  @!P4 IMAD.MOV.U32 R2, RZ, RZ, R6 ;  /* 0x000000ffff02c224 */ /* 0x001fe400078e0006 */
[----:B------:R-:W-:Y:S01]  /*227a0*/  @!P4 IMAD.MOV.U32 R3, RZ, RZ, R7 ;  /* 0x000000ffff03c224 */ /* 0x000fe200078e0007 */
[----:B------:R-:W-:-:S04]  /*227b0*/  ISETP.GE.AND P6, PT, R4, UR12, PT ;  /* 0x0000000c04007c0c */ /* 0x000fc8000bfc6270 */
[----:B------:R2:W4:Y:S01]  /*227c0*/  @!P4 LDG.E.U8 R26, desc[UR8][R2.64] ;  /* 0x00000008021ac981 */ /* 0x000522000c1e1100 */
[----:B------:R-:W-:Y:S02]  /*227d0*/  PRMT R22, RZ, 0x7610, R22 ;  /* 0x00007610ff167816 */ /* 0x000fe40000000016 */
[----:B------:R-:W-:Y:S01]  /*227e0*/  PRMT R20, RZ, 0x7610, R20 ;  /* 0x00007610ff147816 */ /* 0x000fe20000000014 */
[----:B--2---:R-:W-:Y:S02]  /*227f0*/  @!P5 IMAD.MOV.U32 R2, RZ, RZ, R5 ;  /* 0x000000ffff02d224 */ /* 0x004fe400078e0005 */
[----:B-----5:R-:W-:-:S05]  /*22800*/  @!P5 IMAD.MOV.U32 R3, RZ, RZ, R10 ;  /* 0x000000ffff03d224 */ /* 0x020fca00078e000a */
[----:B------:R4:W2:Y:S04]  /*22810*/  @!P5 LDG.E.U8 R22, desc[UR8][R2.64] ;  /* 0x000000080216d981 */ /* 0x0008a8000c1e1100 */
[----:B---3--:R-:W-:Y:S04]  /*22820*/  STL [R1+0x2914], R27 ;  /* 0x0029141b01007387 */ /* 0x008fe80000100800 */
[----:B------:R-:W-:Y:S04]  /*22830*/  STL [R1+0x8], R13 ;  /* 0x0000080d01007387 */ /* 0x000fe80000100800 */
[----:B------:R-:W3:Y:S04]  /*22840*/  LDL R7, [R1+0x19d0] ;  /* 0x0019d00001077983 */ /* 0x000ee80000100800 */
[----:B------:R-:W5:Y:S01]  /*22850*/  LDL R6, [R1+0x19f4] ;  /* 0x0019f40001067983 */ /* 0x000f620000100800 */
[----:B----4-:R-:W-:-:S02]  /*22860*/  @!P6 IMAD.MOV.U32 R3, RZ, RZ, R9 ;  /* 0x000000ffff03e224 */ /* 0x010fc400078e0009 */
[----:B------:R-:W-:-:S05]  /*22870*/  @!P6 IMAD.MOV.U32 R2, RZ, RZ, R8 ;  /* 0x000000ffff02e224 */ /* 0x000fca00078e0008 */
[----:B------:R3:W4:Y:S01]  /*22880*/  @!P6 LDG.E.U8 R20, desc[UR8][R2.64] ;  /* 0x000000080214e981 */ /* 0x000722000c1e1100 */
[----:B------:R-:W-:-:S04]  /*22890*/  LOP3.LUT R4, R0, 0x30, RZ, 0xfc, !PT ;  /* 0x0000003000047812 */ /* 0x000fc800078efcff */
[----:B------:R-:W-:Y:S01]  /*228a0*/  ISETP.GE.AND P2, PT, R4, UR12, PT ;  /* 0x0000000c04007c0c */ /* 0x000fe2000bf46270 */
[----:B------:R-:W-:Y:S04]  /*228b0*/  STL [R1+0x2918], R26 ;  /* 0x0029181a01007387 */ /* 0x000fe80000100800 */
[----:B------:R-:W-:Y:S04]  /*228c0*/  STL [R1+0x4], R12 ;  /* 0x0000040c01007387 */ /* 0x000fe80000100800 */
[----:B------:R-:W5:Y:S04]  /*228d0*/  LDL R5, [R1+0x19fc] ;  /* 0x0019fc0001057983 */ /* 0x000f680000100800 */
[----:B------:R-:W5:Y:S04]  /*228e0*/  LDL R10, [R1+0x19d8] ;  /* 0x0019d800010a7983 */ /* 0x000f680000100800 */
[----:B------:R0:W-:Y:S04]  /*228f0*/  STL [R1], R11 ;  /* 0x0000000b01007387 */ /* 0x0001e80000100800 */
[----:B--2---:R-:W-:Y:S04]  /*22900*/  STL [R1+0x2910], R22 ;  /* 0x0029101601007387 */ /* 0x004fe80000100800 */
[----:B------:R-:W2:Y:S04]  /*22910*/  LDL R9, [R1+0x19e0] ;  /* 0x0019e00001097983 */ /* 0x000ea80000100800 */
[----:B------:R-:W2:Y:S01]  /*22920*/  LDL R8, [R1+0x1a04] ;  /* 0x001a040001087983 */ /* 0x000ea20000100800 */
[----:B---3--:R-:W-:-:S03]  /*22930*/  @!P2 IMAD.MOV.U32 R3, RZ, RZ, R7 ;  /* 0x000000ffff03a224 */ /* 0x008fc600078e0007 */
[----:B----4-:R1:W-:Y:S04]  /*22940*/  STL [R1+0x291c], R20 ;  /* 0x00291c1401007387 */ /* 0x0103e80000100800 */
[----:B------:R-:W3:Y:S04]  /*22950*/  LDL R7, [R1+0x1a0c] ;  /* 0x001a0c0001077983 */ /* 0x000ee80000100800 */
[----:B0-----:R-:W4:Y:S01]  /*22960*/  LDL R11, [R1+0x19e8] ;  /* 0x0019e800010b7983 */ /* 0x001f220000100800 */
[----:B------:R-:W-:Y:S01]  /*22970*/  LOP3.LUT R4, R0, 0x34, RZ, 0xfc, !PT ;  /* 0x0000003400047812 */ /* 0x000fe200078efcff */
[----:B-----5:R-:W-:Y:S01]  /*22980*/  @!P2 IMAD.MOV.U32 R2, RZ, RZ, R6 ;  /* 0x000000ffff02a224 */ /* 0x020fe200078e0006 */
[----:B------:R-:W-:Y:S01]  /*22990*/  PRMT R18, RZ, 0x7610, R18 ;  /* 0x00007610ff127816 */ /* 0x000fe20000000012 */
[----:B------:R-:W5:Y:S01]  /*229a0*/  LDL R15, [R1+0x19f0] ;  /* 0x0019f000010f7983 */ /* 0x000f620000100800 */
[----:B------:R-:W-:-:S02]  /*229b0*/  ISETP.GE.AND P3, PT, R4, UR12, PT ;  /* 0x0000000c04007c0c */ /* 0x000fc4000bf66270 */
[----:B------:R-:W-:Y:S01]  /*229c0*/  LOP3.LUT R4, R0, 0x38, RZ, 0xfc, !PT ;  /* 0x0000003800047812 */ /* 0x000fe200078efcff */
[----:B------:R-:W5:Y:S03]  /*229d0*/  LDL R14, [R1+0x19f8] ;  /* 0x0019f800010e7983 */ /* 0x000f660000100800 */
[----:B------:R-:W-:Y:S01]  /*229e0*/  ISETP.GE.AND P4, PT, R4, UR12, PT ;  /* 0x0000000c04007c0c */ /* 0x000fe2000bf86270 */
[----:B------:R0:W5:Y:S01]  /*229f0*/  @!P2 LDG.E.U8 R18, desc[UR8][R2.64] ;  /* 0x000000080212a981 */ /* 0x000162000c1e1100 */
[----:B------:R-:W-:-:S03]  /*22a00*/  LOP3.LUT R4, R0, 0x40, RZ, 0xfc, !PT ;  /* 0x0000004000047812 */ /* 0x000fc600078efcff */
[----:B------:R-:W5:Y:S01]  /*22a10*/  LDL R12, [R1+0x1a00] ;  /* 0x001a0000010c7983 */ /* 0x000f620000100800 */
[----:B------:R-:W-:Y:S02]  /*22a20*/  ISETP.GE.AND P5, PT, R4, UR12, PT ;  /* 0x0000000c04007c0c */ /* 0x000fe4000bfa6270 */
[----:B------:R-:W-:Y:S01]  /*22a30*/  LOP3.LUT R4, R0, 0x44, RZ, 0xfc, !PT ;  /* 0x0000004400047812 */ /* 0x000fe200078efcff */
[----:B------:R-:W5:Y:S03]  /*22a40*/  LDL R13, [R1+0x1a2c] ;  /* 0x001a2c00010d7983 */ /* 0x000f660000100800 */
[----:B------:R-:W-:Y:S01]  /*22a50*/  ISETP.GE.AND P6, PT, R4, UR12, PT ;  /* 0x0000000c04007c0c */ /* 0x000fe2000bfc6270 */
[----:B------:R-:W5:Y:S01]  /*22a60*/  LDL R16, [R1+0x1a08] ;  /* 0x001a080001107983 */ /* 0x000f620000100800 */
[----:B------:R-:W-:Y:S02]  /*22a70*/  LOP3.LUT R4, R0, 0x48, RZ, 0xfc, !PT ;  /* 0x0000004800047812 */ /* 0x000fe400078efcff */
[----:B0-----:R-:W-:Y:S01]  /*22a80*/  PRMT R2, RZ, 0x7610, R2 ;  /* 0x00007610ff027816 */ /* 0x001fe20000000002 */
[----:B-1----:R-:W5:Y:S01]  /*22a90*/  LDL R20, [R1+0x1a28] ;  /* 0x001a280001147983 */ /* 0x002f620000100800 */
[----:B------:R-:W-:Y:S01]  /*22aa0*/  ISETP.GE.AND P2, PT, R4, UR12, PT ;  /* 0x0000000c04007c0c */ /* 0x000fe2000bf46270 */
[----:B------:R-:W-:-:S02]  /*22ab0*/  @!P3 IMAD.MOV.U32 R4, RZ, RZ, R5 ;  /* 0x000000ffff04b224 */ /* 0x000fc400078e0005 */
[----:B------:R-:W-:Y:S01]  /*22ac0*/  @!P3 IMAD.MOV.U32 R5, RZ, RZ, R10 ;  /* 0x000000ffff05b224 */ /* 0x000fe200078e000a */
[----:B------:R-:W5:Y:S01]  /*22ad0*/  LDL R17, [R1+0x19c0] ;  /* 0x0019c00001117983 */ /* 0x000f620000100800 */
[----:B------:R-:W-:-:S03]  /*22ae0*/  LOP3.LUT R6, R0, 0x4c, RZ, 0xfc, !PT ;  /* 0x0000004c00067812 */ /* 0x000fc600078efcff */
[----:B------:R-:W5:Y:S01]  /*22af0*/  LDL R10, [R1+0x1a14] ;  /* 0x001a1400010a7983 */ /* 0x000f620000100800 */
[----:B------:R-:W-:-:S03]  /*22b00*/  PRMT R3, RZ, 0x7610, R3 ;  /* 0x00007610ff037816 */ /* 0x000fc60000000003 */
[----:B------:R2:W5:Y:S01]  /*22b10*/  @!P3 LDG.E.U8 R2, desc[UR8][R4.64] ;  /* 0x000000080402b981 */ /* 0x000562000c1e1100 */
[----:B------:R-:W-:Y:S02]  /*22b20*/  ISETP.GE.AND P3, PT, R6, UR12, PT ;  /* 0x0000000c06007c0c */ /* 0x000fe4000bf66270 */
[----:B------:R-:W-:Y:S01]  /*22b30*/  LOP3.LUT R6, R0, 0x50, RZ, 0xfc, !PT ;  /* 0x0000005000067812 */ /* 0x000fe200078efcff */
[----:B------:R-:W5:Y:S04]  /*22b40*/  LDL R29, [R1+0x1a48] ;  /* 0x001a4800011d7983 */ /* 0x000f680000100800 */
[----:B------:R-:W5:Y:S01]  /*22b50*/  LDL R27, [R1+0x1a6c] ;  /* 0x001a6c00011b7983 */ /* 0x000f620000100800 */
[----:B--2---:R-:W-:Y:S02]  /*22b60*/  @!P4 IMAD.MOV.U32 R4, RZ, RZ, R8 ;  /* 0x000000ffff04c224 */ /* 0x004fe400078e0008 */
[----:B------:R-:W-:Y:S01]  /*22b70*/  @!P4 IMAD.MOV.U32 R5, RZ, RZ, R9 ;  /* 0x000000ffff05c224 */ /* 0x000fe200078e0009 */
[----:B------:R-:W2:Y:S04]  /*22b80*/  LDL R26, [R1+0x1a50] ;  /* 0x001a5000011a7983 */ /* 0x000ea80000100800 */
[----:B------:R-:W2:Y:S04]  /*22b90*/  LDL R9, [R1+0x1a1c] ;  /* 0x001a1c0001097983 */ /* 0x000ea80000100800 */
[----:B------:R0:W2:Y:S01]  /*22ba0*/  @!P4 LDG.E.U8 R3, desc[UR8][R4.64] ;  /* 0x000000080403c981 */ /* 0x0000a2000c1e1100 */
[----:B------:R-:W-:-:S03]  /*22bb0*/  ISETP.GE.AND P4, PT, R6, UR12, PT ;  /* 0x0000000c06007c0c */ /* 0x000fc6000bf86270 */
[----:B------:R-:W2:Y:S01]  /*22bc0*/  LDL R22, [R1+0x1a78] ;  /* 0x001a780001167983 */ /* 0x000ea20000100800 */
[----:B---3--:R-:W-:Y:S02]  /*22bd0*/  @!P5 IMAD.MOV.U32 R6, RZ, RZ, R7 ;  /* 0x000000ffff06d224 */ /* 0x008fe400078e0007 */
[----:B----4-:R-:W-:Y:S02]  /*22be0*/  @!P5 IMAD.MOV.U32 R7, RZ, RZ, R11 ;  /* 0x000000ffff07d224 */ /* 0x010fe400078e000b */
[----:B------:R-:W3:Y:S01]  /*22bf0*/  LDL R11, [R1+0x1a24] ;  /* 0x001a2400010b7983 */ /* 0x000ee20000100800 */
[----:B0-----:R-:W-:Y:S02]  /*22c00*/  PRMT R4, RZ, 0x7610, R4 ;  /* 0x00007610ff047816 */ /* 0x001fe40000000004 */
[----:B------:R-:W-:Y:S02]  /*22c10*/  LOP3.LUT R8, R0, 0x54, RZ, 0xfc, !PT ;  /* 0x0000005400087812 */ /* 0x000fe400078efcff */
[----:B------:R-:W-:-:S02]  /*22c20*/  PRMT R5, RZ, 0x7610, R5 ;  /* 0x00007610ff057816 */ /* 0x000fc40000000005 */
[----:B------:R5:W4:Y:S01]  /*22c30*/  @!P5 LDG.E.U8 R4, desc[UR8][R6.64] ;  /* 0x000000080604d981 */ /* 0x000b22000c1e1100 */
[----:B------:R-:W-:Y:S02]  /*22c40*/  ISETP.GE.AND P5, PT, R8, UR12, PT ;  /* 0x0000000c08007c0c */ /* 0x000fe4000bfa6270 */
[----:B------:R-:W-:Y:S01]  /*22c50*/  LOP3.LUT R8, R0, 0x58, RZ, 0xfc, !PT ;  /* 0x0000005800087812 */ /* 0x000fe200078efcff */
[----:B-----5:R-:W-:Y:S02]  /*22c60*/  @!P6 IMAD.MOV.U32 R7, RZ, RZ, R15 ;  /* 0x000000ffff07e224 */ /* 0x020fe400078e000f */
[----:B------:R-:W5:Y:S01]  /*22c70*/  LDL R15, [R1+0x1a10] ;  /* 0x001a1000010f7983 */ /* 0x000f620000100800 */
[----:B------:R-:W-:-:S05]  /*22c80*/  @!P6 IMAD.MOV.U32 R6, RZ, RZ, R10 ;  /* 0x000000ffff06e224 */ /* 0x000fca00078e000a */
[----:B------:R0:W4:Y:S01]  /*22c90*/  @!P6 LDG.E.U8 R5, desc[UR8][R6.64] ;  /* 0x000000080605e981 */ /* 0x000122000c1e1100 */
[----:B------:R-:W-:Y:S02]  /*22ca0*/  ISETP.GE.AND P6, PT, R8, UR12, PT ;  /* 0x0000000c08007c0c */ /* 0x000fe4000bfc6270 */
[----:B------:R-:W-:Y:S02]  /*22cb0*/  LOP3.LUT R10, R0, 0x60, RZ, 0xfc, !PT ;  /* 0x00000060000a7812 */ /* 0x000fe400078efcff */
[----:B0-----:R-:W-:Y:S01]  /*22cc0*/  PRMT R6, RZ, 0x7610, R6 ;  /* 0x00007610ff067816 */ /* 0x001fe20000000006 */
[----:B--2---:R-:W-:Y:S02]  /*22cd0*/  @!P2 IMAD.MOV.U32 R8, RZ, RZ, R9 ;  /* 0x000000ffff08a224 */ /* 0x004fe400078e0009 */
[----:B------:R-:W-:Y:S01]  /*22ce0*/  @!P2 IMAD.MOV.U32 R9, RZ, RZ, R14 ;  /* 0x000000ffff09a224 */ /* 0x000fe200078e000e */
[----:B------:R-:W-:Y:S01]  /*22cf0*/  PRMT R7, RZ, 0x7610, R7 ;  /* 0x00007610ff077816 */ /* 0x000fe20000000007 */
[----:B------:R-:W2:Y:S04]  /*22d00*/  LDL R14, [R1+0x1a34] ;  /* 0x001a3400010e7983 */ /* 0x000ea80000100800 */
[----:B------:R-:W4:Y:S01]  /*22d10*/  @!P2 LDG.E.U8 R6, desc[UR8][R8.64] ;  /* 0x000000080806a981 */ /* 0x000f22000c1e1100 */
[----:B------:R-:W-:Y:S01]  /*22d20*/  ISETP.GE.AND P2, PT, R10, UR12, PT ;  /* 0x0000000c0a007c0c */ /* 0x000fe2000bf46270 */
[----:B---3--:R-:W-:-:S02]  /*22d30*/  @!P3 IMAD.MOV.U32 R10, RZ, RZ, R11 ;  /* 0x000000ffff0ab224 */ /* 0x008fc400078e000b */
[----:B------:R-:W-:-:S05]  /*22d40*/  @!P3 IMAD.MOV.U32 R11, RZ, RZ, R12 ;  /* 0x000000ffff0bb224 */ /* 0x000fca00078e000c */
[----:B------:R0:W3:Y:S02]  /*22d50*/  @!P3 LDG.E.U8 R7, desc[UR8][R10.64] ;  /* 0x000000080a07b981 */ /* 0x0000e4000c1e1100 */
[----:B0-----:R-:W-:Y:S02]  /*22d60*/  @!P4 IMAD.MOV.U32 R10, RZ, RZ, R13 ;  /* 0x000000ffff0ac224 */ /* 0x001fe400078e000d */
[----:B------:R-:W4:Y:S01]  /*22d70*/  LDL R13, [R1+0x1a4c] ;  /* 0x001a4c00010d7983 */ /* 0x000f220000100800 */
[----:B------:R-:W-:Y:S01]  /*22d80*/  PRMT R8, RZ, 0x7610, R8 ;  /* 0x00007610ff087816 */ /* 0x000fe20000000008 */
[----:B------:R-:W-:Y:S02]  /*22d90*/  @!P4 IMAD.MOV.U32 R11, RZ, RZ, R16 ;  /* 0x000000ffff0bc224 */ /* 0x000fe400078e0010 */
[----:B------:R-:W3:Y:S01]  /*22da0*/  LDL R16, [R1+0x19d4] ;  /* 0x0019d40001107983 */ /* 0x000ee20000100800 */
[C---:B------:R-:W-:Y:S02]  /*22db0*/  LOP3.LUT R12, R0.reuse, 0x64, RZ, 0xfc, !PT ;  /* 0x00000064000c7812 */ /* 0x040fe400078efcff */
[----:B------:R-:W-:Y:S01]  /*22dc0*/  PRMT R9, RZ, 0x7610, R9 ;  /* 0x00007610ff097816 */ /* 0x000fe20000000009 */
[----:B------:R5:W3:Y:S01]  /*22dd0*/  @!P4 LDG.E.U8 R8, desc[UR8][R10.64] ;  /* 0x000000080a08c981 */ /* 0x000ae2000c1e1100 */
[----:B------:R-:W-:-:S02]  /*22de0*/  ISETP.GE.AND P3, PT, R0, UR12, PT ;  /* 0x0000000c00007c0c */ /* 0x000fc4000bf66270 */
[----:B------:R-:W-:Y:S02]  /*22df0*/  ISETP.GE.AND P4, PT, R12, UR12, PT ;  /* 0x0000000c0c007c0c */ /* 0x000fe4000bf86270 */
[----:B------:R-:W-:Y:S01]  /*22e00*/  LOP3.LUT R12, R0, 0x70, RZ, 0xfc, !PT ;  /* 0x00000070000c7812 */ /* 0x000fe200078efcff */
[----:B-----5:R-:W-:Y:S02]  /*22e10*/  @!P5 IMAD.MOV.U32 R11, RZ, RZ, R15 ;  /* 0x000000ffff0bd224 */ /* 0x020fe400078e000f */
[----:B------:R-:W5:Y:S01]  /*22e20*/  LDL R15, [R1+0x1a30] ;  /* 0x001a3000010f7983 */ /* 0x000f620000100800 */
[----:B--2---:R-:W-:-:S03]  /*22e30*/  @!P5 IMAD.MOV.U32 R10, RZ, RZ, R14 ;  /* 0x000000ffff0ad224 */ /* 0x004fc600078e000e */
[----:B------:R-:W5:Y:S04]  /*22e40*/  LDL R14, [R1+0x1a54] ;  /* 0x001a5400010e7983 */ /* 0x000f680000100800 */
[----:B------:R0:W2:Y:S01]  /*22e50*/  @!P5 LDG.E.U8 R9, desc[UR8][R10.64] ;  /* 0x000000080a09d981 */ /* 0x0000a2000c1e1100 */
[----:B------:R-:W-:Y:S02]  /*22e60*/  ISETP.GE.AND P5, PT, R12, UR12, PT ;  /* 0x0000000c0c007c0c */ /* 0x000fe4000bfa6270 */
[----:B0-----:R-:W-:Y:S01]  /*22e70*/  PRMT R10, RZ, 0x7610, R10 ;  /* 0x00007610ff0a7816 */ /* 0x001fe2000000000a */
[----:B----4-:R-:W-:Y:S02]  /*22e80*/  @!P2 IMAD.MOV.U32 R12, RZ, RZ, R13 ;  /* 0x000000ffff0ca224 */ /* 0x010fe400078e000d */
[----:B------:R-:W-:-:S02]  /*22e90*/  @!P2 IMAD.MOV.U32 R13, RZ, RZ, R20 ;  /* 0x000000ffff0da224 */ /* 0x000fc400078e0014 */
[----:B------:R-:W4:Y:S04]  /*22ea0*/  LDL R20, [R1+0x1a64] ;  /* 0x001a640001147983 */ /* 0x000f280000100800 */
[----:B------:R0:W2:Y:S02]  /*22eb0*/  @!P2 LDG.E.U8 R10, desc[UR8][R12.64] ;  /* 0x000000080c0aa981 */ /* 0x0000a4000c1e1100 */
[----:B0-----:R-:W-:Y:S02]  /*22ec0*/  @!P3 IMAD.MOV.U32 R13, RZ, RZ, R17 ;  /* 0x000000ffff0db224 */ /* 0x001fe400078e0011 */
[----:B------:R-:W4:Y:S01]  /*22ed0*/  LDL R17, [R1+0x1a7c] ;  /* 0x001a7c0001117983 */ /* 0x000f220000100800 */
[----:B------:R-:W-:Y:S01]  /*22ee0*/  LOP3.LUT R11, R0, 0x74, RZ, 0xfc, !PT ;  /* 0x00000074000b7812 */ /* 0x000fe200078efcff */
[----:B---3--:R-:W-:Y:S01]  /*22ef0*/  @!P3 IMAD.MOV.U32 R12, RZ, RZ, R16 ;  /* 0x000000ffff0cb224 */ /* 0x008fe200078e0010 */
[----:B------:R-:W-:-:S02]  /*22f00*/  PRMT R28, RZ, 0x7610, R28 ;  /* 0x00007610ff1c7816 */ /* 0x000fc4000000001c */
[----:B------:R-:W-:Y:S02]  /*22f10*/  ISETP.GE.AND P2, PT, R11, UR12, PT ;  /* 0x0000000c0b007c0c */ /* 0x000fe4000bf46270 */
[----:B------:R-:W-:Y:S02]  /*22f20*/  PRMT R11, RZ, 0x7610, R11 ;  /* 0x00007610ff0b7816 */ /* 0x000fe4000000000b */
[----:B------:R0:W3:Y:S01]  /*22f30*/  @!P3 LDG.E.U8 R28, desc[UR8][R12.64] ;  /* 0x000000080c1cb981 */ /* 0x0000e2000c1e1100 */
[C---:B------:R-:W-:Y:S02]  /*22f40*/  LOP3.LUT R16, R0.reuse, 0x68, RZ, 0xfc, !PT ;  /* 0x0000006800107812 */ /* 0x040fe400078efcff */
[----:B0-----:R-:W-:Y:S02]  /*22f50*/  PRMT R12, RZ, 0x7610, R12 ;  /* 0x00007610ff0c7816 */ /* 0x001fe4000000000c */
[----:B------:R-:W-:Y:S01]  /*22f60*/  LOP3.LUT R13, R0, 0x5c, RZ, 0xfc, !PT ;  /* 0x0000005c000d7812 */ /* 0x000fe200078efcff */
[----:B-----5:R0:W5:Y:S03]  /*22f70*/  @!P4 LDG.E.U8 R11, desc[UR8][R14.64] ;  /* 0x000000080e0bc981 */ /* 0x020166000c1e1100 */
[----:B------:R-:W-:-:S02]  /*22f80*/  ISETP.GE.AND P3, PT, R13, UR12, PT ;  /* 0x0000000c0d007c0c */ /* 0x000fc4000bf66270 */
[----:B------:R-:W-:Y:S01]  /*22f90*/  PRMT R13, RZ, 0x7610, R13 ;  /* 0x00007610ff0d7816 */ /* 0x000fe2000000000d */
[----:B0-----:R-:W-:Y:S02]  /*22fa0*/  @!P5 IMAD.MOV.U32 R14, RZ, RZ, R27 ;  /* 0x000000ffff0ed224 */ /* 0x001fe400078e001b */
[----:B------:R-:W-:Y:S01]  /*22fb0*/  @!P5 IMAD.MOV.U32 R15, RZ, RZ, R29 ;  /* 0x000000ffff0fd224 */ /* 0x000fe200078e001d */
[----:B------:R-:W-:Y:S01]  /*22fc0*/  ISETP.GE.AND P4, PT, R16, UR12, PT ;  /* 0x0000000c10007c0c */ /* 0x000fe2000bf86270 */
[----:B------:R-:W2:Y:S01]  /*22fd0*/  LDL R29, [R1+0x1a40] ;  /* 0x001a4000011d7983 */ /* 0x000ea20000100800 */
[----:B------:R-:W-:-:S03]  /*22fe0*/  LOP3.LUT R16, R0, 0x6c, RZ, 0xfc, !PT ;  /* 0x0000006c00107812 */ /* 0x000fc600078efcff */
[----:B------:R0:W5:Y:S01]  /*22ff0*/  @!P5 LDG.E.U8 R12, desc[UR8][R14.64] ;  /* 0x000000080e0cd981 */ /* 0x000162000c1e1100 */
[----:B------:R-:W-:-:S03]  /*23000*/  PRMT R19, RZ, 0x7610, R19 ;  /* 0x00007610ff137816 */ /* 0x000fc60000000013 */
[----:B------:R-:W3:Y:S01]  /*23010*/  LDL R27, [R1+0x1a5c] ;  /* 0x001a5c00011b7983 */ /* 0x000ee20000100800 */
[----:B0-----:R-:W-:Y:S02]  /*23020*/  @!P2 IMAD.MOV.U32 R14, RZ, RZ, R22 ;  /* 0x000000ffff0ea224 */ /* 0x001fe400078e0016 */
[----:B------:R-:W-:Y:S01]  /*23030*/  @!P2 IMAD.MOV.U32 R15, RZ, RZ, R26 ;  /* 0x000000ffff0fa224 */ /* 0x000fe200078e001a */
[----:B------:R-:W5:Y:S04]  /*23040*/  LDL R22, [R1+0x1a74] ;  /* 0x001a740001167983 */ /* 0x000f680000100800 */
[----:B------:R0:W5:Y:S01]  /*23050*/  @!P2 LDG.E.U8 R13, desc[UR8][R14.64] ;  /* 0x000000080e0da981 */ /* 0x000162000c1e1100 */
[----:B------:R-:W-:-:S03]  /*23060*/  ISETP.GE.AND P2, PT, R16, UR12, PT ;  /* 0x0000000c10007c0c */ /* 0x000fc6000bf46270 */
[----:B------:R-:W5:Y:S01]  /*23070*/  LDL R26, [R1+0x1a58] ;  /* 0x001a5800011a7983 */ /* 0x000f620000100800 */
[----:B0-----:R-:W-:Y:S01]  /*23080*/  PRMT R14, RZ, 0x7610, R14 ;  /* 0x00007610ff0e7816 */ /* 0x001fe2000000000e */
[----:B----4-:R-:W-:Y:S02]  /*23090*/  @!P1 IMAD.MOV.U32 R16, RZ, RZ, R17 ;  /* 0x000000ffff109224 */ /* 0x010fe400078e0011 */
[----:B------:R-:W-:Y:S01]  /*230a0*/  @!P1 IMAD.MOV.U32 R17, RZ, RZ, R20 ;  /* 0x000000ffff119224 */ /* 0x000fe200078e0014 */
[----:B------:R-:W-:Y:S01]  /*230b0*/  PRMT R15, RZ, 0x7610, R15 ;  /* 0x00007610ff0f7816 */ /* 0x000fe2000000000f */
[----:B------:R-:W4:Y:S04]  /*230c0*/  LDL R20, [R1+0x1a68] ;  /* 0x001a680001147983 */ /* 0x000f280000100800 */
[----:B------:R0:W4:Y:S04]  /*230d0*/  @!P1 LDG.E.U8 R14, desc[UR8][R16.64] ;  /* 0x00000008100e9981 */ /* 0x000128000c1e1100 */
[----:B------:R-:W0:Y:S04]  /*230e0*/  LDL R16, [R1+0x1a18] ;  /* 0x001a180001107983 */ /* 0x000e280000100800 */
[----:B------:R-:W0:Y:S02]  /*230f0*/  LDL R17, [R1+0x1a3c] ;  /* 0x001a3c0001117983 */ /* 0x000e240000100800 */
[----:B0-----:R-:W-:-:S04]  /*23100*/  @!P6 LOP3.LUT R17, R17, R16, RZ, 0x3c, !PT ;  /* 0x000000101111e212 */ /* 0x001fc800078e3cff */
[----:B------:R-:W-:-:S04]  /*23110*/  @!P6 LOP3.LUT R16, R17, R16, RZ, 0x3c, !PT ;  /* 0x000000101110e212 */ /* 0x000fc800078e3cff */
[----:B------:R-:W-:-:S05]  /*23120*/  @!P6 LOP3.LUT R17, R17, R16, RZ, 0x3c, !PT ;  /* 0x000000101111e212 */ /* 0x000fca00078e3cff */
        /* <DEDUP_REMOVED lines=8> */
[----:B------:R-:W0:Y:S01]  /*231b0*/  LDL R17, [R1+0x1a60] ;  /* 0x001a600001117983 */ /* 0x000e220000100800 */
[----:B------:R-:W-:Y:S02]  /*231c0*/  LOP3.LUT R0, R0, 0x78, RZ, 0xfc, !PT ;  /* 0x0000007800007812 */ /* 0x000fe400078efcff */
[----:B------:R-:W-:-:S02]  /*231d0*/  PRMT R21, RZ, 0x7610, R21 ;  /* 0x00007610ff157816 */ /* 0x000fc40000000015 */
[----:B------:R-:W-:Y:S02]  /*231e0*/  ISETP.GE.AND P5, PT, R0, UR12, PT ;  /* 0x0000000c00007c0c */ /* 0x000fe4000bfa6270 */
[----:B------:R-:W-:Y:S01]  /*231f0*/  PRMT R23, RZ, 0x7610, R23 ;  /* 0x00007610ff177816 */ /* 0x000fe20000000017 */
[----:B------:R-:W4:Y:S01]  /*23200*/  LDL R0, [R1+0x1a70] ;  /* 0x001a700001007983 */ /* 0x000f220000100800 */
[----:B------:R-:W-:Y:S02]  /*23210*/  PRMT R24, RZ, 0x7610, R24 ;  /* 0x00007610ff187816 */ /* 0x000fe40000000018 */
[----:B0-----:R-:W-:-:S04]  /*23220*/  @!P4 LOP3.LUT R17, R17, R16, RZ, 0x3c, !PT ;  /* 0x000000101111c212 */ /* 0x001fc800078e3cff */
[----:B------:R-:W-:-:S04]  /*23230*/  @!P4 LOP3.LUT R16, R17, R16, RZ, 0x3c, !PT ;  /* 0x000000101110c212 */ /* 0x000fc800078e3cff */
[----:B------:R-:W-:-:S05]  /*23240*/  @!P4 LOP3.LUT R17, R17, R16, RZ, 0x3c, !PT ;  /* 0x000000101111c212 */ /* 0x000fca00078e3cff */
[----:B------:R3:W4:Y:S02]  /*23250*/  @!P4 LDG.E.U8 R21, desc[UR8][R16.64] ;  /* 0x000000081015c981 */ /* 0x000724000c1e1100 */
[----:B---3--:R-:W-:Y:S02]  /*23260*/  @!P2 IMAD.MOV.U32 R16, RZ, RZ, R27 ;  /* 0x000000ffff10a224 */ /* 0x008fe400078e001b */
[----:B--2---:R-:W-:-:S05]  /*23270*/  @!P2 IMAD.MOV.U32 R17, RZ, RZ, R29 ;  /* 0x000000ffff11a224 */ /* 0x004fca00078e001d */
[----:B------:R5:W2:Y:S02]  /*23280*/  @!P2 LDG.E.U8 R23, desc[UR8][R16.64] ;  /* 0x000000081017a981 */ /* 0x000aa4000c1e1100 */
[----:B-----5:R-:W-:Y:S02]  /*23290*/  @!P5 IMAD.MOV.U32 R16, RZ, RZ, R22 ;  /* 0x000000ffff10d224 */ /* 0x020fe400078e0016 */
[----:B------:R-:W-:-:S05]  /*232a0*/  @!P5 IMAD.MOV.U32 R17, RZ, RZ, R26 ;  /* 0x000000ffff11d224 */ /* 0x000fca00078e001a */
[----:B------:R4:W3:Y:S02]  /*232b0*/  @!P5 LDG.E.U8 R24, desc[UR8][R16.64] ;  /* 0x000000081018d981 */ /* 0x0008e4000c1e1100 */
[----:B----4-:R-:W-:-:S05]  /*232c0*/  @!P0 IMAD.MOV.U32 R17, RZ, RZ, R20 ;  /* 0x000000ffff118224 */ /* 0x010fca00078e0014 */
[----:B------:R-:W-:Y:S04]  /*232d0*/  STL [R1+0x21a8], R17 ;  /* 0x0021a81101007387 */ /* 0x000fe80000100800 */
        /* <DEDUP_REMOVED lines=236> */
[----:B------:R-:W4:Y:S04]  /*241a0*/  LDL.LU R20, [R1+0x14] ;  /* 0x0000140001147983 */ /* 0x000f280000300800 */
[----:B------:R-:W5:Y:S04]  /*241b0*/  LDL.LU R26, [R1+0x8] ;  /* 0x00000800011a7983 */ /* 0x000f680000300800 */
[----:B------:R-:W2:Y:S01]  /*241c0*/  LDL.LU R27, [R1+0x4] ;  /* 0x00000400011b7983 */ /* 0x000ea20000300800 */
[----:B------:R-:W0:Y:S01]  /*241d0*/  S2R R29, SR_TID.X ;  /* 0x00000000001d7919 */ /* 0x000e220000002100 */
[----:B------:R-:W-:Y:S01]  /*241e0*/  PRMT R25, RZ, 0x7610, R25 ;  /* 0x00007610ff197816 */ /* 0x000fe20000000019 */
[----:B------:R-:W-:Y:S01]  /*241f0*/  @!P0 IMAD.MOV.U32 R16, RZ, RZ, R0 ;  /* 0x000000ffff108224 */ /* 0x000fe200078e0000 */
[----:B------:R-:W3:Y:S04]  /*24200*/  LDL.LU R22, [R1+0x10] ;  /* 0x0000100001167983 */ /* 0x000ee80000300800 */
[----:B------:R1:W3:Y:S01]  /*24210*/  @!P0 LDG.E.U8 R25, desc[UR8][R16.64] ;  /* 0x0000000810198981 */ /* 0x0002e2000c1e1100 */
[----:B0-----:R-:W-:-:S03]  /*24220*/  LOP3.LUT R0, R29, 0x3f, RZ, 0xc0, !PT ;  /* 0x0000003f1d007812 */ /* 0x001fc600078ec0ff */
[----:B------:R-:W3:Y:S01]  /*24230*/  LDL.LU R29, [R1+0xc] ;  /* 0x00000c00011d7983 */ /* 0x000ee20000300800 */
[----:B-1----:R-:W-:-:S05]  /*24240*/  LOP3.LUT R16, R0, 0x40, RZ, 0xfc, !PT ;  /* 0x0000004000107812 */ /* 0x002fca00078efcff */
        /* <DEDUP_REMOVED lines=198> */
[----:B------:R-:W-:Y:S01]  /*24eb0*/  STL [R1+0x27e0], R16 ;  /* 0x0027e01001007387 */ /* 0x000fe20000100800 */
[----:B------:R-:W0:Y:S03]  /*24ec0*/  S2UR UR6, SR_CgaCtaId ;  /* 0x00000000000679c3 */ /* 0x000e260000008800 */
        /* <DEDUP_REMOVED lines=22> */
[----:B------:R-:W-:-:S03]  /*25030*/  UMOV UR5, 0x400 ;  /* 0x0000040000057882 */ /* 0x000fc60000000000 */
[----:B------:R-:W-:Y:S04]  /*25040*/  STL [R1+0x2898], R16 ;  /* 0x0028981001007387 */ /* 0x000fe80000100800 */
[----:B------:R-:W-:Y:S01]  /*25050*/  STL [R1+0x28a0], R16 ;  /* 0x0028a01001007387 */ /* 0x000fe20000100800 */
[----:B0-----:R-:W-:Y:S01]  /*25060*/  ULEA UR5, UR6, UR5, 0x18 ;  /* 0x0000000506057291 */ /* 0x001fe2000f8ec03f */
[----:B------:R-:W-:Y:S06]  /*25070*/  BAR.SYNC.DEFER_BLOCKING 0x0 ;  /* 0x0000000000007b1d */ /* 0x000fec0000010000 */
        /* <DEDUP_REMOVED lines=13> */
[----:B----4-:R0:W-:Y:S04]  /*25150*/  STS.U8 [R0+UR5+0x40], R20 ;  /* 0x0000401400007988 */ /* 0x0101e80008000005 */
[----:B-----5:R1:W-:Y:S04]  /*25160*/  STS.U8 [R0+UR5+0x100], R26 ;  /* 0x0001001a00007988 */ /* 0x0203e80008000005 */
[----:B--2---:R2:W-:Y:S04]  /*25170*/  STS.U8 [R0+UR5+0x140], R27 ;  /* 0x0001401b00007988 */ /* 0x0045e80008000005 */
[----:B0-----:R-:W4:Y:S04]  /*25180*/  LDL.LU R20, [R1+0x291c] ;  /* 0x00291c0001147983 */ /* 0x001f280000300800 */
[----:B-1----:R-:W5:Y:S04]  /*25190*/  LDL.LU R26, [R1+0x2918] ;  /* 0x00291800011a7983 */ /* 0x002f680000300800 */
[----:B--2---:R-:W2:Y:S04]  /*251a0*/  LDL.LU R27, [R1+0x2914] ;  /* 0x00291400011b7983 */ /* 0x004ea80000300800 */
[----:B------:R0:W-:Y:S04]  /*251b0*/  STS.U8 [R0+UR5+0x340], R2 ;  /* 0x0003400200007988 */ /* 0x0001e80008000005 */
[----:B------:R-:W-:Y:S01]  /*251c0*/  STS.U8 [R0+UR5], R28 ;  /* 0x0000001c00007988 */ /* 0x000fe20008000005 */
[----:B0-----:R-:W-:-:S03]  /*251d0*/  LOP3.LUT R2, R0, 0x8, RZ, 0x3c, !PT ;  /* 0x0000000800027812 */ /* 0x001fc600078e3cff */
[----:B------:R-:W-:Y:S04]  /*251e0*/  STS.U8 [R0+UR5+0x300], R18 ;  /* 0x0003001200007988 */ /* 0x000fe80008000005 */
        /* <DEDUP_REMOVED lines=8> */
[----:B-----5:R-:W-:Y:S04]  /*25270*/  STS.U8 [R0+UR5+0x240], R26 ;  /* 0x0002401a00007988 */ /* 0x020fe80008000005 */
[----:B--2---:R0:W-:Y:S04]  /*25280*/  STS.U8 [R0+UR5+0x200], R27 ;  /* 0x0002001b00007988 */ /* 0x0041e80008000005 */
[----:B---3--:R1:W-:Y:S04]  /*25290*/  STS.U8 [R2+UR5+0x80], R22 ;  /* 0x0000801602007988 */ /* 0x0083e80008000005 */
[----:B------:R2:W-:Y:S04]  /*252a0*/  STS.U8 [R2+UR5+0xc0], R29 ;  /* 0x0000c01d02007988 */ /* 0x0005e80008000005 */
[----:B0-----:R-:W3:Y:S04]  /*252b0*/  LDL.LU R0, [R1] ;  /* 0x0000000001007983 */ /* 0x001ee80000300800 */
[----:B-1----:R-:W5:Y:S04]  /*252c0*/  LDL.LU R22, [R1+0x2910] ;  /* 0x0029100001167983 */ /* 0x002f680000300800 */
[----:B--2---:R-:W2:Y:S04]  /*252d0*/  LDL.LU R29, [R1+0x290c] ;  /* 0x00290c00011d7983 */ /* 0x004ea80000300800 */
[----:B----4-:R-:W-:Y:S04]  /*252e0*/  STS.U8 [R2+UR5+0x2c0], R20 ;  /* 0x0002c01402007988 */ /* 0x010fe80008000005 */
[----:B------:R0:W-:Y:S04]  /*252f0*/  STS.U8 [R2+UR5+0x380], R3 ;  /* 0x0003800302007988 */ /* 0x0001e80008000005 */
        /* <DEDUP_REMOVED lines=9> */
[----:B0-----:R-:W4:Y:S04]  /*25390*/  LDL R3, [R1+0x1974] ;  /* 0x0019740001037983 */ /* 0x001f280000100800 */
[----:B---3--:R-:W-:Y:S04]  /*253a0*/  STS.U8 [R2+UR5+0x180], R0 ;  /* 0x0001800002007988 */ /* 0x008fe80008000005 */
[----:B-----5:R-:W-:Y:S04]  /*253b0*/  STS.U8 [R2+UR5+0x280], R22 ;  /* 0x0002801602007988 */ /* 0x020fe80008000005 */
[----:B--2---:R0:W-:Y:S04]  /*253c0*/  STS.U8 [R2+UR5+0x1c0], R29 ;  /* 0x0001c01d02007988 */ /* 0x0041e80008000005 */
[----:B0-----:R-:W4:Y:S01]  /*253d0*/  LDL R2, [R1+0x195c] ;  /* 0x00195c0001027983 */ /* 0x001f220000100800 */
[----:B------:R-:W0:Y:S01]  /*253e0*/  S2R R0, SR_TID.X ;  /* 0x0000000000007919 */ /* 0x000e220000002100 */
[----:B------:R-:W-:-:S02]  /*253f0*/  ISETP.GE.AND P1, PT, R16, UR12, PT ;  /* 0x0000000c10007c0c */ /* 0x000fc4000bf26270 */
[----:B------:R-:W-:Y:S02]  /*25400*/  PRMT R16, RZ, 0x7610, R16 ;  /* 0x00007610ff107816 */ /* 0x000fe40000000010 */
[----:B0-----:R-:W-:-:S04]  /*25410*/  LOP3.LUT R0, R0, 0x3f, RZ, 0xc0, !PT ;  /* 0x0000003f00007812 */ /* 0x001fc800078ec0ff */
[----:B------:R-:W-:Y:S01]  /*25420*/  ISETP.GE.AND P0, PT, R0, UR12, PT ;  /* 0x0000000c00007c0c */ /* 0x000fe2000bf06270 */
[----:B------:R-:W-:-:S12]  /*25430*/  BAR.SYNC.DEFER_BLOCKING 0x0 ;  /* 0x0000000000007b1d */ /* 0x000fd80000010000 */
[----:B----4-:R-:W-:-:S04]  /*25440*/  @!P0 LOP3.LUT R3, R3, R2, RZ, 0x3c, !PT ;  /* 0x0000000203038212 */ /* 0x010fc800078e3cff */
[----:B------:R-:W-:-:S04]  /*25450*/  @!P0 LOP3.LUT R2, R3, R2, RZ, 0x3c, !PT ;  /* 0x0000000203028212 */ /* 0x000fc800078e3cff */
[----:B------:R-:W-:-:S05]  /*25460*/  @!P0 LOP3.LUT R3, R3, R2, RZ, 0x3c, !PT ;  /* 0x0000000203038212 */ /* 0x000fca00078e3cff */
[----:B------:R-:W2:Y:S04]  /*25470*/  @!P0 LDG.E.U8 R16, desc[UR8][R2.64] ;  /* 0x0000000802108981 */ /* 0x000ea8000c1e1100 */
[----:B--2---:R0:W-:Y:S04]  /*25480*/  STL [R1+0x91c], R16 ;  /* 0x00091c1001007387 */ /* 0x0041e80000100800 */
[----:B0-----:R-:W2:Y:S04]  /*25490*/  LDL.LU R16, [R1+0x2908] ;  /* 0x0029080001107983 */ /* 0x001ea80000300800 */
[----:B------:R-:W3:Y:S04]  /*254a0*/  LDL R2, [R1+0x1960] ;  /* 0x0019600001027983 */ /* 0x000ee80000100800 */
[----:B------:R-:W3:Y:S01]  /*254b0*/  LDL R3, [R1+0x197c] ;  /* 0x00197c0001037983 */ /* 0x000ee20000100800 */
[----:B------:R-:W-:-:S02]  /*254c0*/  PRMT R17, RZ, 0x7610, R17 ;  /* 0x00007610ff117816 */ /* 0x000fc40000000011 */
[----:B---3--:R-:W-:-:S04]  /*254d0*/  @!P1 LOP3.LUT R3, R3, R2, RZ, 0x3c, !PT ;  /* 0x0000000203039212 */ /* 0x008fc800078e3cff */
[----:B------:R-:W-:-:S04]  /*254e0*/  @!P1 LOP3.LUT R2, R3, R2, RZ, 0x3c, !PT ;  /* 0x0000000203029212 */ /* 0x000fc800078e3cff */
[----:B------:R-:W-:-:S05]  /*254f0*/  @!P1 LOP3.LUT R3, R3, R2, RZ, 0x3c, !PT ;  /* 0x0000000203039212 */ /* 0x000fca00078e3cff */
[----:B------:R-:W3:Y:S04]  /*25500*/  @!P1 LDG.E.U8 R17, desc[UR8][R2.64] ;  /* 0x0000000802119981 */ /* 0x000ee8000c1e1100 */
[----:B---3--:R0:W-:Y:S04]  /*25510*/  STL [R1+0x918], R17 ;  /* 0x0009181101007387 */ /* 0x0081e80000100800 */
[----:B0-----:R-:W3:Y:S04]  /*25520*/  LDL.LU R17, [R1+0x2904] ;  /* 0x0029040001117983 */ /* 0x001ee80000300800 */
[----:B------:R-:W4:Y:S04]  /*25530*/  LDL R2, [R1+0x1864] ;  /* 0x0018640001027983 */ /* 0x000f280000100800 */
[----:B------:R-:W4:Y:S01]  /*25540*/  LDL R3, [R1+0x1868] ;  /* 0x0018680001037983 */ /* 0x000f220000100800 */
[----:B--2---:R-:W-:-:S02]  /*25550*/  PRMT R16, RZ, 0x7610, R16 ;  /* 0x00007610ff107816 */ /* 0x004fc40000000010 */
[----:B----4-:R-:W-:-:S04]  /*25560*/  @!P0 LOP3.LUT R3, R3, R2, RZ, 0x3c, !PT ;  /* 0x0000000203038212 */ /* 0x010fc800078e3cff */
[----:B------:R-:W-:-:S04]  /*25570*/  @!P0 LOP3.LUT R2, R3, R2, RZ, 0x3c, !PT ;  /* 0x0000000203028212 */ /* 0x000fc800078e3cff */
[----:B------:R-:W-:-:S05]  /*25580*/  @!P0 LOP3.LUT R3, R3, R2, RZ, 0x3c, !PT ;  /* 0x0000000203038212 */ /* 0x000fca00078e3cff */
[----:B------:R-:W2:Y:S04]  /*25590*/  @!P0 LDG.E.U8 R16, desc[UR8][R2.64] ;  /* 0x0000000802108981 */ /* 0x000ea8000c1e1100 */
[----:B--2---:R0:W-:Y:S04]  /*255a0*/  STL [R1+0x914], R16 ;  /* 0x0009141001007387 */ /* 0x0041e80000100800 */
[----:B0-----:R-:W2:Y:S04]  /*255b0*/  LDL.LU R16, [R1+0x2900] ;  /* 0x0029000001107983 */ /* 0x001ea80000300800 */
[----:B------:R-:W4:Y:S04]  /*255c0*/  LDL R2, [R1+0x185c] ;  /* 0x00185c0001027983 */ /* 0x000f280000100800 */
[----:B------:R-:W4:Y:S01]  /*255d0*/  LDL R3, [R1+0x1860] ;  /* 0x0018600001037983 */ /* 0x000f220000100800 */
[----:B---3--:R-:W-:-:S02]  /*255e0*/  PRMT R17, RZ, 0x7610, R17 ;  /* 0x00007610ff117816 */ /* 0x008fc40000000011 */
[----:B----4-:R-:W-:-:S04]  /*255f0*/  @!P1 LOP3.LUT R3, R3, R2, RZ, 0x3c, !PT ;  /* 0x0000000203039212 */ /* 0x010fc800078e3cff */
        /* <DEDUP_REMOVED lines=4183> */
[----:B------:R-:W-:-:S02]  /*35b70*/  PRMT R14, RZ, 0x7610, R14 ;  /* 0x00007610ff0e7816 */ /* 0x000fc4000000000e */
[----:B----4-:R-:W-:-:S04]  /*35b80*/  @!P0 LOP3.LUT R3, R3, R2, RZ, 0x3c, !PT ;  /* 0x0000000203038212 */ /* 0x010fc800078e3cff */
[----:B------:R-:W-:-:S04]  /*35b90*/  @!P0 LOP3.LUT R2, R3, R2, RZ, 0x3c, !PT ;  /* 0x0000000203028212 */ /* 0x000fc800078e3cff */
[----:B------:R-:W-:-:S05]  /*35ba0*/  @!P0 LOP3.LUT R3, R3, R2, RZ, 0x3c, !PT ;  /* 0x0000000203038212 */ /* 0x000fca00078e3cff */
[----:B------:R0:W4:Y:S04]  /*35bb0*/  @!P0 LDG.E.U8 R14, desc[UR8][R2.64] ;  /* 0x00000008020e8981 */ /* 0x000128000c1e1100 */
[----:B------:R-:W0:Y:S04]  /*35bc0*/  LDL R2, [R1+0x9f4] ;  /* 0x0009f40001027983 */ /* 0x000e280000100800 */
[----:B------:R-:W0:Y:S01]  /*35bd0*/  LDL R3, [R1+0x9f8] ;  /* 0x0009f80001037983 */ /* 0x000e220000100800 */
[----:B------:R-:W-:Y:S02]  /*35be0*/  PRMT R12, RZ, 0x7610, R12 ;  /* 0x00007610ff0c7816 */ /* 0x000fe4000000000c */
[----:B0-----:R-:W-:-:S04]  /*35bf0*/  @!P1 LOP3.LUT R3, R3, R2, RZ, 0x3c, !PT ;  /* 0x0000000203039212 */ /* 0x001fc800078e3cff */
[----:B------:R-:W-:-:S04]  /*35c00*/  @!P1 LOP3.LUT R2, R3, R2, RZ, 0x3c, !PT ;  /* 0x0000000203029212 */ /* 0x000fc800078e3cff */
[----:B------:R-:W-:Y:S01]  /*35c10*/  @!P1 LOP3.LUT R3, R3, R2, RZ, 0x3c, !PT ;  /* 0x0000000203039212 */ /* 0x000fe200078e3cff */
[----:B----4-:R0:W-:Y:S04]  /*35c20*/  STL [R1+0x4c], R14 ;  /* 0x00004c0e01007387 */ /* 0x0101e80000100800 */
[----:B------:R1:W4:Y:S01]  /*35c30*/  @!P1 LDG.E.U8 R12, desc[UR8][R2.64] ;  /* 0x00000008020c9981 */ /* 0x000322000c1e1100 */
[----:B--2---:R-:W-:-:S03]  /*35c40*/  PRMT R16, RZ, 0x7610, R16 ;  /* 0x00007610ff107816 */ /* 0x004fc60000000010 */
[----:B0-----:R-:W2:Y:S04]  /*35c50*/  LDL R14, [R1+0x9d0] ;  /* 0x0009d000010e7983 */ /* 0x001ea80000100800 */
[----:B------:R-:W1:Y:S04]  /*35c60*/  LDL R2, [R1+0x9ec] ;  /* 0x0009ec0001027983 */ /* 0x000e680000100800 */
[----:B------:R-:W1:Y:S02]  /*35c70*/  LDL R3, [R1+0x9f0] ;  /* 0x0009f00001037983 */ /* 0x000e640000100800 */
[----:B-1----:R-:W-:-:S04]  /*35c80*/  @!P0 LOP3.LUT R3, R3, R2, RZ, 0x3c, !PT ;  /* 0x0000000203038212 */ /* 0x002fc800078e3cff */
[----:B------:R-:W-:-:S04]  /*35c90*/  @!P0 LOP3.LUT R2, R3, R2, RZ, 0x3c, !PT ;  /* 0x0000000203028212 */ /* 0x000fc800078e3cff */
[----:B------:R-:W-:-:S05]  /*35ca0*/  @!P0 LOP3.LUT R3, R3, R2, RZ, 0x3c, !PT ;  /* 0x0000000203038212 */ /* 0x000fca00078e3cff */
[----:B------:R-:W5:Y:S04]  /*35cb0*/  @!P0 LDG.E.U8 R16, desc[UR8][R2.64] ;  /* 0x0000000802108981 */ /* 0x000f68000c1e1100 */
[----:B----4-:R0:W-:Y:S04]  /*35cc0*/  STL [R1+0x44], R12 ;  /* 0x0000440c01007387 */ /* 0x0101e80000100800 */
[----:B0-----:R-:W4:Y:S04]  /*35cd0*/  LDL R12, [R1+0x9c8] ;  /* 0x0009c800010c7983 */ /* 0x001f280000100800 */
[----:B-----5:R0:W-:Y:S04]  /*35ce0*/  STL [R1+0x60], R16 ;  /* 0x0000601001007387 */ /* 0x0201e80000100800 */
[----:B0-----:R-:W5:Y:S04]  /*35cf0*/  LDL.LU R16, [R1+0x21b8] ;  /* 0x0021b80001107983 */ /* 0x001f680000300800 */
[----:B------:R-:W2:Y:S04]  /*35d00*/  LDL R2, [R1+0x9e4] ;  /* 0x0009e40001027983 */ /* 0x000ea80000100800 */
[----:B------:R-:W2:Y:S01]  /*35d10*/  LDL R3, [R1+0x9e8] ;  /* 0x0009e80001037983 */ /* 0x000ea20000100800 */
[----:B---3--:R-:W-:-:S02]  /*35d20*/  PRMT R17, RZ, 0x7610, R17 ;  /* 0x00007610ff117816 */ /* 0x008fc40000000011 */
[----:B--2---:R-:W-:-:S04]  /*35d30*/  @!P1 LOP3.LUT R3, R3, R2, RZ, 0x3c, !PT ;  /* 0x0000000203039212 */ /* 0x004fc800078e3cff */
[----:B------:R-:W-:-:S04]  /*35d40*/  @!P1 LOP3.LUT R2, R3, R2, RZ, 0x3c, !PT ;  /* 0x0000000203029212 */ /* 0x000fc800078e3cff */
[----:B------:R-:W-:-:S05]  /*35d50*/  @!P1 LOP3.LUT R3, R3, R2, RZ, 0x3c, !PT ;  /* 0x0000000203039212 */ /* 0x000fca00078e3cff */
[----:B------:R-:W2:Y:S04]  /*35d60*/  @!P1 LDG.E.U8 R17, desc[UR8][R2.64] ;  /* 0x0000000802119981 */ /* 0x000ea8000c1e1100 */
[----:B--2---:R0:W-:Y:S04]  /*35d70*/  STL [R1+0x5c], R17 ;  /* 0x00005c1101007387 */ /* 0x0041e80000100800 */
[----:B0-----:R-:W2:Y:S04]  /*35d80*/  LDL.LU R17, [R1+0x21b4] ;  /* 0x0021b40001117983 */ /* 0x001ea80000300800 */
[----:B------:R-:W3:Y:S04]  /*35d90*/  LDL R2, [R1+0x9dc] ;  /* 0x0009dc0001027983 */ /* 0x000ee80000100800 */
[----:B------:R-:W3:Y:S01]  /*35da0*/  LDL R3, [R1+0x9e0] ;  /* 0x0009e00001037983 */ /* 0x000ee20000100800 */
[----:B-----5:R-:W-:-:S02]  /*35db0*/  PRMT R16, RZ, 0x7610, R16 ;  /* 0x00007610ff107816 */ /* 0x020fc40000000010 */
[----:B---3--:R-:W-:-:S04]  /*35dc0*/  @!P0 LOP3.LUT R3, R3, R2, RZ, 0x3c, !PT ;  /* 0x0000000203038212 */ /* 0x008fc800078e3cff */
[----:B------:R-:W-:-:S04]  /*35dd0*/  @!P0 LOP3.LUT R2, R3, R2, RZ, 0x3c, !PT ;  /* 0x0000000203028212 */ /* 0x000fc800078e3cff */
[----:B------:R-:W-:-:S05]  /*35de0*/  @!P0 LOP3.LUT R3, R3, R2, RZ, 0x3c, !PT ;  /* 0x0000000203038212 */ /* 0x000fca00078e3cff */
[----:B------:R-:W3:Y:S04]  /*35df0*/  @!P0 LDG.E.U8 R16, desc[UR8][R2.64] ;  /* 0x0000000802108981 */ /* 0x000ee8000c1e1100 */
[----:B---3--:R0:W-:Y:S04]  /*35e00*/  STL [R1+0x58], R16 ;  /* 0x0000581001007387 */ /* 0x0081e80000100800 */
[----:B0-----:R-:W3:Y:S04]  /*35e10*/  LDL.LU R16, [R1+0x21b0] ;  /* 0x0021b00001107983 */ /* 0x001ee80000300800 */
[----:B------:R-:W5:Y:S04]  /*35e20*/  LDL R2, [R1+0x9d4] ;  /* 0x0009d40001027983 */ /* 0x000f680000100800 */
[----:B------:R-:W5:Y:S01]  /*35e30*/  LDL R3, [R1+0x9d8] ;  /* 0x0009d80001037983 */ /* 0x000f620000100800 */
[----:B--2---:R-:W-:-:S02]  /*35e40*/  PRMT R17, RZ, 0x7610, R17 ;  /* 0x00007610ff117816 */ /* 0x004fc40000000011 */
[----:B-----5:R-:W-:-:S04]  /*35e50*/  @!P1 LOP3.LUT R3, R3, R2, RZ, 0x3c, !PT ;  /* 0x0000000203039212 */ /* 0x020fc800078e3cff */
[----:B------:R-:W-:-:S04]  /*35e60*/  @!P1 LOP3.LUT R2, R3, R2, RZ, 0x3c, !PT ;  /* 0x0000000203029212 */ /* 0x000fc800078e3cff */
[----:B------:R-:W-:-:S05]  /*35e70*/  @!P1 LOP3.LUT R3, R3, R2, RZ, 0x3c, !PT ;  /* 0x0000000203039212 */ /* 0x000fca00078e3cff */
[----:B------:R-:W2:Y:S01]  /*35e80*/  @!P1 LDG.E.U8 R17, desc[UR8][R2.64] ;  /* 0x0000000802119981 */ /* 0x000ea2000c1e1100 */
[----:B------:R-:W-:-:S03]  /*35e90*/  PRMT R13, RZ, 0x7610, R13 ;  /* 0x00007610ff0d7816 */ /* 0x000fc6000000000d */
[----:B--2---:R0:W-:Y:S04]  /*35ea0*/  STL [R1+0x54], R17 ;  /* 0x0000541101007387 */ /* 0x0041e80000100800 */
[----:B0-----:R-:W2:Y:S04]  /*35eb0*/  LDL.LU R17, [R1+0x21ac] ;  /* 0x0021ac0001117983 */ /* 0x001ea80000300800 */
[----:B------:R-:W5:Y:S01]  /*35ec0*/  LDL R3, [R1+0x9cc] ;  /* 0x0009cc0001037983 */ /* 0x000f620000100800 */
[----:B------:R-:W-:Y:S01]  /*35ed0*/  @!P0 IMAD.MOV.U32 R2, RZ, RZ, R14 ;  /* 0x000000ffff028224 */ /* 0x000fe200078e000e */
[----:B------:R-:W-:-:S02]  /*35ee0*/  PRMT R7, RZ, 0x7610, R7 ;  /* 0x00007610ff077816 */ /* 0x000fc40000000007 */
[----:B------:R-:W3:Y:S04]  /*35ef0*/  LDL R14, [R1+0x9b0] ;  /* 0x0009b000010e7983 */ /* 0x000ee80000100800 */
[----:B-----5:R4:W5:Y:S04]  /*35f00*/  @!P0 LDG.E.U8 R13, desc[UR8][R2.64] ;  /* 0x00000008020d8981 */ /* 0x020968000c1e1100 */
[----:B------:R-:W3:Y:S01]  /*35f10*/  LDL R3, [R1+0x9c4] ;  /* 0x0009c40001037983 */ /* 0x000ee20000100800 */
[----:B----4-:R-:W-:-:S03]  /*35f20*/  @!P1 IMAD.MOV.U32 R2, RZ, RZ, R12 ;  /* 0x000000ffff029224 */ /* 0x010fc600078e000c */
[----:B-----5:R0:W-:Y:S01]  /*35f30*/  STL [R1+0x14], R13 ;  /* 0x0000140d01007387 */ /* 0x0201e20000100800 */
[----:B--2---:R-:W-:-:S03]  /*35f40*/  PRMT R17, RZ, 0x7610, R17 ;  /* 0x00007610ff117816 */ /* 0x004fc60000000011 */
[----:B------:R-:W2:Y:S04]  /*35f50*/  LDL R12, [R1+0x9ac] ;  /* 0x0009ac00010c7983 */ /* 0x000ea80000100800 */
[----:B---3--:R1:W3:Y:S04]  /*35f60*/  @!P1 LDG.E.U8 R7, desc[UR8][R2.64] ;  /* 0x0000000802079981 */ /* 0x0082e8000c1e1100 */
[----:B0-----:R-:W4:Y:S04]  /*35f70*/  LDL R13, [R1+0x1888] ;  /* 0x00188800010d7983 */ /* 0x001f280000100800 */
[----:B------:R-:W1:Y:S04]  /*35f80*/  LDL R2, [R1+0x9bc] ;  /* 0x0009bc0001027983 */ /* 0x000e680000100800 */
[----:B------:R-:W1:Y:S02]  /*35f90*/  LDL R3, [R1+0x9c0] ;  /* 0x0009c00001037983 */ /* 0x000e640000100800 */
[----:B-1----:R-:W-:-:S04]  /*35fa0*/  @!P0 LOP3.LUT R3, R3, R2, RZ, 0x3c, !PT ;  /* 0x0000000203038212 */ /* 0x002fc800078e3cff */
[----:B------:R-:W-:-:S04]  /*35fb0*/  @!P0 LOP3.LUT R2, R3, R2, RZ, 0x3c, !PT ;  /* 0x0000000203028212 */ /* 0x000fc800078e3cff */
[----:B------:R-:W-:-:S05]  /*35fc0*/  @!P0 LOP3.LUT R3, R3, R2, RZ, 0x3c, !PT ;  /* 0x0000000203038212 */ /* 0x000fca00078e3cff */
[----:B------:R-:W5:Y:S04]  /*35fd0*/  @!P0 LDG.E.U8 R17, desc[UR8][R2.64] ;  /* 0x0000000802118981 */ /* 0x000f68000c1e1100 */
[----:B---3--:R0:W-:Y:S04]  /*35fe0*/  STL [R1+0x10], R7 ;  /* 0x0000100701007387 */ /* 0x0081e80000100800 */
[----:B0-----:R-:W3:Y:S04]  /*35ff0*/  LDL R7, [R1+0x1884] ;  /* 0x0018840001077983 */ /* 0x001ee80000100800 */
[----:B-----5:R0:W-:Y:S04]  /*36000*/  STL [R1+0x40], R17 ;  /* 0x0000401101007387 */ /* 0x0201e80000100800 */
[----:B0-----:R-:W5:Y:S04]  /*36010*/  LDL.LU R17, [R1+0x21a8] ;  /* 0x0021a80001117983 */ /* 0x001f680000300800 */
[----:B------:R-:W2:Y:S04]  /*36020*/  LDL R2, [R1+0x9b8] ;  /* 0x0009b80001027983 */ /* 0x000ea80000100800 */
[----:B------:R-:W2:Y:S01]  /*36030*/  LDL R3, [R1+0x1878] ;  /* 0x0018780001037983 */ /* 0x000ea20000100800 */
[----:B------:R-:W-:-:S02]  /*36040*/  PRMT R5, RZ, 0x7610, R5 ;  /* 0x00007610ff057816 */ /* 0x000fc40000000005 */
[----:B--2---:R-:W-:-:S04]  /*36050*/  @!P1 LOP3.LUT R3, R3, R2, RZ, 0x3c, !PT ;  /* 0x0000000203039212 */ /* 0x004fc800078e3cff */
[----:B------:R-:W-:-:S04]  /*36060*/  @!P1 LOP3.LUT R2, R3, R2, RZ, 0x3c, !PT ;  /* 0x0000000203029212 */ /* 0x000fc800078e3cff */
[----:B------:R-:W-:-:S05]  /*36070*/  @!P1 LOP3.LUT R3, R3, R2, RZ, 0x3c, !PT ;  /* 0x0000000203039212 */ /* 0x000fca00078e3cff */
[----:B------:R0:W2:Y:S04]  /*36080*/  @!P1 LDG.E.U8 R5, desc[UR8][R2.64] ;  /* 0x0000000802059981 */ /* 0x0000a8000c1e1100 */
[----:B------:R-:W0:Y:S04]  /*36090*/  LDL R2, [R1+0x9b4] ;  /* 0x0009b40001027983 */ /* 0x000e280000100800 */
[----:B------:R-:W0:Y:S01]  /*360a0*/  LDL R3, [R1+0x1874] ;  /* 0x0018740001037983 */ /* 0x000e220000100800 */
[----:B------:R-:W-:Y:S02]  /*360b0*/  PRMT R0, RZ, 0x7610, R0 ;  /* 0x00007610ff007816 */ /* 0x000fe40000000000 */
[----:B------:R-:W-:-:S02]  /*360c0*/  PRMT R9, RZ, 0x7610, R9 ;  /* 0x00007610ff097816 */ /* 0x000fc40000000009 */
[----:B0-----:R-:W-:-:S04]  /*360d0*/  @!P0 LOP3.LUT R3, R3, R2, RZ, 0x3c, !PT ;  /* 0x0000000203038212 */ /* 0x001fc800078e3cff */
[----:B------:R-:W-:-:S04]  /*360e0*/  @!P0 LOP3.LUT R2, R3, R2, RZ, 0x3c, !PT ;  /* 0x0000000203028212 */ /* 0x000fc800078e3cff */
[----:B------:R-:W-:-:S05]  /*360f0*/  @!P0 LOP3.LUT R3, R3, R2, RZ, 0x3c, !PT ;  /* 0x0000000203038212 */ /* 0x000fca00078e3cff */
[----:B------:R4:W5:Y:S02]  /*36100*/  @!P0 LDG.E.U8 R0, desc[UR8][R2.64] ;  /* 0x0000000802008981 */ /* 0x000964000c1e1100 */
[----:B----4-:R-:W-:Y:S02]  /*36110*/  @!P1 IMAD.MOV.U32 R2, RZ, RZ, R13 ;  /* 0x000000ffff029224 */ /* 0x010fe400078e000d */
[----:B------:R-:W-:-:S05]  /*36120*/  @!P1 IMAD.MOV.U32 R3, RZ, RZ, R14 ;  /* 0x000000ffff039224 */ /* 0x000fca00078e000e */
[----:B------:R3:W4:Y:S01]  /*36130*/  @!P1 LDG.E.U8 R9, desc[UR8][R2.64] ;  /* 0x0000000802099981 */ /* 0x000722000c1e1100 */
[----:B------:R-:W-:-:S03]  /*36140*/  PRMT R6, RZ, 0x7610, R6 ;  /* 0x00007610ff067816 */ /* 0x000fc60000000006 */
[----:B--2---:R0:W-:Y:S01]  /*36150*/  STL [R1+0x3c], R5 ;  /* 0x00003c0501007387 */ /* 0x0041e20000100800 */
[----:B---3--:R-:W-:Y:S02]  /*36160*/  @!P0 IMAD.MOV.U32 R2, RZ, RZ, R7 ;  /* 0x000000ffff028224 */ /* 0x008fe400078e0007 */
[----:B------:R-:W-:Y:S01]  /*36170*/  @!P0 IMAD.MOV.U32 R3, RZ, RZ, R12 ;  /* 0x000000ffff038224 */ /* 0x000fe200078e000c */
[----:B0-----:R-:W2:Y:S04]  /*36180*/  LDL R5, [R1+0x1898] ;  /* 0x0018980001057983 */ /* 0x001ea80000100800 */
[----:B------:R2:W3:Y:S04]  /*36190*/  @!P0 LDG.E.U8 R6, desc[UR8][R2.64] ;  /* 0x0000000802068981 */ /* 0x0004e8000c1e1100 */
[----:B-----5:R-:W-:Y:S04]  /*361a0*/  STL [R1+0x38], R0 ;  /* 0x0000380001007387 */ /* 0x020fe80000100800 */
[----:B------:R-:W5:Y:S04]  /*361b0*/  LDL R14, [R1+0x186c] ;  /* 0x00186c00010e7983 */ /* 0x000f680000100800 */
[----:B----4-:R0:W-:Y:S04]  /*361c0*/  STL [R1+0x34], R9 ;  /* 0x0000340901007387 */ /* 0x0101e80000100800 */
[----:B------:R-:W4:Y:S01]  /*361d0*/  LDL R3, [R1+0x9a8] ;  /* 0x0009a80001037983 */ /* 0x000f220000100800 */
[----:B------:R-:W-:-:S03]  /*361e0*/  PRMT R4, RZ, 0x7610, R4 ;  /* 0x00007610ff047816 */ /* 0x000fc60000000004 */
[----:B------:R-:W5:Y:S04]  /*361f0*/  LDL R13, [R1+0x1880] ;  /* 0x00188000010d7983 */ /* 0x000f680000100800 */
[----:B------:R-:W5:Y:S04]  /*36200*/  LDL R12, [R1+0x18a4] ;  /* 0x0018a400010c7983 */ /* 0x000f680000100800 */
[----:B------:R-:W5:Y:S04]  /*36210*/  LDL R7, [R1+0x187c] ;  /* 0x00187c0001077983 */ /* 0x000f680000100800 */
[----:B0-----:R-:W5:Y:S01]  /*36220*/  LDL R9, [R1+0x18a8] ;  /* 0x0018a80001097983 */ /* 0x001f620000100800 */
[----:B--2---:R-:W-:-:S03]  /*36230*/  @!P1 IMAD.MOV.U32 R2, RZ, RZ, R5 ;  /* 0x000000ffff029224 */ /* 0x004fc600078e0005 */
[----:B---3--:R0:W-:Y:S01]  /*36240*/  STL [R1+0x2c], R6 ;  /* 0x00002c0601007387 */ /* 0x0081e20000100800 */
[----:B------:R-:W-:Y:S02]  /*36250*/  PRMT R15, RZ, 0x7610, R15 ;  /* 0x00007610ff0f7816 */ /* 0x000fe4000000000f */
[----:B------:R-:W-:Y:S01]  /*36260*/  PRMT R8, RZ, 0x7610, R8 ;  /* 0x00007610ff087816 */ /* 0x000fe20000000008 */
[----:B------:R-:W2:Y:S04]  /*36270*/  LDL R5, [R1+0x188c] ;  /* 0x00188c0001057983 */ /* 0x000ea80000100800 */
[----:B0-----:R-:W3:Y:S04]  /*36280*/  LDL R6, [R1+0x18b8] ;  /* 0x0018b80001067983 */ /* 0x001ee80000100800 */
[----:B----4-:R0:W4:Y:S04]  /*36290*/  @!P1 LDG.E.U8 R4, desc[UR8][R2.64] ;  /* 0x0000000802049981 */ /* 0x010128000c1e1100 */
[----:B------:R-:W0:Y:S04]  /*362a0*/  LDL R2, [R1+0x1870] ;  /* 0x0018700001027983 */ /* 0x000e280000100800 */
[----:B------:R-:W0:Y:S02]  /*362b0*/  LDL R3, [R1+0x1894] ;  /* 0x0018940001037983 */ /* 0x000e240000100800 */
[----:B0-----:R-:W-:-:S04]  /*362c0*/  @!P0 LOP3.LUT R3, R3, R2, RZ, 0x3c, !PT ;  /* 0x0000000203038212 */ /* 0x001fc800078e3cff */
[----:B------:R-:W-:-:S04]  /*362d0*/  @!P0 LOP3.LUT R2, R3, R2, RZ, 0x3c, !PT ;  /* 0x0000000203028212 */ /* 0x000fc800078e3cff */
[----:B------:R-:W-:-:S05]  /*362e0*/  @!P0 LOP3.LUT R3, R3, R2, RZ, 0x3c, !PT ;  /* 0x0000000203038212 */ /* 0x000fca00078e3cff */
[----:B------:R5:W2:Y:S02]  /*362f0*/  @!P0 LDG.E.U8 R15, desc[UR8][R2.64] ;  /* 0x00000008020f8981 */ /* 0x000aa4000c1e1100 */
[----:B-----5:R-:W-:Y:S02]  /*36300*/  @!P1 IMAD.MOV.U32 R2, RZ, RZ, R9 ;  /* 0x000000ffff029224 */ /* 0x020fe400078e0009 */
[----:B------:R-:W-:-:S05]  /*36310*/  @!P1 IMAD.MOV.U32 R3, RZ, RZ, R14 ;  /* 0x000000ffff039224 */ /* 0x000fca00078e000e */
[----:B------:R0:W5:Y:S04]  /*36320*/  @!P1 LDG.E.U8 R8, desc[UR8][R2.64] ;  /* 0x0000000802089981 */ /* 0x000168000c1e1100 */
[----:B----4-:R1:W-:Y:S04]  /*36330*/  STL [R1+0x24], R4 ;  /* 0x0000240401007387 */ /* 0x0103e80000100800 */
[----:B------:R-:W4:Y:S04]  /*36340*/  LDL R9, [R1+0x1890] ;  /* 0x0018900001097983 */ /* 0x000f280000100800 */
[----:B-1----:R-:W4:Y:S01]  /*36350*/  LDL R4, [R1+0x18b4] ;  /* 0x0018b40001047983 */ /* 0x002f220000100800 */
[----:B------:R-:W-:Y:S01]  /*36360*/  PRMT R11, RZ, 0x7610, R11 ;  /* 0x00007610ff0b7816 */ /* 0x000fe2000000000b */
[----:B0-----:R-:W-:-:S02]  /*36370*/  @!P0 IMAD.MOV.U32 R2, RZ, RZ, R12 ;  /* 0x000000ffff028224 */ /* 0x001fc400078e000c */
[----:B------:R-:W-:Y:S01]  /*36380*/  @!P0 IMAD.MOV.U32 R3, RZ, RZ, R13 ;  /* 0x000000ffff038224 */ /* 0x000fe200078e000d */
[----:B------:R-:W-:-:S04]  /*36390*/  PRMT R10, RZ, 0x7610, R10 ;  /* 0x00007610ff0a7816 */ /* 0x000fc8000000000a */
[----:B------:R3:W4:Y:S02]  /*363a0*/  @!P0 LDG.E.U8 R11, desc[UR8][R2.64] ;  /* 0x00000008020b8981 */ /* 0x000724000c1e1100 */
[----:B---3--:R-:W-:Y:S02]  /*363b0*/  @!P1 IMAD.MOV.U32 R2, RZ, RZ, R6 ;  /* 0x000000ffff029224 */ /* 0x008fe400078e0006 */
[----:B------:R-:W-:-:S05]  /*363c0*/  @!P1 IMAD.MOV.U32 R3, RZ, RZ, R7 ;  /* 0x000000ffff039224 */ /* 0x000fca00078e0007 */
[----:B------:R2:W3:Y:S04]  /*363d0*/  @!P1 LDG.E.U8 R10, desc[UR8][R2.64] ;  /* 0x00000008020a9981 */ /* 0x0004e8000c1e1100 */
[----:B-----5:R0:W-:Y:S01]  /*363e0*/  STL [R1+0x8], R8 ;  /* 0x0000080801007387 */ /* 0x0201e20000100800 */
[----:B------:R-:W-:Y:S01]  /*363f0*/  PRMT R28, RZ, 0x7610, R28 ;  /* 0x00007610ff1c7816 */ /* 0x000fe2000000001c */
[----:B--2---:R-:W-:Y:S01]  /*36400*/  @!P0 IMAD.MOV.U32 R3, RZ, RZ, R5 ;  /* 0x000000ffff038224 */ /* 0x004fe200078e0005 */
[----:B------:R-:W-:Y:S01]  /*36410*/  PRMT R26, RZ, 0x7610, R26 ;  /* 0x00007610ff1a7816 */ /* 0x000fe2000000001a */
[----:B------:R-:W2:Y:S04]  /*36420*/  LDL R7, [R1+0x189c] ;  /* 0x00189c0001077983 */ /* 0x000ea80000100800 */
[----:B------:R-:W5:Y:S04]  /*36430*/  LDL R6, [R1+0x18c4] ;  /* 0x0018c40001067983 */ /* 0x000f680000100800 */
[----:B0-----:R-:W2:Y:S01]  /*36440*/  LDL R8, [R1+0x18c8] ;  /* 0x0018c80001087983 */ /* 0x001ea20000100800 */
[----:B----4-:R-:W-:-:S05]  /*36450*/  @!P0 IMAD.MOV.U32 R2, RZ, RZ, R4 ;  /* 0x000000ffff028224 */ /* 0x010fca00078e0004 */
[----:B------:R0:W4:Y:S02]  /*36460*/  @!P0 LDG.E.U8 R28, desc[UR8][R2.64] ;  /* 0x00000008021c8981 */ /* 0x000124000c1e1100 */
[----:B0-----:R-:W-:Y:S02]  /*36470*/  @!P1 IMAD.MOV.U32 R3, RZ, RZ, R9 ;  /* 0x000000ffff039224 */ /* 0x001fe400078e0009 */
[----:B------:R0:W-:Y:S04]  /*36480*/  STL [R1+0x4], R11 ;  /* 0x0000040b01007387 */ /* 0x0001e80000100800 */
[----:B0-----:R-:W5:Y:S04]  /*36490*/  LDL R11, [R1+0x18a0] ;  /* 0x0018a000010b7983 */ /* 0x001f680000100800 */
[----:B---3--:R0:W-:Y:S04]  /*364a0*/  STL [R1], R10 ;  /* 0x0000000a01007387 */ /* 0x0081e80000100800 */
[----:B------:R-:W3:Y:S04]  /*364b0*/  LDL R5, [R1+0x18ac] ;  /* 0x0018ac0001057983 */ /* 0x000ee80000100800 */
[----:B------:R-:W3:Y:S04]  /*364c0*/  LDL R4, [R1+0x18d4] ;  /* 0x0018d40001047983 */ /* 0x000ee80000100800 */
[----:B0-----:R-:W3:Y:S01]  /*364d0*/  LDL R10, [R1+0x18d8] ;  /* 0x0018d800010a7983 */ /* 0x001ee20000100800 */
[----:B--2---:R-:W-:-:S05]  /*364e0*/  @!P1 IMAD.MOV.U32 R2, RZ, RZ, R8 ;  /* 0x000000ffff029224 */ /* 0x004fca00078e0008 */
[----:B------:R5:W2:Y:S04]  /*364f0*/  @!P1 LDG.E.U8 R26, desc[UR8][R2.64] ;  /* 0x00000008021a9981 */ /* 0x000aa8000c1e1100 */
[----:B----4-:R-:W-:Y:S04]  /*36500*/  STL [R1+0x20e4], R28 ;  /* 0x0020e41c01007387 */ /* 0x010fe80000100800 */
[----:B------:R-:W4:Y:S04]  /*36510*/  LDL R9, [R1+0x18b0] ;  /* 0x0018b00001097983 */ /* 0x000f280000100800 */
[----:B------:R-:W4:Y:S01]  /*36520*/  LDL R8, [R1+0x18e8] ;  /* 0x0018e80001087983 */ /* 0x000f220000100800 */
[----:B-----5:R-:W-:-:S02]  /*36530*/  @!P0 IMAD.MOV.U32 R2, RZ, RZ, R6 ;  /* 0x000000ffff028224 */ /* 0x020fc400078e0006 */
[----:B------:R-:W-:Y:S01]  /*36540*/  @!P0 IMAD.MOV.U32 R3, RZ, RZ, R7 ;  /* 0x000000ffff038224 */ /* 0x000fe200078e0007 */
[----:B------:R-:W-:Y:S02]  /*36550*/  PRMT R24, RZ, 0x7610, R24 ;  /* 0x00007610ff187816 */ /* 0x000fe40000000018 */
[----:B------:R-:W-:-:S04]  /*36560*/  PRMT R22, RZ, 0x7610, R22 ;  /* 0x00007610ff167816 */ /* 0x000fc80000000016 */
[----:B------:R0:W5:Y:S01]  /*36570*/  @!P0 LDG.E.U8 R24, desc[UR8][R2.64] ;  /* 0x0000000802188981 */ /* 0x000162000c1e1100 */
[----:B------:R-:W-:Y:S01]  /*36580*/  PRMT R20, RZ, 0x7610, R20 ;  /* 0x00007610ff147816 */ /* 0x000fe20000000014 */
[----:B0-----:R-:W-:Y:S02]  /*36590*/  @!P1 IMAD.MOV.U32 R3, RZ, RZ, R11 ;  /* 0x000000ffff039224 */ /* 0x001fe400078e000b */
[----:B---3--:R-:W-:-:S05]  /*365a0*/  @!P1 IMAD.MOV.U32 R2, RZ, RZ, R10 ;  /* 0x000000ffff029224 */ /* 0x008fca00078e000a */
[----:B------:R0:W3:Y:S04]  /*365b0*/  @!P1 LDG.E.U8 R22, desc[UR8][R2.64] ;  /* 0x0000000802169981 */ /* 0x0000e8000c1e1100 */
[----:B--2---:R-:W-:Y:S04]  /*365c0*/  STL [R1+0x20e8], R26 ;  /* 0x0020e81a01007387 */ /* 0x004fe80000100800 */
[----:B------:R-:W-:Y:S04]  /*365d0*/  STL [R1+0xc], R15 ;  /* 0x00000c0f01007387 */ /* 0x000fe80000100800 */
[----:B------:R-:W2:Y:S04]  /*365e0*/  LDL R7, [R1+0x18bc] ;  /* 0x0018bc0001077983 */ /* 0x000ea80000100800 */
[----:B------:R-:W3:Y:S01]  /*365f0*/  LDL R6, [R1+0x18e4] ;  /* 0x0018e40001067983 */ /* 0x000ee20000100800 */
[----:B0-----:R-:W-:-:S02]  /*36600*/  @!P0 IMAD.MOV.U32 R2, RZ, RZ, R4 ;  /* 0x000000ffff028224 */ /* 0x001fc400078e0004 */
[----:B------:R-:W-:-:S05]  /*36610*/  @!P0 IMAD.MOV.U32 R3, RZ, RZ, R5 ;  /* 0x000000ffff038224 */ /* 0x000fca00078e0005 */
[----:B------:R4:W3:Y:S01]  /*36620*/  @!P0 LDG.E.U8 R20, desc[UR8][R2.64] ;  /* 0x0000000802148981 */ /* 0x0008e2000c1e1100 */
[----:B------:R-:W-:Y:S01]  /*36630*/  PRMT R18, RZ, 0x7610, R18 ;  /* 0x00007610ff127816 */ /* 0x000fe20000000012 */
[----:B----4-:R-:W-:Y:S02]  /*36640*/  @!P1 IMAD.MOV.U32 R2, RZ, RZ, R8 ;  /* 0x000000ffff029224 */ /* 0x010fe400078e0008 */
[----:B------:R-:W-:-:S05]  /*36650*/  @!P1 IMAD.MOV.U32 R3, RZ, RZ, R9 ;  /* 0x000000ffff039224 */ /* 0x000fca00078e0009 */
[----:B------:R2:W4:Y:S01]  /*36660*/  @!P1 LDG.E.U8 R18, desc[UR8][R2.64] ;  /* 0x0000000802129981 */ /* 0x000522000c1e1100 */
[----:B------:R-:W-:-:S03]  /*36670*/  PRMT R16, RZ, 0x7610, R16 ;  /* 0x00007610ff107816 */ /* 0x000fc60000000010 */
[----:B-----5:R-:W-:Y:S01]  /*36680*/  STL [R1+0x20c0], R24 ;  /* 0x0020c01801007387 */ /* 0x020fe20000100800 */
[----:B--2---:R-:W-:Y:S02]  /*36690*/  @!P0 IMAD.MOV.U32 R3, RZ, RZ, R7 ;  /* 0x000000ffff038224 */ /* 0x004fe400078e0007 */
[----:B---3--:R-:W-:-:S05]  /*366a0*/  @!P0 IMAD.MOV.U32 R2, RZ, RZ, R6 ;  /* 0x000000ffff028224 */ /* 0x008fca00078e0006 */
[----:B------:R0:W2:Y:S04]  /*366b0*/  @!P0 LDG.E.U8 R16, desc[UR8][R2.64] ;  /* 0x0000000802108981 */ /* 0x0000a8000c1e1100 */
[----:B------:R-:W-:Y:S04]  /*366c0*/  STL [R1+0x20c4], R22 ;  /* 0x0020c41601007387 */ /* 0x000fe80000100800 */
[----:B------:R-:W3:Y:S04]  /*366d0*/  LDL R5, [R1+0x18c0] ;  /* 0x0018c00001057983 */ /* 0x000ee80000100800 */
[----:B------:R-:W3:Y:S04]  /*366e0*/  LDL R4, [R1+0x18f8] ;  /* 0x0018f80001047983 */ /* 0x000ee80000100800 */
[----:B------:R-:W-:Y:S04]  /*366f0*/  STL [R1+0x2168], R20 ;  /* 0x0021681401007387 */ /* 0x000fe80000100800 */
[----:B------:R-:W5:Y:S04]  /*36700*/  LDL R11, [R1+0x18cc] ;  /* 0x0018cc00010b7983 */ /* 0x000f680000100800 */
[----:B------:R-:W5:Y:S04]  /*36710*/  LDL R10, [R1+0x18f4] ;  /* 0x0018f400010a7983 */ /* 0x000f680000100800 */
[----:B----4-:R-:W-:Y:S04]  /*36720*/  STL [R1+0x216c], R18 ;  /* 0x00216c1201007387 */ /* 0x010fe80000100800 */
[----:B------:R-:W4:Y:S04]  /*36730*/  LDL R7, [R1+0x18d0] ;  /* 0x0018d00001077983 */ /* 0x000f280000100800 */
[----:B------:R-:W4:Y:S04]  /*36740*/  LDL R6, [R1+0x1908] ;  /* 0x0019080001067983 */ /* 0x000f280000100800 */
[----:B------:R-:W4:Y:S04]  /*36750*/  LDL R13, [R1+0x18ec] ;  /* 0x0018ec00010d7983 */ /* 0x000f280000100800 */
[----:B------:R-:W4:Y:S01]  /*36760*/  LDL R12, [R1+0x1914] ;  /* 0x00191400010c7983 */ /* 0x000f220000100800 */
[----:B0-----:R-:W-:-:S02]  /*36770*/  PRMT R2, RZ, 0x7610, R2 ;  /* 0x00007610ff027816 */ /* 0x001fc40000000002 */
[----:B------:R-:W-:Y:S01]  /*36780*/  PRMT R3, RZ, 0x7610, R3 ;  /* 0x00007610ff037816 */ /* 0x000fe20000000003 */
[----:B--2---:R-:W-:Y:S04]  /*36790*/  STL [R1+0x2128], R16 ;  /* 0x0021281001007387 */ /* 0x004fe80000100800 */
[----:B------:R-:W2:Y:S04]  /*367a0*/  LDL R9, [R1+0x18f0] ;  /* 0x0018f00001097983 */ /* 0x000ea80000100800 */
[----:B------:R-:W2:Y:S04]  /*367b0*/  LDL R8, [R1+0x1928] ;  /* 0x0019280001087983 */ /* 0x000ea80000100800 */
[----:B---3--:R5:W3:Y:S02]  /*367c0*/  @!P1 LDG.E.U8 R2, desc[UR8][R4.64] ;  /* 0x0000000804029981 */ /* 0x008ae4000c1e1100 */
[----:B-----5:R-:W-:-:S02]  /*367d0*/  @!P0 IMAD.MOV.U32 R4, RZ, RZ, R10 ;  /* 0x000000ffff048224 */ /* 0x020fc400078e000a */
[----:B------:R-:W-:-:S05]  /*367e0*/  @!P0 IMAD.MOV.U32 R5, RZ, RZ, R11 ;  /* 0x000000ffff058224 */ /* 0x000fca00078e000b */
[----:B------:R0:W5:Y:S02]  /*367f0*/  @!P0 LDG.E.U8 R3, desc[UR8][R4.64] ;  /* 0x0000000804038981 */ /* 0x000164000c1e1100 */
[----:B0-----:R-:W-:Y:S02]  /*36800*/  PRMT R4, RZ, 0x7610, R4 ;  /* 0x00007610ff047816 */ /* 0x001fe40000000004 */
[----:B------:R-:W-:-:S04]  /*36810*/  PRMT R5, RZ, 0x7610, R5 ;  /* 0x00007610ff057816 */ /* 0x000fc80000000005 */
[----:B----4-:R0:W4:Y:S02]  /*36820*/  @!P1 LDG.E.U8 R4, desc[UR8][R6.64] ;  /* 0x0000000806049981 */ /* 0x010124000c1e1100 */
[----:B0-----:R-:W-:Y:S02]  /*36830*/  @!P0 IMAD.MOV.U32 R6, RZ, RZ, R12 ;  /* 0x000000ffff068224 */ /* 0x001fe400078e000c */
[----:B------:R-:W-:-:S05]  /*36840*/  @!P0 IMAD.MOV.U32 R7, RZ, RZ, R13 ;  /* 0x000000ffff078224 */ /* 0x000fca00078e000d */
[----:B------:R0:W4:Y:S02]  /*36850*/  @!P0 LDG.E.U8 R5, desc[UR8][R6.64] ;  /* 0x0000000806058981 */ /* 0x000124000c1e1100 */
[----:B0-----:R-:W-:-:S06]  /*36860*/  PRMT R6, RZ, 0x7610, R6 ;  /* 0x00007610ff067816 */ /* 0x001fcc0000000006 */
[----:B--2---:R-:W2:Y:S04]  /*36870*/  @!P1 LDG.E.U8 R6, desc[UR8][R8.64] ;  /* 0x0000000808069981 */ /* 0x004ea8000c1e1100 */
[----:B---3--:R-:W-:Y:S04]  /*36880*/  STL [R1+0x212c], R2 ;  /* 0x00212c0201007387 */ /* 0x008fe80000100800 */
[----:B------:R-:W3:Y:S04]  /*36890*/  LDL R11, [R1+0x192c] ;  /* 0x00192c00010b7983 */ /* 0x000ee80000100800 */
[----:B------:R-:W3:Y:S04]  /*368a0*/  LDL R10, [R1+0x1954] ;  /* 0x00195400010a7983 */ /* 0x000ee80000100800 */
[----:B-----5:R0:W-:Y:S04]  /*368b0*/  STL [R1+0x20ec], R3 ;  /* 0x0020ec0301007387 */ /* 0x0201e80000100800 */
[----:B----4-:R-:W-:Y:S04]  /*368c0*/  STL [R1+0x20f0], R4 ;  /* 0x0020f00401007387 */ /* 0x010fe80000100800 */
[----:B0-----:R-:W4:Y:S04]  /*368d0*/  LDL R3, [R1+0x1930] ;  /* 0x0019300001037983 */ /* 0x001f280000100800 */
[----:B------:R-:W5:Y:S04]  /*368e0*/  LDL R2, [R1+0x1968] ;  /* 0x0019680001027983 */ /* 0x000f680000100800 */
[----:B------:R0:W-:Y:S04]  /*368f0*/  STL [R1+0x2170], R5 ;  /* 0x0021700501007387 */ /* 0x0001e80000100800 */
[----:B------:R-:W5:Y:S04]  /*36900*/  LDL R15, [R1+0x18dc] ;  /* 0x0018dc00010f7983 */ /* 0x000f680000100800 */
[----:B------:R-:W5:Y:S04]  /*36910*/  LDL R14, [R1+0x1904] ;  /* 0x00190400010e7983 */ /* 0x000f680000100800 */
[----:B--2---:R-:W-:Y:S04]  /*36920*/  STL [R1+0x2174], R6 ;  /* 0x0021740601007387 */ /* 0x004fe80000100800 */
[----:B------:R-:W2:Y:S04]  /*36930*/  LDL R13, [R1+0x18e0] ;  /* 0x0018e000010d7983 */ /* 0x000ea80000100800 */
[----:B------:R-:W2:Y:S01]  /*36940*/  LDL R12, [R1+0x1918] ;  /* 0x00191800010c7983 */ /* 0x000ea20000100800 */
[----:B------:R-:W-:Y:S01]  /*36950*/  PRMT R7, RZ, 0x7610, R7 ;  /* 0x00007610ff077816 */ /* 0x000fe20000000007 */
[----:B---3--:R-:W-:-:S02]  /*36960*/  @!P0 IMAD.MOV.U32 R8, RZ, RZ, R10 ;  /* 0x000000ffff088224 */ /* 0x008fc400078e000a */
[----:B------:R-:W-:Y:S01]  /*36970*/  @!P0 IMAD.MOV.U32 R9, RZ, RZ, R11 ;  /* 0x000000ffff098224 */ /* 0x000fe200078e000b */
[----:B0-----:R-:W3:Y:S04]  /*36980*/  LDL R5, [R1+0x18fc] ;  /* 0x0018fc0001057983 */ /* 0x001ee80000100800 */
[----:B------:R-:W3:Y:S04]  /*36990*/  LDL R4, [R1+0x1924] ;  /* 0x0019240001047983 */ /* 0x000ee80000100800 */
[----:B------:R0:W3:Y:S02]  /*369a0*/  @!P0 LDG.E.U8 R7, desc[UR8][R8.64] ;  /* 0x0000000808078981 */ /* 0x0000e4000c1e1100 */
[----:B0-----:R-:W-:-:S02]  /*369b0*/  PRMT R8, RZ, 0x7610, R8 ;  /* 0x00007610ff087816 */ /* 0x001fc40000000008 */
[----:B------:R-:W-:Y:S01]  /*369c0*/  PRMT R9, RZ, 0x7610, R9 ;  /* 0x00007610ff097816 */ /* 0x000fe20000000009 */
[----:B----4-:R-:W-:Y:S02]  /*369d0*/  @!P1 IMAD.MOV.U32 R11, RZ, RZ, R3 ;  /* 0x000000ffff0b9224 */ /* 0x010fe400078e0003 */
[----:B-----5:R-:W-:-:S05]  /*369e0*/  @!P1 IMAD.MOV.U32 R10, RZ, RZ, R2 ;  /* 0x000000ffff0a9224 */ /* 0x020fca00078e0002 */
[----:B------:R0:W4:Y:S02]  /*369f0*/  @!P1 LDG.E.U8 R8, desc[UR8][R10.64] ;  /* 0x000000080a089981 */ /* 0x000124000c1e1100 */
[----:B0-----:R-:W-:Y:S02]  /*36a00*/  @!P0 IMAD.MOV.U32 R11, RZ, RZ, R15 ;  /* 0x000000ffff0b8224 */ /* 0x001fe400078e000f */
[----:B------:R-:W-:-:S05]  /*36a10*/  @!P0 IMAD.MOV.U32 R10, RZ, RZ, R14 ;  /* 0x000000ffff0a8224 */ /* 0x000fca00078e000e */
[----:B------:R0:W5:Y:S02]  /*36a20*/  @!P0 LDG.E.U8 R9, desc[UR8][R10.64] ;  /* 0x000000080a098981 */ /* 0x000164000c1e1100 */
[----:B0-----:R-:W-:-:S06]  /*36a30*/  PRMT R10, RZ, 0x7610, R10 ;  /* 0x00007610ff0a7816 */ /* 0x001fcc000000000a */
[----:B--2---:R0:W2:Y:S04]  /*36a40*/  @!P1 LDG.E.U8 R10, desc[UR8][R12.64] ;  /* 0x000000080c0a9981 */ /* 0x0040a8000c1e1100 */
[----:B---3--:R1:W-:Y:S04]  /*36a50*/  STL [R1+0x2178], R7 ;  /* 0x0021780701007387 */ /* 0x0083e80000100800 */
[----:B------:R-:W3:Y:S04]  /*36a60*/  LDL R3, [R1+0x1900] ;  /* 0x0019000001037983 */ /* 0x000ee80000100800 */
[----:B------:R-:W3:Y:S01]  /*36a70*/  LDL R2, [R1+0x1938] ;  /* 0x0019380001027983 */ /* 0x000ee20000100800 */
[----:B------:R-:W-:Y:S01]  /*36a80*/  PRMT R11, RZ, 0x7610, R11 ;  /* 0x00007610ff0b7816 */ /* 0x000fe2000000000b */
[----:B0-----:R-:W-:-:S02]  /*36a90*/  @!P0 IMAD.MOV.U32 R12, RZ, RZ, R4 ;  /* 0x000000ffff0c8224 */ /* 0x001fc400078e0004 */
[----:B------:R-:W-:-:S05]  /*36aa0*/  @!P0 IMAD.MOV.U32 R13, RZ, RZ, R5 ;  /* 0x000000ffff0d8224 */ /* 0x000fca00078e0005 */
[----:B------:R0:W3:Y:S04]  /*36ab0*/  @!P0 LDG.E.U8 R11, desc[UR8][R12.64] ;  /* 0x000000080c0b8981 */ /* 0x0000e8000c1e1100 */
[----:B----4-:R-:W-:Y:S04]  /*36ac0*/  STL [R1+0x217c], R8 ;  /* 0x00217c0801007387 */ /* 0x010fe80000100800 */
[----:B-1----:R-:W4:Y:S04]  /*36ad0*/  LDL R7, [R1+0x190c] ;  /* 0x00190c0001077983 */ /* 0x002f280000100800 */
[----:B------:R-:W4:Y:S04]  /*36ae0*/  LDL R6, [R1+0x1934] ;  /* 0x0019340001067983 */ /* 0x000f280000100800 */
[----:B-----5:R-:W-:Y:S04]  /*36af0*/  STL [R1+0x20c8], R9 ;  /* 0x0020c80901007387 */ /* 0x020fe80000100800 */
[----:B--2---:R-:W-:Y:S04]  /*36b00*/  STL [R1+0x20cc], R10 ;  /* 0x0020cc0a01007387 */ /* 0x004fe80000100800 */
[----:B------:R-:W2:Y:S04]  /*36b10*/  LDL R5, [R1+0x1910] ;  /* 0x0019100001057983 */ /* 0x000ea80000100800 */
[----:B------:R-:W5:Y:S01]  /*36b20*/  LDL R4, [R1+0x1948] ;  /* 0x0019480001047983 */ /* 0x000f620000100800 */
[----:B0-----:R-:W-:Y:S01]  /*36b30*/  PRMT R12, RZ, 0x7610, R12 ;  /* 0x00007610ff0c7816 */ /* 0x001fe2000000000c */
[----:B---3--:R-:W-:-:S02]  /*36b40*/  @!P1 IMAD.MOV.U32 R15, RZ, RZ, R3 ;  /* 0x000000ffff0f9224 */ /* 0x008fc400078e0003 */
[----:B------:R-:W-:Y:S01]  /*36b50*/  @!P1 IMAD.MOV.U32 R14, RZ, RZ, R2 ;  /* 0x000000ffff0e9224 */ /* 0x000fe200078e0002 */
[----:B------:R-:W-:-:S04]  /*36b60*/  PRMT R13, RZ, 0x7610, R13 ;  /* 0x00007610ff0d7816 */ /* 0x000fc8000000000d */
[----:B------:R4:W3:Y:S01]  /*36b70*/  @!P1 LDG.E.U8 R12, desc[UR8][R14.64] ;  /* 0x000000080e0c9981 */ /* 0x0008e2000c1e1100 */
[----:B------:R-:W-:-:S03]  /*36b80*/  PRMT R17, RZ, 0x7610, R17 ;  /* 0x00007610ff117816 */ /* 0x000fc60000000011 */
[----:B------:R0:W-:Y:S04]  /*36b90*/  STL [R1+0x2130], R11 ;  /* 0x0021300b01007387 */ /* 0x0001e80000100800 */
[----:B------:R-:W3:Y:S04]  /*36ba0*/  LDL R3, [R1+0x191c] ;  /* 0x00191c0001037983 */ /* 0x000ee80000100800 */
[----:B------:R-:W3:Y:S01]  /*36bb0*/  LDL R2, [R1+0x1944] ;  /* 0x0019440001027983 */ /* 0x000ee20000100800 */
[----:B----4-:R-:W-:Y:S02]  /*36bc0*/  @!P0 IMAD.MOV.U32 R15, RZ, RZ, R7 ;  /* 0x000000ffff0f8224 */ /* 0x010fe400078e0007 */
[----:B------:R-:W-:-:S05]  /*36bd0*/  @!P0 IMAD.MOV.U32 R14, RZ, RZ, R6 ;  /* 0x000000ffff0e8224 */ /* 0x000fca00078e0006 */
[----:B------:R2:W4:Y:S02]  /*36be0*/  @!P0 LDG.E.U8 R13, desc[UR8][R14.64] ;  /* 0x000000080e0d8981 */ /* 0x000524000c1e1100 */
[----:B--2---:R-:W-:Y:S02]  /*36bf0*/  @!P1 IMAD.MOV.U32 R15, RZ, RZ, R5 ;  /* 0x000000ffff0f9224 */ /* 0x004fe400078e0005 */
[----:B-----5:R-:W-:-:S05]  /*36c00*/  @!P1 IMAD.MOV.U32 R14, RZ, RZ, R4 ;  /* 0x000000ffff0e9224 */ /* 0x020fca00078e0004 */
[----:B------:R1:W2:Y:S04]  /*36c10*/  @!P1 LDG.E.U8 R17, desc[UR8][R14.64] ;  /* 0x000000080e119981 */ /* 0x0002a8000c1e1100 */
[----:B---3--:R-:W-:Y:S04]  /*36c20*/  STL [R1+0x2134], R12 ;  /* 0x0021340c01007387 */ /* 0x008fe80000100800 */
[----:B0-----:R-:W3:Y:S04]  /*36c30*/  LDL R11, [R1+0x1920] ;  /* 0x00192000010b7983 */ /* 0x001ee80000100800 */
[----:B------:R-:W5:Y:S04]  /*36c40*/  LDL R10, [R1+0x1958] ;  /* 0x00195800010a7983 */ /* 0x000f680000100800 */
[----:B------:R-:W3:Y:S01]  /*36c50*/  LDL R8, [R1+0x1964] ;  /* 0x0019640001087983 */ /* 0x000ee20000100800 */
[----:B-1----:R-:W-:-:S02]  /*36c60*/  @!P0 IMAD.MOV.U32 R14, RZ, RZ, R2 ;  /* 0x000000ffff0e8224 */ /* 0x002fc400078e0002 */
[----:B------:R-:W-:Y:S01]  /*36c70*/  @!P0 IMAD.MOV.U32 R15, RZ, RZ, R3 ;  /* 0x000000ffff0f8224 */ /* 0x000fe200078e0003 */
[----:B----4-:R-:W-:Y:S04]  /*36c80*/  STL [R1+0x20f4], R13 ;  /* 0x0020f40d01007387 */ /* 0x010fe80000100800 */
[----:B------:R-:W4:Y:S04]  /*36c90*/  LDL R9, [R1+0x193c] ;  /* 0x00193c0001097983 */ /* 0x000f280000100800 */
[----:B------:R-:W4:Y:S04]  /*36ca0*/  LDL R7, [R1+0x1940] ;  /* 0x0019400001077983 */ /* 0x000f280000100800 */
[----:B------:R-:W4:Y:S04]  /*36cb0*/  LDL R6, [R1+0x1970] ;  /* 0x0019700001067983 */ /* 0x000f280000100800 */
[----:B------:R-:W4:Y:S04]  /*36cc0*/  LDL R5, [R1+0x194c] ;  /* 0x00194c0001057983 */ /* 0x000f280000100800 */
[----:B------:R-:W4:Y:S04]  /*36cd0*/  LDL R4, [R1+0x196c] ;  /* 0x00196c0001047983 */ /* 0x000f280000100800 */
[----:B--2---:R-:W-:Y:S04]  /*36ce0*/  STL [R1+0x20f8], R17 ;  /* 0x0020f81101007387 */ /* 0x004fe80000100800 */
[----:B------:R-:W2:Y:S04]  /*36cf0*/  LDL R3, [R1+0x1950] ;  /* 0x0019500001037983 */ /* 0x000ea80000100800 */
[----:B------:R-:W2:Y:S01]  /*36d00*/  LDL R2, [R1+0x1978] ;  /* 0x0019780001027983 */ /* 0x000ea20000100800 */
[----:B------:R-:W-:-:S02]  /*36d10*/  PRMT R19, RZ, 0x7610, R19 ;  /* 0x00007610ff137816 */ /* 0x000fc40000000013 */
[----:B------:R-:W-:-:S04]  /*36d20*/  PRMT R21, RZ, 0x7610, R21 ;  /* 0x00007610ff157816 */ /* 0x000fc80000000015 */
[----:B------:R5:W2:Y:S01]  /*36d30*/  @!P0 LDG.E.U8 R19, desc[UR8][R14.64] ;  /* 0x000000080e138981 */ /* 0x000aa2000c1e1100 */
[----:B------:R-:W-:Y:S01]  /*36d40*/  PRMT R23, RZ, 0x7610, R23 ;  /* 0x00007610ff177816 */ /* 0x000fe20000000017 */
[----:B-----5:R-:W-:Y:S02]  /*36d50*/  @!P1 IMAD.MOV.U32 R14, RZ, RZ, R10 ;  /* 0x000000ffff0e9224 */ /* 0x020fe400078e000a */
[----:B---3--:R-:W-:-:S05]  /*36d60*/  @!P1 IMAD.MOV.U32 R15, RZ, RZ, R11 ;  /* 0x000000ffff0f9224 */ /* 0x008fca00078e000b */
[----:B------:R0:W3:Y:S01]  /*36d70*/  @!P1 LDG.E.U8 R21, desc[UR8][R14.64] ;  /* 0x000000080e159981 */ /* 0x0000e2000c1e1100 */
[----:B------:R-:W-:Y:S01]  /*36d80*/  PRMT R25, RZ, 0x7610, R25 ;  /* 0x00007610ff197816 */ /* 0x000fe20000000019 */
[----:B0-----:R-:W-:Y:S02]  /*36d90*/  @!P0 IMAD.MOV.U32 R14, RZ, RZ, R8 ;  /* 0x000000ffff0e8224 */ /* 0x001fe400078e0008 */
[----:B----4-:R-:W-:-:S05]  /*36da0*/  @!P0 IMAD.MOV.U32 R15, RZ, RZ, R9 ;  /* 0x000000ffff0f8224 */ /* 0x010fca00078e0009 */
[----:B------:R0:W4:Y:S01]  /*36db0*/  @!P0 LDG.E.U8 R23, desc[UR8][R14.64] ;  /* 0x000000080e178981 */ /* 0x000122000c1e1100 */
[----:B------:R-:W-:Y:S01]  /*36dc0*/  PRMT R27, RZ, 0x7610, R27 ;  /* 0x00007610ff1b7816 */ /* 0x000fe2000000001b */
[----:B0-----:R-:W-:Y:S02]  /*36dd0*/  @!P1 IMAD.MOV.U32 R14, RZ, RZ, R6 ;  /* 0x000000ffff0e9224 */ /* 0x001fe400078e0006 */
[----:B------:R-:W-:-:S05]  /*36de0*/  @!P1 IMAD.MOV.U32 R15, RZ, RZ, R7 ;  /* 0x000000ffff0f9224 */ /* 0x000fca00078e0007 */
[----:B------:R0:W5:Y:S01]  /*36df0*/  @!P1 LDG.E.U8 R25, desc[UR8][R14.64] ;  /* 0x000000080e199981 */ /* 0x000162000c1e1100 */
[----:B------:R-:W-:Y:S01]  /*36e00*/  PRMT R29, RZ, 0x7610, R29 ;  /* 0x00007610ff1d7816 */ /* 0x000fe2000000001d */
[----:B0-----:R-:W-:Y:S02]  /*36e10*/  @!P0 IMAD.MOV.U32 R14, RZ, RZ, R4 ;  /* 0x000000ffff0e8224 */ /* 0x001fe400078e0004 */
[----:B------:R-:W-:-:S05]  /*36e20*/  @!P0 IMAD.MOV.U32 R15, RZ, RZ, R5 ;  /* 0x000000ffff0f8224 */ /* 0x000fca00078e0005 */
[----:B------:R2:W5:Y:S01]  /*36e30*/  @!P0 LDG.E.U8 R27, desc[UR8][R14.64] ;  /* 0x000000080e1b8981 */ /* 0x000562000c1e1100 */
[----:B------:R-:W0:Y:S01]  /*36e40*/  S2R R28, SR_TID.X ;  /* 0x00000000001c7919 */ /* 0x000e220000002100 */
[----:B--2---:R-:W-:Y:S02]  /*36e50*/  @!P1 IMAD.MOV.U32 R15, RZ, RZ, R3 ;  /* 0x000000ffff0f9224 */ /* 0x004fe400078e0003 */
[----:B------:R-:W-:-:S05]  /*36e60*/  @!P1 IMAD.MOV.U32 R14, RZ, RZ, R2 ;  /* 0x000000ffff0e9224 */ /* 0x000fca00078e0002 */
[----:B------:R0:W2:Y:S02]  /*36e70*/  @!P1 LDG.E.U8 R29, desc[UR8][R14.64] ;  /* 0x000000080e1d9981 */ /* 0x0000a4000c1e1100 */
[----:B0-----:R-:W-:Y:S01]  /*36e80*/  SHF.R.U32.HI R14, RZ, 0x2, R28 ;  /* 0x00000002ff0e7819 */ /* 0x001fe2000001161c */
[----:B------:R-:W-:-:S03]  /*36e90*/  IMAD.SHL.U32 R15, R28, 0x40, RZ ;  /* 0x000000401c0f7824 */ /* 0x000fc600078e00ff */
[----:B------:R-:W-:-:S04]  /*36ea0*/  SGXT.U32 R14, R14, 0x3 ;  /* 0x000000030e0e781a */ /* 0x000fc80000000000 */
[----:B------:R-:W-:Y:S02]  /*36eb0*/  LOP3.LUT R14, R14, 0x40, R15, 0xf8, !PT ;  /* 0x000000400e0e7812 */ /* 0x000fe400078ef80f */
[----:B------:R-:W-:-:S04]  /*36ec0*/  SHF.R.S32.HI R15, RZ, 0x1, R28 ;  /* 0x00000001ff0f7819 */ /* 0x000fc8000001141c */
[----:B------:R-:W-:-:S04]  /*36ed0*/  SGXT R15, R15, 0x1 ;  /* 0x000000010f0f781a */ /* 0x000fc80000000200 */
[----:B------:R-:W-:-:S05]  /*36ee0*/  LOP3.LUT R14, R14, 0x88, R15, 0xf8, !PT ;  /* 0x000000880e0e7812 */ /* 0x000fca00078ef80f */
[----:B------:R-:W0:Y:S01]  /*36ef0*/  LDS.U8 R4, [R14+UR5] ;  /* 0x000000050e047984 */ /* 0x000e220008000000 */
[C---:B------:R-:W-:Y:S01]  /*36f00*/  LOP3.LUT R15, R28.reuse, 0x7, RZ, 0xc0, !PT ;  /* 0x000000071c0f7812 */ /* 0x040fe200078ec0ff */
[----:B------:R-:W-:Y:S02]  /*36f10*/  IMAD.SHL.U32 R2, R28, 0x2, RZ ;  /* 0x000000021c027824 */ /* 0x000fe400078e00ff */
[----:B------:R-:W-:Y:S04]  /*36f20*/  STL [R1+0x20d0], R19 ;  /* 0x0020d01301007387 */ /* 0x000fe80000100800 */
[----:B------:R-:W1:Y:S01]  /*36f30*/  LDS.U8 R3, [R14+UR5+0x10] ;  /* 0x000010050e037984 */ /* 0x000e620008000000 */
[----:B------:R-:W-:-:S05]  /*36f40*/  IMAD R15, R15, 0x90, RZ ;  /* 0x000000900f0f7824 */ /* 0x000fca00078e02ff */
[----:B------:R-:W-:Y:S01]  /*36f50*/  LOP3.LUT R15, R15, 0x30, R2, 0x78, !PT ;  /* 0x000000300f0f7812 */ /* 0x000fe200078e7802 */
[----:B------:R-:W-:Y:S01]  /*36f60*/  IMAD.SHL.U32 R2, R28, 0x20, RZ ;  /* 0x000000201c027824 */ /* 0x000fe200078e00ff */
[----:B---3--:R-:W-:Y:S04]  /*36f70*/  STL [R1+0x20d4], R21 ;  /* 0x0020d41501007387 */ /* 0x008fe80000100800 */
[----:B----4-:R-:W-:Y:S01]  /*36f80*/  STL [R1+0x2138], R23 ;  /* 0x0021381701007387 */ /* 0x010fe20000100800 */
[----:B------:R-:W-:-:S03]  /*36f90*/  LOP3.LUT R2, R15, 0x400, R2, 0xf8, !PT ;  /* 0x000004000f027812 */ /* 0x000fc600078ef802 */
[----:B-----5:R-:W-:Y:S04]  /*36fa0*/  STL [R1+0x213c], R25 ;  /* 0x00213c1901007387 */ /* 0x020fe80000100800 */
[----:B------:R-:W3:Y:S04]  /*36fb0*/  LDS.U8 R2, [R14+UR5+0x20] ;  /* 0x000020050e027984 */ /* 0x000ee80008000000 */
[----:B------:R-:W-:Y:S04]  /*36fc0*/  STL [R1+0x20fc], R27 ;  /* 0x0020fc1b01007387 */ /* 0x000fe80000100800 */
[----:B--2---:R-:W-:Y:S04]  /*36fd0*/  STL [R1+0x2100], R29 ;  /* 0x0021001d01007387 */ /* 0x004fe80000100800 */
[----:B0-----:R-:W-:Y:S04]  /*36fe0*/  STL [R1+0x30], R4 ;  /* 0x0000300401007387 */ /* 0x001fe80000100800 */
[----:B------:R-:W0:Y:S04]  /*36ff0*/  LDS.U8 R4, [R14+UR5+0x30] ;  /* 0x000030050e047984 */ /* 0x000e280008000000 */
[----:B-1----:R-:W-:Y:S04]  /*37000*/  STL [R1+0x28], R3 ;  /* 0x0000280301007387 */ /* 0x002fe80000100800 */
[----:B------:R-:W1:Y:S04]  /*37010*/  LDS.U8 R3, [R14+UR5+0x100] ;  /* 0x000100050e037984 */ /* 0x000e680008000000 */
[----:B---3--:R-:W-:Y:S04]  /*37020*/  STL [R1+0x39c], R2 ;  /* 0x00039c0201007387 */ /* 0x008fe80000100800 */
[----:B------:R-:W2:Y:S04]  /*37030*/  LDS.U8 R2, [R14+UR5+0x110] ;  /* 0x000110050e027984 */ /* 0x000ea80008000000 */
[----:B0-----:R-:W-:Y:S04]  /*37040*/  STL [R1+0x398], R4 ;  /* 0x0003980401007387 */ /* 0x001fe80000100800 */
[----:B------:R-:W0:Y:S04]  /*37050*/  LDS.U8 R4, [R14+UR5+0x120] ;  /* 0x000120050e047984 */ /* 0x000e280008000000 */
[----:B-1----:R-:W-:Y:S04]  /*37060*/  STL [R1+0x50], R3 ;  /* 0x0000500301007387 */ /* 0x002fe80000100800 */
[----:B------:R-:W1:Y:S04]  /*37070*/  LDS.U8 R3, [R14+UR5+0x130] ;  /* 0x000130050e037984 */ /* 0x000e680008000000 */
[----:B--2---:R-:W-:Y:S04]  /*37080*/  STL [R1+0x48], R2 ;  /* 0x0000480201007387 */ /* 0x004fe80000100800 */
        /* <DEDUP_REMOVED lines=44> */
[----:B------:R-:W0:Y:S01]  /*37350*/  LDS.U8 R4, [R14+UR5+0x720] ;  /* 0x000720050e047984 */ /* 0x000e220008000000 */
[----:B------:R-:W-:-:S03]  /*37360*/  LOP3.LUT R15, R14, 0x8, RZ, 0x3c, !PT ;  /* 0x000000080e0f7812 */ /* 0x000fc600078e3cff */
[----:B-1----:R-:W-:Y:S04]  /*37370*/  STL [R1+0x974], R3 ;  /* 0x0009740301007387 */ /* 0x002fe80000100800 */
[----:B------:R-:W1:Y:S04]  /*37380*/  LDS.U8 R3, [R14+UR5+0x730] ;  /* 0x000730050e037984 */ /* 0x000e680008000000 */
[----:B--2---:R-:W-:Y:S04]  /*37390*/  STL [R1+0x970], R2 ;  /* 0x0009700201007387 */ /* 0x004fe80000100800 */
[----:B------:R-:W2:Y:S04]  /*373a0*/  LDS.U8 R2, [R15+UR5] ;  /* 0x000000050f027984 */ /* 0x000ea80008000000 */
        /* <DEDUP_REMOVED lines=60> */
[----:B------:R-:W3:Y:S01]  /*37770*/  LDS.U8 R15, [R15+UR5+0x730] ;  /* 0x000730050f0f7984 */ /* 0x000ee20008000000 */
[----:B------:R-:W4:Y:S01]  /*37780*/  S2R R0, SR_TID.X ;  /* 0x0000000000007919 */ /* 0x000f220000002100 */
[----:B------:R-:W-:Y:S06]  /*37790*/  BAR.SYNC.DEFER_BLOCKING 0x0 ;  /* 0x0000000000007b1d */ /* 0x000fec0000010000 */
[----:B0-----:R-:W-:Y:S04]  /*377a0*/  STL [R1+0x97c], R4 ;  /* 0x00097c0401007387 */ /* 0x001fe80000100800 */
[----:B------:R-:W5:Y:S04]  /*377b0*/  LDL.LU R14, [R1+0x8f4] ;  /* 0x0008f400010e7983 */ /* 0x000f680000300800 */
[----:B-1----:R-:W-:Y:S04]  /*377c0*/  STL [R1+0x978], R3 ;  /* 0x0009780301007387 */ /* 0x002fe80000100800 */
[----:B-----5:R0:W-:Y:S04]  /*377d0*/  STL [R1+0x21a4], R14 ;  /* 0x0021a40e01007387 */ /* 0x0201e80000100800 */
[----:B--2---:R1:W-:Y:S04]  /*377e0*/  STL [R1+0x1a9c], R2 ;  /* 0x001a9c0201007387 */ /* 0x0043e80000100800 */
[----:B0-----:R-:W2:Y:S04]  /*377f0*/  LDL.LU R14, [R1+0x914] ;  /* 0x00091400010e7983 */ /* 0x001ea80000300800 */
        /* <DEDUP_REMOVED lines=18> */
[----:B-1----:R-:W5:Y:S04]  /*37920*/  LDL.LU R2, [R1+0x7d0] ;  /* 0x0007d00001027983 */ /* 0x002f680000300800 */
[----:B------:R-:W5:Y:S04]  /*37930*/  LDL.LU R16, [R1+0x7b4] ;  /* 0x0007b40001107983 */ /* 0x000f680000300800 */
[----:B------:R-:W5:Y:S04]  /*37940*/  LDL.LU R18, [R1+0x7b0] ;  /* 0x0007b00001127983 */ /* 0x000f680000300800 */
[----:B------:R-:W5:Y:S04]  /*37950*/  LDL.LU R20, [R1+0x794] ;  /* 0x0007940001147983 */ /* 0x000f680000300800 */
[----:B------:R-:W5:Y:S04]  /*37960*/  LDL.LU R22, [R1+0x790] ;  /* 0x0007900001167983 */ /* 0x000f680000300800 */
[----:B------:R-:W5:Y:S04]  /*37970*/  LDL.LU R24, [R1+0x774] ;  /* 0x0007740001187983 */ /* 0x000f680000300800 */
[----:B------:R-:W5:Y:S04]  /*37980*/  LDL.LU R26, [R1+0x770] ;  /* 0x00077000011a7983 */ /* 0x000f680000300800 */
[----:B------:R-:W5:Y:S04]  /*37990*/  LDL.LU R28, [R1+0x74c] ;  /* 0x00074c00011c7983 */ /* 0x000f680000300800 */
[----:B---3--:R0:W-:Y:S04]  /*379a0*/  STL [R1+0x1a8c], R15 ;  /* 0x001a8c0f01007387 */ /* 0x0081e80000100800 */
[----:B0-----:R-:W3:Y:S01]  /*379b0*/  LDL.LU R15, [R1+0x910] ;  /* 0x00091000010f7983 */ /* 0x001ee20000300800 */
[----:B----4-:R-:W-:-:S05]  /*379c0*/  LOP3.LUT R0, R0, 0x3f, RZ, 0xc0, !PT ;  /* 0x0000003f00007812 */ /* 0x010fca00078ec0ff */
[----:B--2---:R0:W-:Y:S04]  /*379d0*/  STS.U8 [R0+UR5], R14 ;  /* 0x0000000e00007988 */ /* 0x0041e80008000005 */
[----:B0-----:R-:W2:Y:S04]  /*379e0*/  LDL.LU R14, [R1+0x21a4] ;  /* 0x0021a400010e7983 */ /* 0x001ea80000300800 */
[----:B---3--:R0:W-:Y:S04]  /*379f0*/  STS.U8 [R0+UR5+0x40], R15 ;  /* 0x0000400f00007988 */ /* 0x0081e80008000005 */
[----:B0-----:R-:W3:Y:S04]  /*37a00*/  LDL.LU R15, [R1+0x6f4] ;  /* 0x0006f400010f7983 */ /* 0x001ee80000300800 */
[----:B---3--:R0:W-:Y:S04]  /*37a10*/  STL [R1+0x2198], R15 ;  /* 0x0021980f01007387 */ /* 0x0081e80000100800 */
[----:B0-----:R-:W3:Y:S04]  /*37a20*/  LDL.LU R15, [R1+0x710] ;  /* 0x00071000010f7983 */ /* 0x001ee80000300800 */
[----:B---3--:R0:W-:Y:S04]  /*37a30*/  STL [R1+0x219c], R15 ;  /* 0x00219c0f01007387 */ /* 0x0081e80000100800 */
[----:B0-----:R-:W3:Y:S04]  /*37a40*/  LDL.LU R15, [R1+0x714] ;  /* 0x00071400010f7983 */ /* 0x001ee80000300800 */
[----:B--2---:R-:W-:Y:S04]  /*37a50*/  STS.U8 [R0+UR5+0x240], R14 ;  /* 0x0002400e00007988 */ /* 0x004fe80008000005 */
[----:B-----5:R-:W-:Y:S04]  /*37a60*/  STS.U8 [R0+UR5+0x200], R29 ;  /* 0x0002001d00007988 */ /* 0x020fe80008000005 */
        /* <DEDUP_REMOVED lines=25> */
[----:B------:R0:W-:Y:S04]  /*37c00*/  STS.U8 [R0+UR5+0xe00], R8 ;  /* 0x000e000800007988 */ /* 0x0001e80008000005 */
[----:B------:R-:W5:Y:S04]  /*37c10*/  LDL.LU R9, [R1+0x630] ;  /* 0x0006300001097983 */ /* 0x000f680000300800 */
[----:B------:R1:W-:Y:S04]  /*37c20*/  STS.U8 [R0+UR5+0x1000], R7 ;  /* 0x0010000700007988 */ /* 0x0003e80008000005 */
[----:B------:R1:W-:Y:S04]  /*37c30*/  STS.U8 [R0+UR5+0x1040], R6 ;  /* 0x0010400600007988 */ /* 0x0003e80008000005 */
[----:B------:R1:W-:Y:S04]  /*37c40*/  STS.U8 [R0+UR5+0x1240], R5 ;  /* 0x0012400500007988 */ /* 0x0003e80008000005 */
[----:B------:R1:W-:Y:S04]  /*37c50*/  STS.U8 [R0+UR5+0x1200], R4 ;  /* 0x0012000400007988 */ /* 0x0003e80008000005 */
[----:B------:R1:W-:Y:S04]  /*37c60*/  STS.U8 [R0+UR5+0x1400], R3 ;  /* 0x0014000300007988 */ /* 0x0003e80008000005 */
[----:B0-----:R-:W5:Y:S04]  /*37c70*/  LDL.LU R8, [R1+0x614] ;  /* 0x0006140001087983 */ /* 0x001f680000300800 */
[----:B-1----:R-:W5:Y:S04]  /*37c80*/  LDL.LU R7, [R1+0x610] ;  /* 0x0006100001077983 */ /* 0x002f680000300800 */
        /* <DEDUP_REMOVED lines=18> */
[----:B0-----:R-:W5:Y:S04]  /*37db0*/  LDL.LU R26, [R1+0x534] ;  /* 0x00053400011a7983 */ /* 0x001f680000300800 */
[----:B-1----:R-:W5:Y:S04]  /*37dc0*/  LDL.LU R28, [R1+0x530] ;  /* 0x00053000011c7983 */ /* 0x002f680000300800 */
[----:B--2---:R0:W-:Y:S04]  /*37dd0*/  STS.U8 [R0+UR5+0x1c40], R15 ;  /* 0x001c400f00007988 */ /* 0x0041e80008000005 */
[----:B0-----:R-:W2:Y:S04]  /*37de0*/  LDL.LU R15, [R1+0x21a0] ;  /* 0x0021a000010f7983 */ /* 0x001ea80000300800 */
[----:B--2---:R0:W-:Y:S04]  /*37df0*/  STS.U8 [R0+UR5+0x1e40], R15 ;  /* 0x001e400f00007988 */ /* 0x0041e80008000005 */
[----:B0-----:R-:W2:Y:S04]  /*37e00*/  LDL.LU R15, [R1+0x219c] ;  /* 0x00219c00010f7983 */ /* 0x001ea80000300800 */
[----:B--2---:R0:W-:Y:S04]  /*37e10*/  STS.U8 [R0+UR5+0x1e00], R15 ;  /* 0x001e000f00007988 */ /* 0x0041e80008000005 */
[----:B0-----:R-:W2:Y:S04]  /*37e20*/  LDL.LU R15, [R1+0x2198] ;  /* 0x00219800010f7983 */ /* 0x001ea80000300800 */
[----:B--2---:R0:W-:Y:S04]  /*37e30*/  STS.U8 [R0+UR5+0x2000], R15 ;  /* 0x0020000f00007988 */ /* 0x0041e80008000005 */
[----:B0-----:R-:W2:Y:S04]  /*37e40*/  LDL.LU R15, [R1+0x4f0] ;  /* 0x0004f000010f7983 */ /* 0x001ea80000300800 */
[----:B--2---:R0:W-:Y:S04]  /*37e50*/  STL [R1+0x218c], R15 ;  /* 0x00218c0f01007387 */ /* 0x0041e80000100800 */
[----:B0-----:R-:W2:Y:S04]  /*37e60*/  LDL.LU R15, [R1+0x4f4] ;  /* 0x0004f400010f7983 */ /* 0x001ea80000300800 */
[----:B--2---:R0:W-:Y:S04]  /*37e70*/  STL [R1+0x2190], R15 ;  /* 0x0021900f01007387 */ /* 0x0041e80000100800 */
[----:B0-----:R-:W2:Y:S04]  /*37e80*/  LDL.LU R15, [R1+0x510] ;  /* 0x00051000010f7983 */ /* 0x001ea80000300800 */
[----:B---3--:R-:W-:Y:S04]  /*37e90*/  STS.U8 [R0+UR5+0x2040], R14 ;  /* 0x0020400e00007988 */ /* 0x008fe80008000005 */
[----:B----4-:R-:W-:Y:S04]  /*37ea0*/  STS.U8 [R0+UR5+0x2240], R29 ;  /* 0x0022401d00007988 */ /* 0x010fe80008000005 */
        /* <DEDUP_REMOVED lines=32> */
[----:B0-----:R-:W3:Y:S04]  /*380b0*/  LDL.LU R8, [R1+0x410] ;  /* 0x0004100001087983 */ /* 0x001ee80000300800 */
[----:B-1----:R-:W4:Y:S04]  /*380c0*/  LDL.LU R7, [R1+0x3f4] ;  /* 0x0003f40001077983 */ /* 0x002f280000300800 */
        /* <DEDUP_REMOVED lines=24> */
[----:B---3--:R-:W-:Y:S04]  /*38250*/  STS.U8 [R0+UR5+0x4c40], R8 ;  /* 0x004c400800007988 */ /* 0x008fe80008000005 */
[----:B--2---:R0:W-:Y:S04]  /*38260*/  STS.U8 [R0+UR5+0x3e40], R15 ;  /* 0x003e400f00007988 */ /* 0x0041e80008000005 */
[----:B0-----:R-:W2:Y:S04]  /*38270*/  LDL.LU R15, [R1+0x218c] ;  /* 0x00218c00010f7983 */ /* 0x001ea80000300800 */
[----:B------:R-:W3:Y:S04]  /*38280*/  LDL.LU R8, [R1+0x21c] ;  /* 0x00021c0001087983 */ /* 0x000ee80000300800 */
[----:B---3--:R0:W-:Y:S04]  /*38290*/  STL [R1+0x2180], R8 ;  /* 0x0021800801007387 */ /* 0x0081e80000100800 */
[----:B0-----:R-:W3:Y:S04]  /*382a0*/  LDL.LU R8, [R1+0x220] ;  /* 0x0002200001087983 */ /* 0x001ee80000300800 */
[----:B---3--:R0:W-:Y:S04]  /*382b0*/  STL [R1+0x2184], R8 ;  /* 0x0021840801007387 */ /* 0x0081e80000100800 */
[----:B0-----:R-:W3:Y:S04]  /*382c0*/  LDL.LU R8, [R1+0x240] ;  /* 0x0002400001087983 */ /* 0x001ee80000300800 */
[----:B----4-:R-:W-:Y:S04]  /*382d0*/  STS.U8 [R0+UR5+0x4e40], R7 ;  /* 0x004e400700007988 */ /* 0x010fe80008000005 */
[----:B-----5:R-:W-:Y:S04]  /*382e0*/  STS.U8 [R0+UR5+0x4e00], R6 ;  /* 0x004e000600007988 */ /* 0x020fe80008000005 */
[----:B------:R-:W-:Y:S04]  /*382f0*/  STS.U8 [R0+UR5+0x5000], R5 ;  /* 0x0050000500007988 */ /* 0x000fe80008000005 */
[----:B------:R-:W-:Y:S04]  /*38300*/  STS.U8 [R0+UR5+0x5440], R18 ;  /* 0x0054401200007988 */ /* 0x000fe80008000005 */
[----:B------:R-:W-:Y:S04]  /*38310*/  STS.U8 [R0+UR5+0x5640], R20 ;  /* 0x0056401400007988 */ /* 0x000fe80008000005 */
[----:B--2---:R-:W-:Y:S04]  /*38320*/  STS.U8 [R0+UR5+0x3e00], R15 ;  /* 0x003e000f00007988 */ /* 0x004fe80008000005 */
        /* <DEDUP_REMOVED lines=56> */
[----:B---3--:R-:W-:Y:S04]  /*386b0*/  STS.U8 [R0+UR5+0x5e00], R7 ;  /* 0x005e000700007988 */ /* 0x008fe80008000005 */
[----:B----4-:R-:W-:Y:S04]  /*386c0*/  STS.U8 [R0+UR5+0x6000], R6 ;  /* 0x0060000600007988 */ /* 0x010fe80008000005 */
[----:B-----5:R-:W-:Y:S04]  /*386d0*/  STS.U8 [R0+UR5+0x6040], R5 ;  /* 0x0060400500007988 */ /* 0x020fe80008000005 */
[----:B------:R-:W-:Y:S04]  /*386e0*/  STS.U8 [R0+UR5+0x6240], R18 ;  /* 0x0062401200007988 */ /* 0x000fe80008000005 */
[----:B------:R-:W-:Y:S04]  /*386f0*/  STS.U8 [R0+UR5+0x6200], R20 ;  /* 0x0062001400007988 */ /* 0x000fe80008000005 */
[----:B------:R-:W-:Y:S04]  /*38700*/  STS.U8 [R0+UR5+0x6400], R15 ;  /* 0x0064000f00007988 */ /* 0x000fe80008000005 */
[----:B--2---:R0:W-:Y:S04]  /*38710*/  STS.U8 [R0+UR5+0x5e40], R8 ;  /* 0x005e400800007988 */ /* 0x0041e80008000005 */
[----:B0-----:R-:W2:Y:S04]  /*38720*/  LDL.LU R8, [R1+0x217c] ;  /* 0x00217c0001087983 */ /* 0x001ea80000300800 */
[----:B------:R-:W3:Y:S04]  /*38730*/  LDL.LU R7, [R1+0x2178] ;  /* 0x0021780001077983 */ /* 0x000ee80000300800 */
[----:B------:R-:W4:Y:S04]  /*38740*/  LDL.LU R6, [R1+0x2174] ;  /* 0x0021740001067983 */ /* 0x000f280000300800 */
[----:B------:R-:W5:Y:S04]  /*38750*/  LDL.LU R5, [R1+0x2170] ;  /* 0x0021700001057983 */ /* 0x000f680000300800 */
[----:B------:R-:W2:Y:S04]  /*38760*/  LDL.LU R18, [R1+0x216c] ;  /* 0x00216c0001127983 */ /* 0x000ea80000300800 */
[----:B------:R-:W3:Y:S04]  /*38770*/  LDL.LU R20, [R1+0x2168] ;  /* 0x0021680001147983 */ /* 0x000ee80000300800 */
[----:B------:R-:W4:Y:S04]  /*38780*/  LDL.LU R15, [R1+0x88c] ;  /* 0x00088c00010f7983 */ /* 0x000f280000300800 */
        /* <DEDUP_REMOVED lines=20> */
[----:B----4-:R0:W-:Y:S04]  /*388d0*/  STL [R1+0x2164], R15 ;  /* 0x0021640f01007387 */ /* 0x0101e80000100800 */
[----:B0-----:R-:W4:Y:S04]  /*388e0*/  LDL.LU R15, [R1+0x90c] ;  /* 0x00090c00010f7983 */ /* 0x001f280000300800 */
        /* <DEDUP_REMOVED lines=20> */
[----:B---3--:R0:W-:Y:S04]  /*38a30*/  STS.U8 [R0+UR5+0x7a40], R20 ;  /* 0x007a401400007988 */ /* 0x0081e80008000005 */
[----:B--2---:R1:W-:Y:S04]  /*38a40*/  STS.U8 [R0+UR5+0x7a00], R18 ;  /* 0x007a001200007988 */ /* 0x0043e80008000005 */
[----:B-----5:R2:W-:Y:S04]  /*38a50*/  STS.U8 [R0+UR5+0x7c00], R5 ;  /* 0x007c000500007988 */ /* 0x0205e80008000005 */
[----:B------:R3:W-:Y:S04]  /*38a60*/  STS.U8 [R0+UR5+0x7c40], R6 ;  /* 0x007c400600007988 */ /* 0x0007e80008000005 */
[----:B------:R5:W-:Y:S04]  /*38a70*/  STS.U8 [R0+UR5+0x7e40], R7 ;  /* 0x007e400700007988 */ /* 0x000be80008000005 */
[----:B------:R5:W-:Y:S04]  /*38a80*/  STS.U8 [R0+UR5+0x7e00], R8 ;  /* 0x007e000800007988 */ /* 0x000be80008000005 */
[----:B0-----:R-:W4:Y:S04]  /*38a90*/  LDL.LU R20, [R1+0x8a8] ;  /* 0x0008a80001147983 */ /* 0x001f280000300800 */
[----:B-1----:R-:W4:Y:S04]  /*38aa0*/  LDL.LU R18, [R1+0x8ac] ;  /* 0x0008ac0001127983 */ /* 0x002f280000300800 */
[----:B--2---:R-:W2:Y:S04]  /*38ab0*/  LDL.LU R5, [R1+0x8c8] ;  /* 0x0008c80001057983 */ /* 0x004ea80000300800 */
[----:B---3--:R-:W3:Y:S04]  /*38ac0*/  LDL.LU R6, [R1+0x8cc] ;  /* 0x0008cc0001067983 */ /* 0x008ee80000300800 */
[----:B-----5:R-:W5:Y:S04]  /*38ad0*/  LDL.LU R7, [R1+0x8e8] ;  /* 0x0008e80001077983 */ /* 0x020f680000300800 */
[----:B------:R-:W2:Y:S04]  /*38ae0*/  LDL.LU R8, [R1+0x908] ;  /* 0x0009080001087983 */ /* 0x000ea80000300800 */
[----:B------:R0:W-:Y:S02]  /*38af0*/  STS.U8 [R0+UR5+0x6440], R14 ;  /* 0x0064400e00007988 */ /* 0x0001e40008000005 */
[----:B0-----:R-:W-:-:S02]  /*38b00*/  LOP3.LUT R14, R0, 0x10, RZ, 0x3c, !PT ;  /* 0x00000010000e7812 */ /* 0x001fc400078e3cff */
[----:B------:R-:W3:Y:S04]  /*38b10*/  LDL.LU R0, [R1+0x8ec] ;  /* 0x0008ec0001007983 */ /* 0x000ee80000300800 */
[----:B----4-:R0:W-:Y:S04]  /*38b20*/  STS.U8 [R14+UR5+0x80], R15 ;  /* 0x0000800f0e007988 */ /* 0x0101e80008000005 */
[----:B0-----:R-:W4:Y:S04]  /*38b30*/  LDL.LU R15, [R1+0x2164] ;  /* 0x00216400010f7983 */ /* 0x001f280000300800 */
[----:B--2---:R0:W-:Y:S04]  /*38b40*/  STS.U8 [R14+UR5+0xc0], R8 ;  /* 0x0000c0080e007988 */ /* 0x0041e80008000005 */
[----:B0-----:R-:W2:Y:S04]  /*38b50*/  LDL.LU R8, [R1+0x6ec] ;  /* 0x0006ec0001087983 */ /* 0x001ea80000300800 */
[----:B--2---:R0:W-:Y:S04]  /*38b60*/  STL [R1+0x2158], R8 ;  /* 0x0021580801007387 */ /* 0x0041e80000100800 */
[----:B0-----:R-:W2:Y:S04]  /*38b70*/  LDL.LU R8, [R1+0x708] ;  /* 0x0007080001087983 */ /* 0x001ea80000300800 */
[----:B--2---:R0:W-:Y:S04]  /*38b80*/  STL [R1+0x215c], R8 ;  /* 0x00215c0801007387 */ /* 0x0041e80000100800 */
[----:B0-----:R-:W2:Y:S04]  /*38b90*/  LDL.LU R8, [R1+0x70c] ;  /* 0x00070c0001087983 */ /* 0x001ea80000300800 */
[----:B---3--:R-:W-:Y:S04]  /*38ba0*/  STS.U8 [R14+UR5+0x2c0], R0 ;  /* 0x0002c0000e007988 */ /* 0x008fe80008000005 */
[----:B-----5:R-:W-:Y:S04]  /*38bb0*/  STS.U8 [R14+UR5+0x280], R7 ;  /* 0x000280070e007988 */ /* 0x020fe80008000005 */
[----:B------:R-:W-:Y:S04]  /*38bc0*/  STS.U8 [R14+UR5+0x480], R6 ;  /* 0x000480060e007988 */ /* 0x000fe80008000005 */
[----:B------:R-:W-:Y:S04]  /*38bd0*/  STS.U8 [R14+UR5+0x4c0], R5 ;  /* 0x0004c0050e007988 */ /* 0x000fe80008000005 */
[----:B------:R-:W-:Y:S04]  /*38be0*/  STS.U8 [R14+UR5+0x6c0], R18 ;  /* 0x0006c0120e007988 */ /* 0x000fe80008000005 */
[----:B------:R-:W-:Y:S04]  /*38bf0*/  STS.U8 [R14+UR5+0x680], R20 ;  /* 0x000680140e007988 */ /* 0x000fe80008000005 */
[----:B----4-:R-:W-:Y:S04]  /*38c00*/  STS.U8 [R14+UR5+0x880], R15 ;  /* 0x0008800f0e007988 */ /* 0x010fe80008000005 */
        /* <DEDUP_REMOVED lines=130> */
[----:B--2---:R-:W-:Y:S04]  /*39430*/  STS.U8 [R14+UR5+0x3e80], R8 ;  /* 0x003e80080e007988 */ /* 0x004fe80008000005 */
[----:B------:R-:W-:Y:S04]  /*39440*/  STS.U8 [R14+UR5+0x4680], R29 ;  /* 0x0046801d0e007988 */ /* 0x000fe80008000005 */
[----:B------:R0:W-:Y:S04]  /*39450*/  STS.U8 [R14+UR5+0x48c0], R25 ;  /* 0x0048c0190e007988 */ /* 0x0001e80008000005 */
[----:B0-----:R-:W2:Y:S04]  /*39460*/  LDL.LU R25, [R1+0x218] ;  /* 0x0002180001197983 */ /* 0x001ea80000300800 */
[----:B--2---:R0:W-:Y:S04]  /*39470*/  STL [R1+0x2140], R25 ;  /* 0x0021401901007387 */ /* 0x0041e80000100800 */
[----:B0-----:R-:W2:Y:S04]  /*39480*/  LDL.LU R25, [R1+0x238] ;  /* 0x0002380001197983 */ /* 0x001ea80000300800 */
[----:B--2---:R0:W-:Y:S04]  /*39490*/  STL [R1+0x2144], R25 ;  /* 0x0021441901007387 */ /* 0x0041e80000100800 */
[----:B0-----:R-:W2:Y:S04]  /*394a0*/  LDL.LU R25, [R1+0x23c] ;  /* 0x00023c0001197983 */ /* 0x001ea80000300800 */
        /* <DEDUP_REMOVED lines=44> */
[----:B0-----:R-:W5:Y:S04]  /*39770*/  LDL.LU R24, [R1+0x3c] ;  /* 0x00003c0001187983 */ /* 0x001f680000300800 */
[----:B-1----:R-:W5:Y:S04]  /*39780*/  LDL.LU R26, [R1+0x4] ;  /* 0x00000400011a7983 */ /* 0x002f680000300800 */
[----:B------:R-:W5:Y:S04]  /*39790*/  LDL.LU R28, [R1] ;  /* 0x00000000011c7983 */ /* 0x000f680000300800 */
        /* <DEDUP_REMOVED lines=11> */
[----:B------:R0:W-:Y:S02]  /*39850*/  STS.U8 [R14+UR5+0x6480], R0 ;  /* 0x006480000e007988 */ /* 0x0001e40008000005 */
[----:B0-----:R-:W0:Y:S02]  /*39860*/  S2R R0, SR_TID.X ;  /* 0x0000000000007919 */ /* 0x001e240000002100 */
[----:B--2---:R1:W-:Y:S04]  /*39870*/  STS.U8 [R14+UR5+0x5ec0], R25 ;  /* 0x005ec0190e007988 */ /* 0x0043e80008000005 */
[----:B-1----:R-:W2:Y:S04]  /*39880*/  LDL.LU R25, [R1+0x213c] ;  /* 0x00213c0001197983 */ /* 0x002ea80000300800 */
[----:B------:R-:W3:Y:S04]  /*39890*/  LDL.LU R23, [R1+0x2138] ;  /* 0x0021380001177983 */ /* 0x000ee80000300800 */
[----:B------:R-:W4:Y:S04]  /*398a0*/  LDL.LU R12, [R1+0x2134] ;  /* 0x00213400010c7983 */ /* 0x000f280000300800 */
[----:B------:R-:W5:Y:S04]  /*398b0*/  LDL.LU R11, [R1+0x2130] ;  /* 0x00213000010b7983 */ /* 0x000f680000300800 */
[----:B------:R-:W2:Y:S04]  /*398c0*/  LDL.LU R2, [R1+0x212c] ;  /* 0x00212c0001027983 */ /* 0x000ea80000300800 */
[----:B------:R-:W3:Y:S04]  /*398d0*/  LDL.LU R16, [R1+0x2128] ;  /* 0x0021280001107983 */ /* 0x000ee80000300800 */
[----:B------:R1:W-:Y:S04]  /*398e0*/  STS.U8 [R14+UR5+0x64c0], R8 ;  /* 0x0064c0080e007988 */ /* 0x0003e80008000005 */
[----:B------:R0:W-:Y:S04]  /*398f0*/  STS.U8 [R14+UR5+0x66c0], R7 ;  /* 0x0066c0070e007988 */ /* 0x0001e80008000005 */
[----:B------:R0:W-:Y:S04]  /*39900*/  STS.U8 [R14+UR5+0x6680], R6 ;  /* 0x006680060e007988 */ /* 0x0001e80008000005 */
[----:B------:R0:W-:Y:S04]  /*39910*/  STS.U8 [R14+UR5+0x6880], R5 ;  /* 0x006880050e007988 */ /* 0x0001e80008000005 */
[----:B------:R0:W-:Y:S04]  /*39920*/  STS.U8 [R14+UR5+0x68c0], R18 ;  /* 0x0068c0120e007988 */ /* 0x0001e80008000005 */
[----:B------:R0:W-:Y:S04]  /*39930*/  STS.U8 [R14+UR5+0x6ac0], R20 ;  /* 0x006ac0140e007988 */ /* 0x0001e80008000005 */
[----:B-1----:R-:W4:Y:S04]  /*39940*/  LDL.LU R8, [R1+0x8a4] ;  /* 0x0008a40001087983 */ /* 0x002f280000300800 */
[----:B0-----:R-:W4:Y:S04]  /*39950*/  LDL.LU R7, [R1+0x8a0] ;  /* 0x0008a00001077983 */ /* 0x001f280000300800 */
[----:B------:R-:W4:Y:S04]  /*39960*/  LDL.LU R6, [R1+0x884] ;  /* 0x0008840001067983 */ /* 0x000f280000300800 */
[----:B------:R-:W4:Y:S04]  /*39970*/  LDL.LU R5, [R1+0x880] ;  /* 0x0008800001057983 */ /* 0x000f280000300800 */
[----:B------:R-:W4:Y:S04]  /*39980*/  LDL.LU R18, [R1+0x864] ;  /* 0x0008640001127983 */ /* 0x000f280000300800 */
[----:B------:R0:W-:Y:S04]  /*39990*/  STS.U8 [R14+UR5+0x6a80], R15 ;  /* 0x006a800f0e007988 */ /* 0x0001e80008000005 */
[----:B------:R-:W4:Y:S04]  /*399a0*/  LDL.LU R20, [R1+0x860] ;  /* 0x0008600001147983 */ /* 0x000f280000300800 */
[----:B------:R1:W-:Y:S04]  /*399b0*/  STS.U8 [R14+UR5+0x6c80], R29 ;  /* 0x006c801d0e007988 */ /* 0x0003e80008000005 */
[----:B------:R1:W-:Y:S04]  /*399c0*/  STS.U8 [R14+UR5+0x6cc0], R27 ;  /* 0x006cc01b0e007988 */ /* 0x0003e80008000005 */
[----:B------:R1:W-:Y:S04]  /*399d0*/  STS.U8 [R14+UR5+0x6ec0], R21 ;  /* 0x006ec0150e007988 */ /* 0x0003e80008000005 */
[----:B------:R1:W-:Y:S04]  /*399e0*/  STS.U8 [R14+UR5+0x6e80], R19 ;  /* 0x006e80130e007988 */ /* 0x0003e80008000005 */
[----:B------:R1:W-:Y:S04]  /*399f0*/  STS.U8 [R14+UR5+0x7080], R17 ;  /* 0x007080110e007988 */ /* 0x0003e80008000005 */
[----:B0-----:R-:W4:Y:S04]  /*39a00*/  LDL.LU R15, [R1+0x844] ;  /* 0x00084400010f7983 */ /* 0x001f280000300800 */
[----:B-1----:R-:W4:Y:S04]  /*39a10*/  LDL.LU R29, [R1+0x840] ;  /* 0x00084000011d7983 */ /* 0x002f280000300800 */
        /* <DEDUP_REMOVED lines=8> */
[----:B------:R1:W-:Y:S01]  /*39aa0*/  STS.U8 [R14+UR5+0x74c0], R3 ;  /* 0x0074c0030e007988 */ /* 0x0003e20008000005 */
[----:B------:R-:W-:-:S03]  /*39ab0*/  LOP3.LUT R0, R0, 0x3f, RZ, 0xc0, !PT ;  /* 0x0000003f00007812 */ /* 0x000fc600078ec0ff */
[----:B0-----:R-:W4:Y:S04]  /*39ac0*/  LDL.LU R13, [R1+0x7e4] ;  /* 0x0007e400010d7983 */ /* 0x001f280000300800 */
[----:B-1----:R-:W4:Y:S04]  /*39ad0*/  LDL.LU R10, [R1+0x7e0] ;  /* 0x0007e000010a7983 */ /* 0x002f280000300800 */
[----:B------:R-:W4:Y:S04]  /*39ae0*/  LDL.LU R9, [R1+0x7c4] ;  /* 0x0007c40001097983 */ /* 0x000f280000300800 */
[----:B------:R0:W-:Y:S04]  /*39af0*/  STS.U8 [R14+UR5+0x76c0], R22 ;  /* 0x0076c0160e007988 */ /* 0x0001e80008000005 */
[----:B------:R-:W4:Y:S04]  /*39b00*/  LDL.LU R4, [R1+0x7c0] ;  /* 0x0007c00001047983 */ /* 0x000f280000300800 */
[----:B------:R-:W4:Y:S04]  /*39b10*/  LDL.LU R3, [R1+0x7a4] ;  /* 0x0007a40001037983 */ /* 0x000f280000300800 */
[----:B------:R1:W-:Y:S04]  /*39b20*/  STS.U8 [R14+UR5+0x7680], R24 ;  /* 0x007680180e007988 */ /* 0x0003e80008000005 */
[----:B------:R1:W-:Y:S04]  /*39b30*/  STS.U8 [R14+UR5+0x7880], R26 ;  /* 0x0078801a0e007988 */ /* 0x0003e80008000005 */
[----:B------:R1:W-:Y:S04]  /*39b40*/  STS.U8 [R14+UR5+0x78c0], R28 ;  /* 0x0078c01c0e007988 */ /* 0x0003e80008000005 */
[----:B0-----:R-:W4:Y:S04]  /*39b50*/  LDL.LU R22, [R1+0x7a0] ;  /* 0x0007a00001167983 */ /* 0x001f280000300800 */
[----:B-1----:R-:W4:Y:S04]  /*39b60*/  LDL.LU R24, [R1+0x784] ;  /* 0x0007840001187983 */ /* 0x002f280000300800 */
[----:B------:R-:W4:Y:S04]  /*39b70*/  LDL.LU R26, [R1+0x780] ;  /* 0x00078000011a7983 */ /* 0x000f280000300800 */
[----:B------:R-:W4:Y:S04]  /*39b80*/  LDL.LU R28, [R1+0x764] ;  /* 0x00076400011c7983 */ /* 0x000f280000300800 */
[----:B--2---:R0:W-:Y:S04]  /*39b90*/  STS.U8 [R14+UR5+0x7a80], R2 ;  /* 0x007a80020e007988 */ /* 0x0041e80008000005 */
[----:B---3--:R1:W-:Y:S04]  /*39ba0*/  STS.U8 [R14+UR5+0x7ac0], R16 ;  /* 0x007ac0100e007988 */ /* 0x0083e80008000005 */
[----:B-----5:R2:W-:Y:S04]  /*39bb0*/  STS.U8 [R14+UR5+0x7c80], R11 ;  /* 0x007c800b0e007988 */ /* 0x0205e80008000005 */
[----:B----4-:R3:W-:Y:S04]  /*39bc0*/  STS.U8 [R14+UR5+0x7cc0], R12 ;  /* 0x007cc00c0e007988 */ /* 0x0107e80008000005 */
[----:B------:R4:W-:Y:S04]  /*39bd0*/  STS.U8 [R14+UR5+0x7ec0], R23 ;  /* 0x007ec0170e007988 */ /* 0x0009e80008000005 */
[----:B------:R5:W-:Y:S01]  /*39be0*/  STS.U8 [R14+UR5+0x7e80], R25 ;  /* 0x007e80190e007988 */ /* 0x000be20008000005 */
[----:B0-----:R-:W-:-:S03]  /*39bf0*/  LOP3.LUT R2, R0, 0x20, RZ, 0x3c, !PT ;  /* 0x0000002000027812 */ /* 0x001fc600078e3cff */
[----:B-1----:R-:W5:Y:S04]  /*39c00*/  LDL.LU R16, [R1+0x8c0] ;  /* 0x0008c00001107983 */ /* 0x002f680000300800 */
[----:B------:R-:W5:Y:S04]  /*39c10*/  LDL.LU R0, [R1+0x8c4] ;  /* 0x0008c40001007983 */ /* 0x000f680000300800 */
[----:B--2---:R-:W2:Y:S04]  /*39c20*/  LDL.LU R11, [R1+0x8e0] ;  /* 0x0008e000010b7983 */ /* 0x004ea80000300800 */
[----:B---3--:R-:W3:Y:S04]  /*39c30*/  LDL.LU R12, [R1+0x8e4] ;  /* 0x0008e400010c7983 */ /* 0x008ee80000300800 */
[----:B----4-:R-:W4:Y:S04]  /*39c40*/  LDL.LU R23, [R1+0x900] ;  /* 0x0009000001177983 */ /* 0x010f280000300800 */
[----:B-----5:R-:W5:Y:S04]  /*39c50*/  LDL.LU R14, [R1+0x904] ;  /* 0x00090400010e7983 */ /* 0x020f680000300800 */
[----:B------:R-:W2:Y:S04]  /*39c60*/  LDL.LU R25, [R1+0x704] ;  /* 0x0007040001197983 */ /* 0x000ea80000300800 */
[----:B--2---:R0:W-:Y:S04]  /*39c70*/  STL [R1+0x211c], R25 ;  /* 0x00211c1901007387 */ /* 0x0041e80000100800 */
[----:B0-----:R-:W2:Y:S04]  /*39c80*/  LDL.LU R25, [R1+0x734] ;  /* 0x0007340001197983 */ /* 0x001ea80000300800 */
[----:B--2---:R0:W-:Y:S04]  /*39c90*/  STL [R1+0x2120], R25 ;  /* 0x0021201901007387 */ /* 0x0041e80000100800 */
[----:B0-----:R-:W2:Y:S04]  /*39ca0*/  LDL.LU R25, [R1+0x73c] ;  /* 0x00073c0001197983 */ /* 0x001ea80000300800 */
[----:B-----5:R-:W-:Y:S04]  /*39cb0*/  STS.U8 [R2+UR5+0x100], R14 ;  /* 0x0001000e02007988 */ /* 0x020fe80008000005 */
[----:B----4-:R-:W-:Y:S04]  /*39cc0*/  STS.U8 [R2+UR5+0x140], R23 ;  /* 0x0001401702007988 */ /* 0x010fe80008000005 */
[----:B---3--:R-:W-:Y:S04]  /*39cd0*/  STS.U8 [R2+UR5+0x340], R12 ;  /* 0x0003400c02007988 */ /* 0x008fe80008000005 */
        /* <DEDUP_REMOVED lines=99> */
[----:B0-----:R-:W4:Y:S04]  /*3a310*/  LDL.LU R29, [R1+0x420] ;  /* 0x00042000011d7983 */ /* 0x001f280000300800 */
[----:B-1----:R-:W3:Y:S04]  /*3a320*/  LDL.LU R27, [R1+0x404] ;  /* 0x00040400011b7983 */ /* 0x002ee80000300800 */
        /* <DEDUP_REMOVED lines=24> */
[----:B----4-:R-:W-:Y:S04]  /*3a4b0*/  STS.U8 [R2+UR5+0x4b00], R29 ;  /* 0x004b001d02007988 */ /* 0x010fe80008000005 */
[----:B--2---:R0:W-:Y:S04]  /*3a4c0*/  STS.U8 [R2+UR5+0x3d00], R25 ;  /* 0x003d001902007988 */ /* 0x0041e80008000005 */
[----:B0-----:R-:W2:Y:S04]  /*3a4d0*/  LDL.LU R25, [R1+0x2110] ;  /* 0x0021100001197983 */ /* 0x001ea80000300800 */
[----:B------:R-:W4:Y:S04]  /*3a4e0*/  LDL.LU R29, [R1+0x234] ;  /* 0x00023400011d7983 */ /* 0x000f280000300800 */
[----:B----4-:R0:W-:Y:S04]  /*3a4f0*/  STL [R1+0x2104], R29 ;  /* 0x0021041d01007387 */ /* 0x0101e80000100800 */
[----:B0-----:R-:W4:Y:S04]  /*3a500*/  LDL.LU R29, [R1+0x254] ;  /* 0x00025400011d7983 */ /* 0x001f280000300800 */
[----:B----4-:R0:W-:Y:S04]  /*3a510*/  STL [R1+0x2108], R29 ;  /* 0x0021081d01007387 */ /* 0x0101e80000100800 */
[----:B0-----:R-:W4:Y:S04]  /*3a520*/  LDL.LU R29, [R1+0x258] ;  /* 0x00025800011d7983 */ /* 0x001f280000300800 */
[----:B---3--:R-:W-:Y:S04]  /*3a530*/  STS.U8 [R2+UR5+0x4d00], R27 ;  /* 0x004d001b02007988 */ /* 0x008fe80008000005 */
[----:B-----5:R-:W-:Y:S04]  /*3a540*/  STS.U8 [R2+UR5+0x4f00], R17 ;  /* 0x004f001102007988 */ /* 0x020fe80008000005 */
[----:B------:R-:W-:Y:S04]  /*3a550*/  STS.U8 [R2+UR5+0x5100], R13 ;  /* 0x0051000d02007988 */ /* 0x000fe80008000005 */
[----:B------:R-:W-:Y:S04]  /*3a560*/  STS.U8 [R2+UR5+0x5300], R4 ;  /* 0x0053000402007988 */ /* 0x000fe80008000005 */
[----:B------:R-:W-:Y:S04]  /*3a570*/  STS.U8 [R2+UR5+0x5500], R3 ;  /* 0x0055000302007988 */ /* 0x000fe80008000005 */
        /* <DEDUP_REMOVED lines=8> */
[----:B----4-:R0:W-:Y:S04]  /*3a600*/  STL [R1+0x210c], R29 ;  /* 0x00210c1d01007387 */ /* 0x0101e80000100800 */
        /* <DEDUP_REMOVED lines=62> */
[----:B------:R-:W3:Y:S04]  /*3a9f0*/  LDL.LU R4, [R1+0x20f0] ;  /* 0x0020f00001047983 */ /* 0x000ee80000300800 */
[----:B------:R-:W4:Y:S04]  /*3aa00*/  LDL.LU R3, [R1+0x20ec] ;  /* 0x0020ec0001037983 */ /* 0x000f280000300800 */
        /* <DEDUP_REMOVED lines=38> */
[----:B------:R-:W-:Y:S04]  /*3ac70*/  STS.U8 [R2+UR5+0x6500], R0 ;  /* 0x0065000002007988 */ /* 0x000fe80008000005 */
[----:B--2---:R-:W-:Y:S04]  /*3ac80*/  STS.U8 [R2+UR5+0x7f00], R29 ;  /* 0x007f001d02007988 */ /* 0x004fe80008000005 */
[----:B-----5:R-:W-:Y:S04]  /*3ac90*/  STS.U8 [R2+UR5+0x7d00], R13 ;  /* 0x007d000d02007988 */ /* 0x020fe80008000005 */
[----:B---3--:R-:W-:Y:S04]  /*3aca0*/  STS.U8 [R2+UR5+0x7b00], R4 ;  /* 0x007b000402007988 */ /* 0x008fe80008000005 */
[----:B----4-:R-:W-:Y:S04]  /*3acb0*/  STS.U8 [R2+UR5+0x7b40], R3 ;  /* 0x007b400302007988 */ /* 0x010fe80008000005 */
[----:B------:R-:W-:Y:S04]  /*3acc0*/  STS.U8 [R2+UR5+0x7940], R26 ;  /* 0x0079401a02007988 */ /* 0x000fe80008000005 */
[----:B------:R0:W-:Y:S04]  /*3acd0*/  STS.U8 [R2+UR5+0x7900], R28 ;  /* 0x0079001c02007988 */ /* 0x0001e80008000005 */
[----:B------:R1:W-:Y:S04]  /*3ace0*/  STS.U8 [R2+UR5+0x7d40], R17 ;  /* 0x007d401102007988 */ /* 0x0003e80008000005 */
[----:B------:R2:W-:Y:S04]  /*3acf0*/  STS.U8 [R2+UR5+0x7f40], R27 ;  /* 0x007f401b02007988 */ /* 0x0005e80008000005 */
[----:B0-----:R-:W3:Y:S04]  /*3ad00*/  LDL.LU R28, [R1+0x898] ;  /* 0x00089800011c7983 */ /* 0x001ee80000300800 */
[----:B------:R-:W4:Y:S04]  /*3ad10*/  LDL.LU R26, [R1+0x89c] ;  /* 0x00089c00011a7983 */ /* 0x000f280000300800 */
[----:B------:R-:W5:Y:S04]  /*3ad20*/  LDL.LU R3, [R1+0x8b8] ;  /* 0x0008b80001037983 */ /* 0x000f680000300800 */
[----:B------:R-:W4:Y:S04]  /*3ad30*/  LDL.LU R4, [R1+0x8bc] ;  /* 0x0008bc0001047983 */ /* 0x000f280000300800 */
[----:B------:R-:W5:Y:S04]  /*3ad40*/  LDL.LU R13, [R1+0x8d8] ;  /* 0x0008d800010d7983 */ /* 0x000f680000300800 */
[----:B-1----:R-:W5:Y:S04]  /*3ad50*/  LDL.LU R17, [R1+0x8dc] ;  /* 0x0008dc0001117983 */ /* 0x002f680000300800 */
[----:B--2---:R-:W2:Y:S04]  /*3ad60*/  LDL.LU R27, [R1+0x8f8] ;  /* 0x0008f800011b7983 */ /* 0x004ea80000300800 */
[----:B------:R-:W2:Y:S01]  /*3ad70*/  LDL.LU R2, [R1+0x8fc] ;  /* 0x0008fc0001027983 */ /* 0x000ea20000300800 */
[----:B------:R-:W0:Y:S02]  /*3ad80*/  S2R R0, SR_TID.X ;  /* 0x0000000000007919 */ /* 0x000e240000002100 */
[----:B0-----:R-:W-:-:S04]  /*3ad90*/  LOP3.LUT R0, R0, 0x3f, RZ, 0xc0, !PT ;  /* 0x0000003f00007812 */ /* 0x001fc800078ec0ff */
[----:B------:R-:W-:-:S05]  /*3ada0*/  LOP3.LUT R0, R0, 0x30, RZ, 0x3c, !PT ;  /* 0x0000003000007812 */ /* 0x000fca00078e3cff */
        /* <DEDUP_REMOVED lines=8> */
[----:B---3--:R-:W-:Y:S04]  /*3ae30*/  STS.U8 [R0+UR5+0x780], R28 ;  /* 0x0007801c00007988 */ /* 0x008fe80008000005 */
[----:B----4-:R-:W-:Y:S04]  /*3ae40*/  STS.U8 [R0+UR5+0x580], R4 ;  /* 0x0005800400007988 */ /* 0x010fe80008000005 */
[----:B-----5:R-:W-:Y:S04]  /*3ae50*/  STS.U8 [R0+UR5+0x380], R13 ;  /* 0x0003800d00007988 */ /* 0x020fe80008000005 */
[----:B------:R-:W-:Y:S04]  /*3ae60*/  STS.U8 [R0+UR5+0x3c0], R17 ;  /* 0x0003c01100007988 */ /* 0x000fe80008000005 */
[----:B--2---:R-:W-:Y:S04]  /*3ae70*/  STS.U8 [R0+UR5+0x1c0], R27 ;  /* 0x0001c01b00007988 */ /* 0x004fe80008000005 */
[----:B------:R-:W-:Y:S04]  /*3ae80*/  STS.U8 [R0+UR5+0x180], R2 ;  /* 0x0001800200007988 */ /* 0x000fe80008000005 */
[----:B------:R-:W-:Y:S04]  /*3ae90*/  STS.U8 [R0+UR5+0x5c0], R3 ;  /* 0x0005c00300007988 */ /* 0x000fe80008000005 */
[----:B------:R-:W-:Y:S04]  /*3aea0*/  STS.U8 [R0+UR5+0x7c0], R26 ;  /* 0x0007c01a00007988 */ /* 0x000fe80008000005 */
[----:B------:R-:W-:Y:S04]  /*3aeb0*/  STS.U8 [R0+UR5+0x1180], R6 ;  /* 0x0011800600007988 */ /* 0x000fe80008000005 */
[----:B------:R0:W-:Y:S04]  /*3aec0*/  STS.U8 [R0+UR5+0x1380], R10 ;  /* 0x0013800a00007988 */ /* 0x0001e80008000005 */
[----:B------:R1:W-:Y:S04]  /*3aed0*/  STS.U8 [R0+UR5+0x1580], R9 ;  /* 0x0015800900007988 */ /* 0x0003e80008000005 */
[----:B0-----:R-:W2:Y:S04]  /*3aee0*/  LDL.LU R10, [R1+0x750] ;  /* 0x00075000010a7983 */ /* 0x001ea80000300800 */
[----:B-1----:R-:W3:Y:S04]  /*3aef0*/  LDL.LU R9, [R1+0x72c] ;  /* 0x00072c0001097983 */ /* 0x002ee80000300800 */
[----:B------:R-:W4:Y:S04]  /*3af00*/  LDL.LU R29, [R1+0x6fc] ;  /* 0x0006fc00011d7983 */ /* 0x000f280000300800 */
[----:B------:R-:W-:Y:S04]  /*3af10*/  STS.U8 [R0+UR5+0x11c0], R5 ;  /* 0x0011c00500007988 */ /* 0x000fe80008000005 */
[----:B------:R-:W-:Y:S04]  /*3af20*/  STS.U8 [R0+UR5+0x19c0], R22 ;  /* 0x0019c01600007988 */ /* 0x000fe80008000005 */
[----:B------:R-:W-:Y:S04]  /*3af30*/  STS.U8 [R0+UR5+0x1bc0], R24 ;  /* 0x001bc01800007988 */ /* 0x000fe80008000005 */
[----:B------:R-:W-:Y:S04]  /*3af40*/  STS.U8 [R0+UR5+0x13c0], R18 ;  /* 0x0013c01200007988 */ /* 0x000fe80008000005 */
[----:B------:R-:W-:Y:S04]  /*3af50*/  STS.U8 [R0+UR5+0x15c0], R20 ;  /* 0x0015c01400007988 */ /* 0x000fe80008000005 */
[----:B----4-:R0:W-:Y:S04]  /*3af60*/  STL [R1+0x20e0], R29 ;  /* 0x0020e01d01007387 */ /* 0x0101e80000100800 */
[----:B0-----:R-:W4:Y:S04]  /*3af70*/  LDL.LU R29, [R1+0x720] ;  /* 0x00072000011d7983 */ /* 0x001f280000300800 */
        /* <DEDUP_REMOVED lines=25> */
[----:B--2---:R2:W-:Y:S04]  /*3b110*/  STS.U8 [R0+UR5+0x1b80], R10 ;  /* 0x001b800a00007988 */ /* 0x0045e80008000005 */
[----:B---3--:R3:W-:Y:S04]  /*3b120*/  STS.U8 [R0+UR5+0x1d80], R9 ;  /* 0x001d800900007988 */ /* 0x0087e80008000005 */
[----:B0-----:R-:W5:Y:S04]  /*3b130*/  LDL.LU R15, [R1+0x598] ;  /* 0x00059800010f7983 */ /* 0x001f680000300800 */
[----:B-1----:R-:W5:Y:S04]  /*3b140*/  LDL.LU R21, [R1+0x55c] ;  /* 0x00055c0001157983 */ /* 0x002f680000300800 */
[----:B------:R-:W5:Y:S04]  /*3b150*/  LDL.LU R19, [R1+0x558] ;  /* 0x0005580001137983 */ /* 0x000f680000300800 */
[----:B--2---:R-:W2:Y:S04]  /*3b160*/  LDL.LU R10, [R1+0x53c] ;  /* 0x00053c00010a7983 */ /* 0x004ea80000300800 */
[----:B---3--:R-:W3:Y:S04]  /*3b170*/  LDL.LU R9, [R1+0x538] ;  /* 0x0005380001097983 */ /* 0x008ee80000300800 */
[----:B----4-:R0:W-:Y:S04]  /*3b180*/  STS.U8 [R0+UR5+0x1dc0], R29 ;  /* 0x001dc01d00007988 */ /* 0x0101e80008000005 */
[----:B0-----:R-:W4:Y:S04]  /*3b190*/  LDL.LU R29, [R1+0x20e0] ;  /* 0x0020e000011d7983 */ /* 0x001f280000300800 */
[----:B-----5:R0:W-:Y:S04]  /*3b1a0*/  STS.U8 [R0+UR5+0x31c0], R22 ;  /* 0x0031c01600007988 */ /* 0x0201e80008000005 */
[----:B------:R1:W-:Y:S04]  /*3b1b0*/  STS.U8 [R0+UR5+0x33c0], R24 ;  /* 0x0033c01800007988 */ /* 0x0003e80008000005 */
[----:B0-----:R-:W5:Y:S04]  /*3b1c0*/  LDL.LU R22, [R1+0x51c] ;  /* 0x00051c0001167983 */ /* 0x001f680000300800 */
[----:B-1----:R-:W5:Y:S04]  /*3b1d0*/  LDL.LU R24, [R1+0x518] ;  /* 0x0005180001187983 */ /* 0x002f680000300800 */
[----:B----4-:R0:W-:Y:S04]  /*3b1e0*/  STS.U8 [R0+UR5+0x1fc0], R29 ;  /* 0x001fc01d00007988 */ /* 0x0101e80008000005 */
[----:B0-----:R-:W4:Y:S04]  /*3b1f0*/  LDL.LU R29, [R1+0x4f8] ;  /* 0x0004f800011d7983 */ /* 0x001f280000300800 */
        /* <DEDUP_REMOVED lines=46> */
[----:B------:R0:W-:Y:S04]  /*3b4e0*/  STS.U8 [R0+UR5+0x3780], R19 ;  /* 0x0037801300007988 */ /* 0x0001e80008000005 */
[----:B--2---:R1:W-:Y:S04]  /*3b4f0*/  STS.U8 [R0+UR5+0x3980], R10 ;  /* 0x0039800a00007988 */ /* 0x0043e80008000005 */
[----:B---3--:R2:W-:Y:S04]  /*3b500*/  STS.U8 [R0+UR5+0x39c0], R9 ;  /* 0x0039c00900007988 */ /* 0x0085e80008000005 */
[----:B-----5:R3:W-:Y:S04]  /*3b510*/  STS.U8 [R0+UR5+0x3bc0], R22 ;  /* 0x003bc01600007988 */ /* 0x0207e80008000005 */
[----:B------:R5:W-:Y:S04]  /*3b520*/  STS.U8 [R0+UR5+0x3b80], R24 ;  /* 0x003b801800007988 */ /* 0x000be80008000005 */
[----:B0-----:R-:W4:Y:S04]  /*3b530*/  LDL.LU R19, [R1+0x2b0] ;  /* 0x0002b00001137983 */ /* 0x001f280000300800 */
[----:B-1----:R-:W4:Y:S04]  /*3b540*/  LDL.LU R10, [R1+0x2ac] ;  /* 0x0002ac00010a7983 */ /* 0x002f280000300800 */
[----:B--2---:R-:W2:Y:S04]  /*3b550*/  LDL.LU R9, [R1+0x290] ;  /* 0x0002900001097983 */ /* 0x004ea80000300800 */
[----:B---3--:R-:W3:Y:S04]  /*3b560*/  LDL.LU R22, [R1+0x28c] ;  /* 0x00028c0001167983 */ /* 0x008ee80000300800 */
[----:B-----5:R-:W5:Y:S04]  /*3b570*/  LDL.LU R24, [R1+0x270] ;  /* 0x0002700001187983 */ /* 0x020f680000300800 */
[----:B----4-:R0:W-:Y:S04]  /*3b580*/  STS.U8 [R0+UR5+0x3d80], R29 ;  /* 0x003d801d00007988 */ /* 0x0101e80008000005 */
[----:B0-----:R-:W4:Y:S04]  /*3b590*/  LDL.LU R29, [R1+0x20dc] ;  /* 0x0020dc00011d7983 */ /* 0x001f280000300800 */
[----:B------:R0:W-:Y:S04]  /*3b5a0*/  STS.U8 [R0+UR5+0x4f80], R5 ;  /* 0x004f800500007988 */ /* 0x0001e80008000005 */
[----:B------:R1:W-:Y:S04]  /*3b5b0*/  STS.U8 [R0+UR5+0x5180], R20 ;  /* 0x0051801400007988 */ /* 0x0003e80008000005 */
[----:B------:R1:W-:Y:S04]  /*3b5c0*/  STS.U8 [R0+UR5+0x5380], R21 ;  /* 0x0053801500007988 */ /* 0x0003e80008000005 */
[----:B0-----:R-:W4:Y:S04]  /*3b5d0*/  LDL.LU R5, [R1+0x26c] ;  /* 0x00026c0001057983 */ /* 0x001f280000300800 */
[----:B-1----:R-:W4:Y:S04]  /*3b5e0*/  LDL.LU R20, [R1+0x24c] ;  /* 0x00024c0001147983 */ /* 0x002f280000300800 */
[----:B------:R-:W4:Y:S04]  /*3b5f0*/  LDL.LU R21, [R1+0x228] ;  /* 0x0002280001157983 */ /* 0x000f280000300800 */
[----:B------:R-:W-:Y:S04]  /*3b600*/  STS.U8 [R0+UR5+0x5580], R19 ;  /* 0x0055801300007988 */ /* 0x000fe80008000005 */
[----:B------:R-:W-:Y:S04]  /*3b610*/  STS.U8 [R0+UR5+0x55c0], R10 ;  /* 0x0055c00a00007988 */ /* 0x000fe80008000005 */
[----:B--2---:R-:W-:Y:S04]  /*3b620*/  STS.U8 [R0+UR5+0x57c0], R9 ;  /* 0x0057c00900007988 */ /* 0x004fe80008000005 */
        /* <DEDUP_REMOVED lines=15> */
[----:B------:R0:W-:Y:S04]  /*3b720*/  STS.U8 [R0+UR5+0x3dc0], R29 ;  /* 0x003dc01d00007988 */ /* 0x0001e80008000005 */
[----:B------:R-:W5:Y:S04]  /*3b730*/  LDL.LU R24, [R1+0x1e4] ;  /* 0x0001e40001187983 */ /* 0x000f680000300800 */
[----:B------:R1:W-:Y:S04]  /*3b740*/  STS.U8 [R0+UR5+0x45c0], R28 ;  /* 0x0045c01c00007988 */ /* 0x0003e80008000005 */
[----:B0-----:R-:W5:Y:S04]  /*3b750*/  LDL.LU R29, [R1+0x1c8] ;  /* 0x0001c800011d7983 */ /* 0x001f680000300800 */
        /* <DEDUP_REMOVED lines=8> */
[----:B-1----:R-:W5:Y:S04]  /*3b7e0*/  LDL.LU R28, [R1+0x148] ;  /* 0x00014800011c7983 */ /* 0x002f680000300800 */
        /* <DEDUP_REMOVED lines=24> */
[----:B0-----:R-:W5:Y:S04]  /*3b970*/  LDL.LU R20, [R1+0x24] ;  /* 0x0000240001147983 */ /* 0x001f680000300800 */
        /* <DEDUP_REMOVED lines=22> */
[----:B------:R-:W4:Y:S04]  /*3bae0*/  LDL.LU R28, [R1+0x28] ;  /* 0x00002800011c7983 */ /* 0x000f280000300800 */
[----:B------:R-:W4:Y:S04]  /*3baf0*/  LDL.LU R25, [R1+0x50] ;  /* 0x0000500001197983 */ /* 0x000f280000300800 */
[----:B------:R0:W-:Y:S02]  /*3bb00*/  STS.U8 [R0+UR5+0x7780], R20 ;  /* 0x0077801400007988 */ /* 0x0001e40008000005 */
[----:B0-----:R-:W0:Y:S02]  /*3bb10*/  S2R R20, SR_TID.X ;  /* 0x0000000000147919 */ /* 0x001e240000002100 */
        /* <DEDUP_REMOVED lines=8> */
[----:B------:R0:W-:Y:S04]  /*3bba0*/  STS.U8 [R0+UR5+0x6f80], R23 ;  /* 0x006f801700007988 */ /* 0x0001e80008000005 */
[----:B------:R-:W-:Y:S04]  /*3bbb0*/  STS.U8 [R0+UR5+0x7180], R12 ;  /* 0x0071800c00007988 */ /* 0x000fe80008000005 */
[----:B------:R-:W-:Y:S04]  /*3bbc0*/  STS.U8 [R0+UR5+0x71c0], R11 ;  /* 0x0071c00b00007988 */ /* 0x000fe80008000005 */
[----:B------:R1:W-:Y:S04]  /*3bbd0*/  STS.U8 [R0+UR5+0x73c0], R16 ;  /* 0x0073c01000007988 */ /* 0x0003e80008000005 */
[----:B------:R1:W-:Y:S04]  /*3bbe0*/  STS.U8 [R0+UR5+0x7380], R8 ;  /* 0x0073800800007988 */ /* 0x0003e80008000005 */
[----:B------:R4:W-:Y:S04]  /*3bbf0*/  STS.U8 [R0+UR5+0x7580], R7 ;  /* 0x0075800700007988 */ /* 0x0009e80008000005 */
[----:B------:R4:W-:Y:S04]  /*3bc00*/  STS.U8 [R0+UR5+0x75c0], R6 ;  /* 0x0075c00600007988 */ /* 0x0009e80008000005 */
[----:B------:R4:W-:Y:S01]  /*3bc10*/  STS.U8 [R0+UR5+0x77c0], R5 ;  /* 0x0077c00500007988 */ /* 0x0009e20008000005 */
[C---:B0-----:R-:W-:Y:S01]  /*3bc20*/  LOP3.LUT R23, R20.reuse, 0x7, RZ, 0xc0, !PT ;  /* 0x0000000714177812 */ /* 0x041fe200078ec0ff */
[----:B-1----:R-:W-:-:S04]  /*3bc30*/  IMAD.SHL.U32 R16, R20, 0x2, RZ ;  /* 0x0000000214107824 */ /* 0x002fc800078e00ff */
[----:B------:R-:W-:Y:S02]  /*3bc40*/  IMAD R23, R23, 0x90, RZ ;  /* 0x0000009017177824 */ /* 0x000fe400078e02ff */
[----:B------:R-:W-:-:S03]  /*3bc50*/  IMAD.SHL.U32 R8, R20, 0x20, RZ ;  /* 0x0000002014087824 */ /* 0x000fc600078e00ff */
[----:B------:R-:W-:-:S04]  /*3bc60*/  LOP3.LUT R23, R23, 0x30, R16, 0x78, !PT ;  /* 0x0000003017177812 */ /* 0x000fc800078e7810 */
[----:B------:R-:W-:Y:S01]  /*3bc70*/  LOP3.LUT R23, R23, 0x400, R8, 0xf8, !PT ;  /* 0x0000040017177812 */ /* 0x000fe200078ef808 */
[----:B--2---:R-:W-:Y:S04]  /*3bc80*/  STS.U8 [R0+UR5+0x7dc0], R21 ;  /* 0x007dc01500007988 */ /* 0x004fe80008000005 */
[----:B-----5:R-:W-:Y:S04]  /*3bc90*/  STS.U8 [R0+UR5+0x7bc0], R9 ;  /* 0x007bc00900007988 */ /* 0x020fe80008000005 */
[----:B---3--:R-:W-:Y:S04]  /*3bca0*/  STS.U8 [R0+UR5+0x79c0], R22 ;  /* 0x0079c01600007988 */ /* 0x008fe80008000005 */
[----:B----4-:R-:W-:Y:S04]  /*3bcb0*/  STS.U8 [R0+UR5+0x7980], R24 ;  /* 0x0079801800007988 */ /* 0x010fe80008000005 */
[----:B------:R-:W-:Y:S04]  /*3bcc0*/  STS.U8 [R0+UR5+0x7b80], R10 ;  /* 0x007b800a00007988 */ /* 0x000fe80008000005 */
[----:B------:R-:W-:Y:S04]  /*3bcd0*/  STS.U8 [R0+UR5+0x7d80], R19 ;  /* 0x007d801300007988 */ /* 0x000fe80008000005 */
[----:B------:R-:W-:Y:S04]  /*3bce0*/  STS.U8 [R0+UR5+0x7fc0], R18 ;  /* 0x007fc01200007988 */ /* 0x000fe80008000005 */
[----:B------:R-:W-:Y:S01]  /*3bcf0*/  STS.U8 [R0+UR5+0x7f80], R15 ;  /* 0x007f800f00007988 */ /* 0x000fe20008000005 */
[----:B------:R-:W-:Y:S06]  /*3bd00*/  BAR.SYNC.DEFER_BLOCKING 0x0 ;  /* 0x0000000000007b1d */ /* 0x000fec0000010000 */
[----:B------:R-:W0:Y:S04]  /*3bd10*/  LDSM.16.M88.4 R12, [R23+UR5] ;  /* 0x00000005170c783b */ /* 0x000e280008000200 */
[----:B------:R-:W-:Y:S04]  /*3bd20*/  STL [R1+0x20bc], R26 ;  /* 0x0020bc1a01007387 */ /* 0x000fe80000100800 */
[----:B------:R-:W-:Y:S04]  /*3bd30*/  STL [R1+0x20b8], R25 ;  /* 0x0020b81901007387 */ /* 0x000fe80000100800 */
[----:B------:R-:W2:Y:S04]  /*3bd40*/  LDL.LU R11, [R1+0x48] ;  /* 0x00004800010b7983 */ /* 0x000ea80000300800 */
[----:B------:R-:W3:Y:S04]  /*3bd50*/  LDL.LU R7, [R1+0x68] ;  /* 0x0000680001077983 */ /* 0x000ee80000300800 */
[----:B------:R-:W3:Y:S04]  /*3bd60*/  LDL.LU R6, [R1+0x64] ;  /* 0x0000640001067983 */ /* 0x000ee80000300800 */
[----:B------:R-:W4:Y:S04]  /*3bd70*/  LDL.LU R5, [R1+0x70] ;  /* 0x0000700001057983 */ /* 0x000f280000300800 */
[----:B------:R-:W4:Y:S04]  /*3bd80*/  LDL.LU R20, [R1+0x6c] ;  /* 0x00006c0001147983 */ /* 0x000f280000300800 */
[----:B------:R-:W-:Y:S04]  /*3bd90*/  LDSM.16.M88.4 R24, [R23+UR5+0x1800] ;  /* 0x001800051718783b */ /* 0x000fe80008000200 */
[----:B0-----:R-:W-:Y:S01]  /*3bda0*/  STL [R1+0x130], R12 ;  /* 0x0001300c01007387 */ /* 0x001fe20000100800 */
[----:B------:R-:W-:-:S03]  /*3bdb0*/  IMAD.MOV.U32 R18, RZ, RZ, R12 ;  /* 0x000000ffff127224 */ /* 0x000fc600078e000c */
[----:B------:R-:W-:Y:S01]  /*3bdc0*/  STL.64 [R1+0x138], R14 ;  /* 0x0001380e01007387 */ /* 0x000fe20000100a00 */
[----:B------:R-:W-:-:S03]  /*3bdd0*/  IMAD.MOV.U32 R29, RZ, RZ, R13 ;  /* 0x000000ffff1d7224 */ /* 0x000fc600078e000d */
[----:B------:R-:W0:Y:S04]  /*3bde0*/  LDSM.16.M88.4 R12, [R23+UR5+0x800] ;  /* 0x00080005170c783b */ /* 0x000e280008000200 */
[----:B0-----:R-:W-:Y:S01]  /*3bdf0*/  STL.64 [R1+0x140], R12 ;  /* 0x0001400c01007387 */ /* 0x001fe20000100a00 */
[----:B------:R-:W-:-:S03]  /*3be00*/  IMAD.MOV.U32 R8, RZ, RZ, R12 ;  /* 0x000000ffff087224 */ /* 0x000fc600078e000c */
[----:B------:R-:W-:Y:S01]  /*3be10*/  STL.64 [R1+0x148], R14 ;  /* 0x0001480e01007387 */ /* 0x000fe20000100a00 */
[----:B------:R-:W-:-:S03]  /*3be20*/  IMAD.MOV.U32 R9, RZ, RZ, R13 ;  /* 0x000000ffff097224 */ /* 0x000fc600078e000d */
[----:B------:R-:W0:Y:S02]  /*3be30*/  LDSM.16.M88.4 R12, [R23+UR5+0x1000] ;  /* 0x00100005170c783b */ /* 0x000e240008000200 */
[----:B0-----:R-:W-:Y:S02]  /*3be40*/  IMAD.MOV.U32 R17, RZ, RZ, R12 ;  /* 0x000000ffff117224 */ /* 0x001fe400078e000c */
[----:B------:R-:W-:Y:S01]  /*3be50*/  IMAD.MOV.U32 R16, RZ, RZ, R13 ;  /* 0x000000ffff107224 */ /* 0x000fe200078e000d */
[----:B------:R-:W-:Y:S04]  /*3be60*/  STL.64 [R1+0x150], R12 ;  /* 0x0001500c01007387 */ /* 0x000fe80000100a00 */
[----:B------:R0:W-:Y:S04]  /*3be70*/  STL.64 [R1+0x158], R14 ;  /* 0x0001580e01007387 */ /* 0x0001e80000100a00 */
[----:B------:R-:W-:Y:S04]  /*3be80*/  STL.64 [R1+0x20b0], R16 ;  /* 0x0020b01001007387 */ /* 0x000fe80000100a00 */
[----:B------:R-:W-:Y:S04]  /*3be90*/  STL.64 [R1+0x160], R24 ;  /* 0x0001601801007387 */ /* 0x000fe80000100a00 */
[----:B------:R-:W-:Y:S01]  /*3bea0*/  STL.64 [R1+0x168], R26 ;  /* 0x0001681a01007387 */ /* 0x000fe20000100a00 */
[----:B0-----:R-:W-:-:S02]  /*3beb0*/  IMAD.MOV.U32 R15, RZ, RZ, R24 ;  /* 0x000000ffff0f7224 */ /* 0x001fc400078e0018 */
[----:B------:R-:W-:Y:S02]  /*3bec0*/  IMAD.MOV.U32 R14, RZ, RZ, R25 ;  /* 0x000000ffff0e7224 */ /* 0x000fe400078e0019 */
[----:B------:R-:W0:Y:S04]  /*3bed0*/  LDSM.16.M88.4 R24, [R23+UR5+0x2000] ;  /* 0x002000051718783b */ /* 0x000e280008000200 */
[----:B0-----:R-:W-:Y:S04]  /*3bee0*/  STL.64 [R1+0x170], R24 ;  /* 0x0001701801007387 */ /* 0x001fe80000100a00 */
[----:B------:R0:W-:Y:S01]  /*3bef0*/  STL.64 [R1+0x178], R26 ;  /* 0x0001781a01007387 */ /* 0x0001e20000100a00 */
[----:B------:R-:W-:-:S03]  /*3bf00*/  IMAD.MOV.U32 R12, RZ, RZ, R25 ;  /* 0x000000ffff0c7224 */ /* 0x000fc600078e0019 */
[----:B0-----:R-:W5:Y:S04]  /*3bf10*/  LDL.LU R26, [R1+0x20bc] ;  /* 0x0020bc00011a7983 */ /* 0x001f680000300800 */
[----:B------:R-:W2:Y:S01]  /*3bf20*/  LDL.LU R25, [R1+0x20b8] ;  /* 0x0020b80001197983 */ /* 0x000ea20000300800 */
[----:B------:R-:W-:-:S03]  /*3bf30*/  IMAD.MOV.U32 R13, RZ, RZ, R24 ;  /* 0x000000ffff0d7224 */ /* 0x000fc600078e0018 */
[----:B------:R-:W-:Y:S04]  /*3bf40*/  STL.64 [R1+0x20a8], R14 ;  /* 0x0020a80e01007387 */ /* 0x000fe80000100a00 */
[----:B------:R-:W-:Y:S04]  /*3bf50*/  STL.64 [R1+0x20a0], R12 ;  /* 0x0020a00c01007387 */ /* 0x000fe80000100a00 */
[----:B------:R-:W0:Y:S04]  /*3bf60*/  LDSM.16.M88.4 R12, [R23+UR5+0x2800] ;  /* 0x00280005170c783b */ /* 0x000e280008000200 */
[----:B0-----:R-:W-:Y:S04]  /*3bf70*/  STL.64 [R1+0x180], R12 ;  /* 0x0001800c01007387 */ /* 0x001fe80000100a00 */
[----:B------:R-:W-:Y:S04]  /*3bf80*/  STL.64 [R1+0x188], R14 ;  /* 0x0001880e01007387 */ /* 0x000fe80000100a00 */
[----:B------:R-:W0:Y:S01]  /*3bf90*/  LDSM.16.M88.4 R12, [R23+UR5+0x3000] ;  /* 0x00300005170c783b */ /* 0x000e220008000200 */
[----:B---3--:R-:W-:-:S02]  /*3bfa0*/  IMAD R2, R6, 0x100, R7 ;  /* 0x0000010006027824 */ /* 0x008fc400078e0207 */
[----:B----4-:R-:W-:-:S03]  /*3bfb0*/  IMAD R0, R20, 0x100, R5 ;  /* 0x0000010014007824 */ /* 0x010fc600078e0205 */
[----:B------:R-:W-:Y:S02]  /*3bfc0*/  F2FP.F16.E4M3.UNPACK_B R5, R2 ;  /* 0x00000002ff05723e */ /* 0x000fe400020006ff */
[----:B------:R-:W-:Y:S02]  /*3bfd0*/  F2FP.F16.E4M3.UNPACK_B R2, R18 ;  /* 0x00000012ff02723e */ /* 0x000fe400020006ff */
[----:B------:R-:W1:Y:S04]  /*3bfe0*/  LDSM.16.M88.4 R16, [R23+UR5+0x3800] ;  /* 0x003800051710783b */ /* 0x000e680008000200 */
[----:B0-----:R0:W-:Y:S04]  /*3bff0*/  STL.64 [R1+0x1b0], R12 ;  /* 0x0001b00c01007387 */ /* 0x0011e80000100a00 */
[----:B------:R3:W-:Y:S01]  /*3c000*/  STL.64 [R1+0x1b8], R14 ;  /* 0x0001b80e01007387 */ /* 0x0007e20000100a00 */
[----:B------:R-:W-:-:S02]  /*3c010*/  IMAD.MOV.U32 R10, RZ, RZ, R13 ;  /* 0x000000ffff0a7224 */ /* 0x000fc400078e000d */
[----:B-----5:R-:W-:Y:S02]  /*3c020*/  IMAD R4, R28, 0x100, R26 ;  /* 0x000001001c047824 */ /* 0x020fe400078e021a */
[----:B--2---:R-:W-:Y:S02]  /*3c030*/  IMAD R3, R11, 0x100, R25 ;  /* 0x000001000b037824 */ /* 0x004fe400078e0219 */
[----:B------:R-:W2:Y:S04]  /*3c040*/  LDL.LU.64 R24, [R1+0x360] ;  /* 0x0003600001187983 */ /* 0x000ea80000300a00 */
[----:B------:R-:W2:Y:S01]  /*3c050*/  LDL.LU.64 R26, [R1+0x368] ;  /* 0x00036800011a7983 */ /* 0x000ea20000300a00 */
[----:B------:R-:W-:-:S03]  /*3c060*/  IMAD.MOV.U32 R11, RZ, RZ, R12 ;  /* 0x000000ffff0b7224 */ /* 0x000fc600078e000c */
[----:B0-----:R-:W4:Y:S04]  /*3c070*/  LDL.LU.64 R12, [R1+0x350] ;  /* 0x00035000010c7983 */ /* 0x001f280000300a00 */
[----:B---3--:R-:W4:Y:S04]  /*3c080*/  LDL.LU.64 R14, [R1+0x358] ;  /* 0x00035800010e7983 */ /* 0x008f280000300a00 */
[----:B------:R-:W-:Y:S04]  /*3c090*/  STL [R1+0x2070], R29 ;  /* 0x0020701d01007387 */ /* 0x000fe80000100800 */
[----:B-1----:R-:W-:Y:S04]  /*3c0a0*/  STL.64 [R1+0x190], R16 ;  /* 0x0001901001007387 */ /* 0x002fe80000100a00 */
[----:B------:R-:W-:Y:S01]  /*3c0b0*/  STL.64 [R1+0x198], R18 ;  /* 0x0001981201007387 */ /* 0x000fe20000100a00 */
[----:B------:R-:W-:-:S03]  /*3c0c0*/  IMAD.MOV.U32 R28, RZ, RZ, R17 ;  /* 0x000000ffff1c7224 */ /* 0x000fc600078e0011 */
[----:B------:R-:W0:Y:S04]  /*3c0d0*/  LDSM.16.M88.4 R16, [R23+UR5+0x4000] ;  /* 0x004000051710783b */ /* 0x000e280008000200 */
[----:B0-----:R0:W-:Y:S01]  /*3c0e0*/  STL.64 [R1+0x1a0], R16 ;  /* 0x0001a01001007387 */ /* 0x0011e20000100a00 */
[----:B------:R-:W-:-:S03]  /*3c0f0*/  IMAD.MOV.U32 R20, RZ, RZ, R16 ;  /* 0x000000ffff147224 */ /* 0x000fc600078e0010 */
[----:B------:R-:W-:Y:S01]  /*3c100*/  STL.64 [R1+0x1a8], R18 ;  /* 0x0001a81201007387 */ /* 0x000fe20000100a00 */
[----:B------:R-:W-:-:S03]  /*3c110*/  IMAD.MOV.U32 R21, RZ, RZ, R17 ;  /* 0x000000ffff157224 */ /* 0x000fc600078e0011 */
[----:B0-----:R-:W3:Y:S01]  /*3c120*/  LDL.LU.64 R16, [R1+0x20b0] ;  /* 0x0020b00001107983 */ /* 0x001ee20000300a00 */
[----:B------:R-:W-:Y:S02]  /*3c130*/  F2FP.F16.E4M3.UNPACK_B R6, R3 ;  /* 0x00000003ff06723e */ /* 0x000fe400020006ff */
[----:B------:R-:W-:Y:S02]  /*3c140*/  F2FP.F16.E4M3.UNPACK_B R4, R4 ;  /* 0x00000004ff04723e */ /* 0x000fe400020006ff */
[----:B------:R-:W-:Y:S02]  /*3c150*/  F2FP.F16.E4M3.UNPACK_B R7, R0 ;  /* 0x00000000ff07723e */ /* 0x000fe400020006ff */
[----:B------:R-:W-:-:S07]  /*3c160*/  F2FP.F16.E4M3.UNPACK_B R3, R29 ;  /* 0x0000001dff03723e */ /* 0x000fce00020006ff */
[----:B--2---:R-:W-:-:S15]  /*3c170*/  HMMA.16816.F32 R24, R4, R2, R24 ;  /* 0x000000020418723c */ /* 0x004fde0000001818 */
[----:B------:R-:W-:-:S08]  /*3c180*/  NOP ;  /* 0x0000000000007918 */ /* 0x000fd00000000000 */
[----:B------:R-:W-:Y:S04]  /*3c190*/  STL.64 [R1+0x10], R24 ;  /* 0x0000101801007387 */ /* 0x000fe80000100a00 */
[----:B------:R-:W-:Y:S04]  /*3c1a0*/  STL.64 [R1+0x18], R26 ;  /* 0x0000181a01007387 */ /* 0x000fe80000100a00 */
[----:B------:R-:W0:Y:S01]  /*3c1b0*/  LDSM.16.M88.4 R24, [R23+UR5+0x4800] ;  /* 0x004800051718783b */ /* 0x000e220008000200 */
[----:B---3--:R-:W-:Y:S02]  /*3c1c0*/  F2FP.F16.E4M3.UNPACK_B R2, R17 ;  /* 0x00000011ff02723e */ /* 0x008fe400020006ff */
[----:B------:R-:W-:Y:S01]  /*3c1d0*/  F2FP.F16.E4M3.UNPACK_B R3, R16 ;  /* 0x00000010ff03723e */ /* 0x000fe200020006ff */
[----:B0-----:R-:W-:Y:S04]  /*3c1e0*/  STL.64 [R1+0x1c0], R24 ;  /* 0x0001c01801007387 */ /* 0x001fe80000100a00 */
[----:B------:R-:W-:Y:S04]  /*3c1f0*/  STL.64 [R1+0x1c8], R26 ;  /* 0x0001c81a01007387 */ /* 0x000fe80000100a00 */
[----:B------:R-:W2:Y:S04]  /*3c200*/  LDL.LU.64 R16, [R1+0x310] ;  /* 0x0003100001107983 */ /* 0x000ea80000300a00 */
[----:B------:R-:W3:Y:S01]  /*3c210*/  LDL.LU.64 R18, [R1+0x318] ;  /* 0x0003180001127983 */ /* 0x000ee20000300a00 */
[----:B------:R-:W-:-:S02]  /*3c220*/  F2FP.F16.E4M3.UNPACK_B R8, R8 ;  /* 0x00000008ff08723e */ /* 0x000fc400020006ff */
[----:B------:R-:W-:-:S07]  /*3c230*/  F2FP.F16.E4M3.UNPACK_B R9, R9 ;  /* 0x00000009ff09723e */ /* 0x000fce00020006ff */
[----:B----4-:R-:W-:-:S15]  /*3c240*/  HMMA.16816.F32 R12, R4, R8, R12 ;  /* 0x00000008040c723c */ /* 0x010fde000000180c */
[----:B------:R-:W-:-:S08]  /*3c250*/  NOP ;  /* 0x0000000000007918 */ /* 0x000fd00000000000 */
[----:B------:R-:W-:Y:S04]  /*3c260*/  STL.64 [R1+0x20], R12 ;  /* 0x0000200c01007387 */ /* 0x000fe80000100a00 */
[----:B------:R-:W-:Y:S04]  /*3c270*/  STL.64 [R1+0x28], R14 ;  /* 0x0000280e01007387 */ /* 0x000fe80000100a00 */
[----:B------:R-:W0:Y:S01]  /*3c280*/  LDSM.16.M88.4 R12, [R23+UR5+0x5000] ;  /* 0x00500005170c783b */ /* 0x000e220008000200 */
[----:B------:R-:W-:Y:S02]  /*3c290*/  IMAD.MOV.U32 R22, RZ, RZ, R24 ;  /* 0x000000ffff167224 */ /* 0x000fe400078e0018 */
[----:B------:R-:W-:-:S02]  /*3c2a0*/  IMAD.MOV.U32 R0, RZ, RZ, R25 ;  /* 0x000000ffff007224 */ /* 0x000fc400078e0019 */
[----:B0-----:R-:W-:Y:S02]  /*3c2b0*/  IMAD.MOV.U32 R24, RZ, RZ, R12 ;  /* 0x000000ffff187224 */ /* 0x001fe400078e000c */
[----:B------:R-:W-:Y:S01]  /*3c2c0*/  IMAD.MOV.U32 R25, RZ, RZ, R13 ;  /* 0x000000ffff197224 */ /* 0x000fe200078e000d */
[----:B---3--:R-:W-:Y:S04]  /*3c2d0*/  STL.64 [R1+0x2098], R18 ;  /* 0x0020981201007387 */ /* 0x008fe80000100a00 */
[----:B--2---:R0:W-:Y:S04]  /*3c2e0*/  STL.64 [R1+0x2090], R16 ;  /* 0x0020901001007387 */ /* 0x0041e80000100a00 */
[----:B0-----:R-:W2:Y:S04]  /*3c2f0*/  LDL.LU.64 R16, [R1+0x330] ;  /* 0x0003300001107983 */ /* 0x001ea80000300a00 */
[----:B------:R-:W2:Y:S04]  /*3c300*/  LDL.LU.64 R18, [R1+0x338] ;  /* 0x0003380001127983 */ /* 0x000ea80000300a00 */
[----:B------:R-:W-:Y:S04]  /*3c310*/  STL.64 [R1+0x1d0], R12 ;  /* 0x0001d00c01007387 */ /* 0x000fe80000100a00 */
[----:B------:R0:W-:Y:S04]  /*3c320*/  STL.64 [R1+0x1d8], R14 ;  /* 0x0001d80e01007387 */ /* 0x0001e80000100a00 */
[----:B0-----:R-:W3:Y:S04]  /*3c330*/  LDL.LU.64 R14, [R1+0x20a8] ;  /* 0x0020a800010e7983 */ /* 0x001ee80000300a00 */
[----:B------:R-:W4:Y:S04]  /*3c340*/  LDL.LU.64 R12, [R1+0x20a0] ;  /* 0x0020a000010c7983 */ /* 0x000f280000300a00 */
[----:B------:R0:W-:Y:S04]  /*3c350*/  STL.64 [R1+0x2088], R24 ;  /* 0x0020881801007387 */ /* 0x0001e80000100a00 */
[----:B0-----:R-:W5:Y:S04]  /*3c360*/  LDL.LU.64 R24, [R1+0x340] ;  /* 0x0003400001187983 */ /* 0x001f680000300a00 */
[----:B------:R-:W5:Y:S02]  /*3c370*/  LDL.LU.64 R26, [R1+0x348] ;  /* 0x00034800011a7983 */ /* 0x000f640000300a00 */
[----:B-----5:R-:W-:Y:S01]  /*3c380*/  HMMA.16816.F32 R24, R4, R2, R24 ;  /* 0x000000020418723c */ /* 0x020fe20000001818 */
[----:B---3--:R-:W-:-:S02]  /*3c390*/  F2FP.F16.E4M3.UNPACK_B R8, R15 ;  /* 0x0000000fff08723e */ /* 0x008fc400020006ff */
[----:B------:R-:W-:-:S15]  /*3c3a0*/  F2FP.F16.E4M3.UNPACK_B R9, R14 ;  /* 0x0000000eff09723e */ /* 0x000fde00020006ff */
[----:B------:R-:W-:-:S05]  /*3c3b0*/  NOP ;  /* 0x0000000000007918 */ /* 0x000fca0000000000 */
[----:B------:R-:W-:Y:S04]  /*3c3c0*/  STL.64 [R1+0x30], R24 ;  /* 0x0000301801007387 */ /* 0x000fe80000100a00 */
[----:B------:R-:W-:Y:S04]  /*3c3d0*/  STL.64 [R1+0x38], R26 ;  /* 0x0000381a01007387 */ /* 0x000fe80000100a00 */
[----:B------:R-:W0:Y:S01]  /*3c3e0*/  LDSM.16.M88.4 R24, [R23+UR5+0x5800] ;  /* 0x005800051718783b */ /* 0x000e220008000200 */
[----:B--2---:R-:W-:Y:S01]  /*3c3f0*/  HMMA.16816.F32 R16, R4, R8, R16 ;  /* 0x000000080410723c */ /* 0x004fe20000001810 */
[----:B----4-:R-:W-:-:S02]  /*3c400*/  F2FP.F16.E4M3.UNPACK_B R2, R13 ;  /* 0x0000000dff02723e */ /* 0x010fc400020006ff */
[----:B------:R-:W-:Y:S01]  /*3c410*/  F2FP.F16.E4M3.UNPACK_B R3, R12 ;  /* 0x0000000cff03723e */ /* 0x000fe200020006ff */
[----:B0-----:R0:W-:Y:S04]  /*3c420*/  STL.64 [R1+0x1e0], R24 ;  /* 0x0001e01801007387 */ /* 0x0011e80000100a00 */
[----:B------:R1:W-:Y:S04]  /*3c430*/  STL.64 [R1+0x1e8], R26 ;  /* 0x0001e81a01007387 */ /* 0x0003e80000100a00 */
[----:B0-----:R-:W2:Y:S04]  /*3c440*/  LDL.LU.64 R24, [R1+0x370] ;  /* 0x0003700001187983 */ /* 0x001ea80000300a00 */
[----:B-1----:R-:W2:Y:S04]  /*3c450*/  LDL.LU.64 R26, [R1+0x378] ;  /* 0x00037800011a7983 */ /* 0x002ea80000300a00 */
[----:B------:R-:W3:Y:S04]  /*3c460*/  LDL.LU.64 R12, [R1+0x300] ;  /* 0x00030000010c7983 */ /* 0x000ee80000300a00 */
[----:B------:R-:W3:Y:S04]  /*3c470*/  LDL.LU.64 R14, [R1+0x308] ;  /* 0x00030800010e7983 */ /* 0x000ee80000300a00 */
[----:B------:R-:W4:Y:S04]  /*3c480*/  LDL R8, [R1+0x180] ;  /* 0x0001800001087983 */ /* 0x000f280000100800 */
[----:B------:R-:W5:Y:S04]  /*3c490*/  LDL R9, [R1+0x184] ;  /* 0x0001840001097983 */ /* 0x000f680000100800 */
[----:B------:R-:W-:Y:S04]  /*3c4a0*/  STL.64 [R1+0x40], R16 ;  /* 0x0000401001007387 */ /* 0x000fe80000100a00 */
[----:B------:R-:W-:Y:S04]  /*3c4b0*/  STL.64 [R1+0x48], R18 ;  /* 0x0000481201007387 */ /* 0x000fe80000100a00 */
[----:B------:R-:W0:Y:S04]  /*3c4c0*/  LDSM.16.M88.4 R16, [R23+UR5+0x6000] ;  /* 0x006000051710783b */ /* 0x000e280008000200 */
[----:B0-----:R-:W-:Y:S04]  /*3c4d0*/  STL.64 [R1+0x1f0], R16 ;  /* 0x0001f01001007387 */ /* 0x001fe80000100a00 */
[----:B------:R0:W-:Y:S04]  /*3c4e0*/  STL.64 [R1+0x1f8], R18 ;  /* 0x0001f81201007387 */ /* 0x0001e80000100a00 */
[----:B0-----:R-:W2:Y:S04]  /*3c4f0*/  LDL.LU.64 R18, [R1+0x2098] ;  /* 0x0020980001127983 */ /* 0x001ea80000300a00 */
[----:B------:R-:W2:Y:S02]  /*3c500*/  LDL.LU.64 R16, [R1+0x2090] ;  /* 0x0020900001107983 */ /* 0x000ea40000300a00 */
[----:B--2---:R-:W-:-:S15]  /*3c510*/  HMMA.16816.F32 R16, R4, R2, R16 ;  /* 0x000000020410723c */ /* 0x004fde0000001810 */
[----:B------:R-:W-:-:S08]  /*3c520*/  NOP ;  /* 0x0000000000007918 */ /* 0x000fd00000000000 */
[----:B------:R-:W-:Y:S04]  /*3c530*/  STL.64 [R1], R16 ;  /* 0x0000001001007387 */ /* 0x000fe80000100a00 */
[----:B------:R-:W-:Y:S04]  /*3c540*/  STL.64 [R1+0x8], R18 ;  /* 0x0000081201007387 */ /* 0x000fe80000100a00 */
[----:B------:R-:W0:Y:S01]  /*3c550*/  LDSM.16.M88.4 R16, [R23+UR5+0x6800] ;  /* 0x006800051710783b */ /* 0x000e220008000200 */
[----:B----4-:R-:W-:Y:S02]  /*3c560*/  F2FP.F16.E4M3.UNPACK_B R8, R8 ;  /* 0x00000008ff08723e */ /* 0x010fe400020006ff */
[----:B-----5:R-:W-:-:S02]  /*3c570*/  F2FP.F16.E4M3.UNPACK_B R9, R9 ;  /* 0x00000009ff09723e */ /* 0x020fc400020006ff */
[----:B------:R-:W-:Y:S02]  /*3c580*/  F2FP.F16.E4M3.UNPACK_B R2, R11 ;  /* 0x0000000bff02723e */ /* 0x000fe400020006ff */
[----:B------:R-:W-:-:S03]  /*3c590*/  F2FP.F16.E4M3.UNPACK_B R3, R10 ;  /* 0x0000000aff03723e */ /* 0x000fc600020006ff */
[----:B------:R-:W-:Y:S01]  /*3c5a0*/  HMMA.16816.F32 R8, R4, R8, R24 ;  /* 0x000000080408723c */ /* 0x000fe20000001818 */
[----:B0-----:R-:W-:Y:S04]  /*3c5b0*/  STL.64 [R1+0x200], R16 ;  /* 0x0002001001007387 */ /* 0x001fe80000100a00 */
[----:B------:R-:W-:Y:S04]  /*3c5c0*/  STL.64 [R1+0x208], R18 ;  /* 0x0002081201007387 */ /* 0x000fe80000100a00 */
[----:B------:R-:W0:Y:S04]  /*3c5d0*/  LDSM.16.M88.4 R16, [R23+UR5+0x7000] ;  /* 0x007000051710783b */ /* 0x000e280008000200 */
[----:B0-----:R0:W-:Y:S04]  /*3c5e0*/  STL.64 [R1+0x220], R16 ;  /* 0x0002201001007387 */ /* 0x0011e80000100a00 */
[----:B------:R1:W-:Y:S01]  /*3c5f0*/  STL.64 [R1+0x228], R18 ;  /* 0x0002281201007387 */ /* 0x0003e20000100a00 */
[----:B------:R-:W-:-:S03]  /*3c600*/  IMAD.MOV.U32 R29, RZ, RZ, R17 ;  /* 0x000000ffff1d7224 */ /* 0x000fc600078e0011 */
[----:B0-----:R-:W2:Y:S04]  /*3c610*/  LDL.LU.64 R16, [R1+0x320] ;  /* 0x0003200001107983 */ /* 0x001ea80000300a00 */
[----:B-1----:R-:W2:Y:S04]  /*3c620*/  LDL.LU.64 R18, [R1+0x328] ;  /* 0x0003280001127983 */ /* 0x002ea80000300a00 */
[----:B------:R0:W-:Y:S04]  /*3c630*/  STL.64 [R1+0x2008], R10 ;  /* 0x0020080a01007387 */ /* 0x0001e80000100a00 */
[----:B0-----:R-:W4:Y:S04]  /*3c640*/  LDL R11, [R1+0x190] ;  /* 0x00019000010b7983 */ /* 0x001f280000100800 */
[----:B------:R-:W-:Y:S04]  /*3c650*/  STL.64 [R1+0x2000], R8 ;  /* 0x0020000801007387 */ /* 0x000fe80000100a00 */
[----:B------:R-:W5:Y:S04]  /*3c660*/  LDL.LU.64 R24, [R1+0x2f0] ;  /* 0x0002f00001187983 */ /* 0x000f680000300a00 */
[----:B------:R-:W5:Y:S01]  /*3c670*/  LDL.LU.64 R26, [R1+0x2f8] ;  /* 0x0002f800011a7983 */ /* 0x000f620000300a00 */
[----:B---3--:R-:W-:Y:S07]  /*3c680*/  HMMA.16816.F32 R12, R4, R2, R12 ;  /* 0x00000002040c723c */ /* 0x008fee000000180c */
[----:B------:R-:W-:-:S02]  /*3c690*/  F2FP.F16.E4M3.UNPACK_B R3, R28 ;  /* 0x0000001cff03723e */ /* 0x000fc400020006ff */
[----:B------:R-:W-:Y:S02]  /*3c6a0*/  F2FP.F16.E4M3.UNPACK_B R20, R20 ;  /* 0x00000014ff14723e */ /* 0x000fe400020006ff */
[----:B------:R-:W-:-:S12]  /*3c6b0*/  F2FP.F16.E4M3.UNPACK_B R21, R21 ;  /* 0x00000015ff15723e */ /* 0x000fd800020006ff */
[----:B------:R0:W-:Y:S04]  /*3c6c0*/  STL [R1+0x1ffc], R15 ;  /* 0x001ffc0f01007387 */ /* 0x0001e80000100800 */
[----:B0-----:R-:W3:Y:S01]  /*3c6d0*/  LDL R15, [R1+0x1e4] ;  /* 0x0001e400010f7983 */ /* 0x001ee20000100800 */
[----:B----4-:R-:W-:-:S03]  /*3c6e0*/  F2FP.F16.E4M3.UNPACK_B R2, R11 ;  /* 0x0000000bff02723e */ /* 0x010fc600020006ff */
[----:B------:R5:W0:Y:S04]  /*3c6f0*/  LDSM.16.M88.4 R8, [R23+UR5+0x7800] ;  /* 0x007800051708783b */ /* 0x000a280008000200 */
[----:B--2---:R-:W-:Y:S07]  /*3c700*/  HMMA.16816.F32 R16, R4, R2, R16 ;  /* 0x000000020410723c */ /* 0x004fee0000001810 */
[----:B------:R-:W-:-:S02]  /*3c710*/  F2FP.F16.E4M3.UNPACK_B R2, R22 ;  /* 0x00000016ff02723e */ /* 0x000fc400020006ff */
[----:B-----5:R-:W-:Y:S01]  /*3c720*/  HMMA.16816.F32 R20, R4, R20, R24 ;  /* 0x000000140414723c */ /* 0x020fe20000001818 */
[----:B------:R-:W-:Y:S01]  /*3c730*/  F2FP.F16.E4M3.UNPACK_B R3, R0 ;  /* 0x00000000ff03723e */ /* 0x000fe200020006ff */
[----:B0-----:R0:W-:Y:S04]  /*3c740*/  STL.64 [R1+0x210], R8 ;  /* 0x0002100801007387 */ /* 0x0011e80000100a00 */
[----:B------:R1:W-:Y:S04]  /*3c750*/  STL.64 [R1+0x218], R10 ;  /* 0x0002180a01007387 */ /* 0x0003e80000100a00 */
[----:B0-----:R-:W2:Y:S04]  /*3c760*/  LDL.LU.64 R8, [R1+0x2d0] ;  /* 0x0002d00001087983 */ /* 0x001ea80000300a00 */
[----:B-1----:R-:W2:Y:S04]  /*3c770*/  LDL.LU.64 R10, [R1+0x2d8] ;  /* 0x0002d800010a7983 */ /* 0x002ea80000300a00 */
[----:B------:R0:W-:Y:S04]  /*3c780*/  STL [R1+0x1ff8], R17 ;  /* 0x001ff81101007387 */ /* 0x0001e80000100800 */
[----:B0-----:R-:W4:Y:S04]  /*3c790*/  LDL R17, [R1+0x1e0] ;  /* 0x0001e00001117983 */ /* 0x001f280000100800 */
[----:B------:R-:W-:Y:S04]  /*3c7a0*/  STL [R1+0x1ff4], R18 ;  /* 0x001ff41201007387 */ /* 0x000fe80000100800 */
[----:B------:R-:W-:Y:S04]  /*3c7b0*/  STL [R1+0x1ff0], R19 ;  /* 0x001ff01301007387 */ /* 0x000fe80000100800 */
[----:B------:R-:W5:Y:S04]  /*3c7c0*/  LDL.LU.64 R24, [R1+0x2088] ;  /* 0x0020880001187983 */ /* 0x000f680000300a00 */
[----:B------:R-:W3:Y:S04]  /*3c7d0*/  LDL.LU R0, [R1+0x39c] ;  /* 0x00039c0001007983 */ /* 0x000ee80000300800 */
[----:B------:R-:W3:Y:S04]  /*3c7e0*/  LDL.LU R27, [R1+0x398] ;  /* 0x00039800011b7983 */ /* 0x000ee80000300800 */
[----:B------:R-:W3:Y:S04]  /*3c7f0*/  LDL.LU R26, [R1+0x3b8] ;  /* 0x0003b800011a7983 */ /* 0x000ee80000300800 */
[----:B------:R-:W3:Y:S04]  /*3c800*/  LDL.LU R28, [R1+0x3b4] ;  /* 0x0003b400011c7983 */ /* 0x000ee80000300800 */
[----:B------:R-:W-:Y:S04]  /*3c810*/  STL [R1+0x1fec], R20 ;  /* 0x001fec1401007387 */ /* 0x000fe80000100800 */
[----:B------:R0:W-:Y:S04]  /*3c820*/  STL [R1+0x1fe8], R21 ;  /* 0x001fe81501007387 */ /* 0x0001e80000100800 */
[----:B------:R-:W-:Y:S04]  /*3c830*/  STL [R1+0x1fe4], R22 ;  /* 0x001fe41601007387 */ /* 0x000fe80000100800 */
[----:B------:R1:W-:Y:S04]  /*3c840*/  STL [R1+0x1fe0], R23 ;  /* 0x001fe01701007387 */ /* 0x0003e80000100800 */
[----:B0-----:R-:W4:Y:S04]  /*3c850*/  LDL.LU.64 R20, [R1+0x2e0] ;  /* 0x0002e00001147983 */ /* 0x001f280000300a00 */
[----:B-1----:R-:W4:Y:S01]  /*3c860*/  LDL.LU.64 R22, [R1+0x2e8] ;  /* 0x0002e80001167983 */ /* 0x002f220000300a00 */
[----:B-----5:R-:W-:-:S02]  /*3c870*/  F2FP.F16.E4M3.UNPACK_B R24, R24 ;  /* 0x00000018ff18723e */ /* 0x020fc400020006ff */
[----:B------:R-:W-:-:S07]  /*3c880*/  F2FP.F16.E4M3.UNPACK_B R25, R25 ;  /* 0x00000019ff19723e */ /* 0x000fce00020006ff */
[C---:B--2---:R-:W-:Y:S06]  /*3c890*/  HMMA.16816.F32 R8, R4.reuse, R24, R8 ;  /* 0x000000180408723c */ /* 0x044fec0000001808 */
[----:B----4-:R-:W-:Y:S07]  /*3c8a0*/  HMMA.16816.F32 R20, R4, R2, R20 ;  /* 0x000000020414723c */ /* 0x010fee0000001814 */
[----:B------:R-:W-:-:S02]  /*3c8b0*/  F2FP.F16.E4M3.UNPACK_B R2, R17 ;  /* 0x00000011ff02723e */ /* 0x000fc400020006ff */
[----:B---3--:R-:W-:-:S09]  /*3c8c0*/  F2FP.F16.E4M3.UNPACK_B R3, R15 ;  /* 0x0000000fff03723e */ /* 0x008fd200020006ff */
[----:B------:R-:W-:Y:S02]  /*3c8d0*/  IMAD.MOV.U32 R15, RZ, RZ, R8 ;  /* 0x000000ffff0f7224 */ /* 0x000fe400078e0008 */
[----:B------:R-:W-:Y:S02]  /*3c8e0*/  IMAD.MOV.U32 R17, RZ, RZ, R9 ;  /* 0x000000ffff117224 */ /* 0x000fe400078e0009 */
[----:B------:R-:W-:Y:S02]  /*3c8f0*/  IMAD.MOV.U32 R18, RZ, RZ, R10 ;  /* 0x000000ffff127224 */ /* 0x000fe400078e000a */
[----:B------:R-:W-:Y:S01]  /*3c900*/  IMAD.MOV.U32 R19, RZ, RZ, R11 ;  /* 0x000000ffff137224 */ /* 0x000fe200078e000b */
[----:B------:R0:W-:Y:S04]  /*3c910*/  STL.64 [R1+0x50], R20 ;  /* 0x0000501401007387 */ /* 0x0001e80000100a00 */
[----:B------:R1:W-:Y:S04]  /*3c920*/  STL.64 [R1+0x58], R22 ;  /* 0x0000581601007387 */ /* 0x0003e80000100a00 */
[----:B------:R-:W2:Y:S04]  /*3c930*/  LDL R24, [R1+0x1f0] ;  /* 0x0001f00001187983 */ /* 0x000ea80000100800 */
[----:B------:R-:W3:Y:S04]  /*3c940*/  LDL R25, [R1+0x1f4] ;  /* 0x0001f40001197983 */ /* 0x000ee80000100800 */
[----:B0-----:R-:W4:Y:S04]  /*3c950*/  LDL.LU.64 R20, [R1+0x80] ;  /* 0x0000800001147983 */ /* 0x001f280000300a00 */
[----:B-1----:R-:W4:Y:S04]  /*3c960*/  LDL.LU.64 R22, [R1+0x88] ;  /* 0x0000880001167983 */ /* 0x002f280000300a00 */
[----:B------:R-:W5:Y:S04]  /*3c970*/  LDL.LU.64 R8, [R1+0xb0] ;  /* 0x0000b00001087983 */ /* 0x000f680000300a00 */
[----:B------:R-:W2:Y:S04]  /*3c980*/  LDL.LU.64 R10, [R1+0xb8] ;  /* 0x0000b800010a7983 */ /* 0x000ea80000300a00 */
[----:B--2---:R-:W-:Y:S04]  /*3c990*/  STL.64 [R1+0x2080], R10 ;  /* 0x0020800a01007387 */ /* 0x004fe80000100a00 */
[----:B-----5:R4:W-:Y:S02]  /*3c9a0*/  STL.64 [R1+0x2078], R8 ;  /* 0x0020780801007387 */ /* 0x0209e40000100a00 */
[----:B----4-:R-:W-:Y:S02]  /*3c9b0*/  HMMA.16816.F32 R8, R4, R2, R20 ;  /* 0x000000020408723c */ /* 0x010fe40000001814 */
[----:B------:R0:W-:Y:S04]  /*3c9c0*/  STL.64 [R1+0x2028], R18 ;  /* 0x0020281201007387 */ /* 0x0001e80000100a00 */
[----:B0-----:R-:W2:Y:S04]  /*3c9d0*/  LDL R18, [R1+0x204] ;  /* 0x0002040001127983 */ /* 0x001ea80000100800 */
[----:B------:R-:W4:Y:S04]  /*3c9e0*/  LDL R19, [R1+0x220] ;  /* 0x0002200001137983 */ /* 0x000f280000100800 */
[----:B------:R0:W-:Y:S04]  /*3c9f0*/  STL.64 [R1+0x2020], R16 ;  /* 0x0020201001007387 */ /* 0x0001e80000100a00 */
[----:B0-----:R-:W5:Y:S04]  /*3ca00*/  LDL R17, [R1+0x200] ;  /* 0x0002000001117983 */ /* 0x001f680000100800 */
[----:B------:R-:W-:Y:S04]  /*3ca10*/  STL.64 [R1+0x2018], R14 ;  /* 0x0020180e01007387 */ /* 0x000fe80000100a00 */
[----:B------:R0:W-:Y:S01]  /*3ca20*/  STL.64 [R1+0x2010], R12 ;  /* 0x0020100c01007387 */ /* 0x0001e20000100a00 */
[----:B------:R-:W-:-:S02]  /*3ca30*/  IMAD.MOV.U32 R22, RZ, RZ, R10 ;  /* 0x000000ffff167224 */ /* 0x000fc400078e000a */
[----:B------:R-:W-:Y:S02]  /*3ca40*/  IMAD.MOV.U32 R23, RZ, RZ, R11 ;  /* 0x000000ffff177224 */ /* 0x000fe400078e000b */
[----:B------:R-:W-:Y:S02]  /*3ca50*/  IMAD.MOV.U32 R20, RZ, RZ, R8 ;  /* 0x000000ffff147224 */ /* 0x000fe400078e0008 */
[----:B------:R-:W-:Y:S01]  /*3ca60*/  IMAD.MOV.U32 R21, RZ, RZ, R9 ;  /* 0x000000ffff157224 */ /* 0x000fe200078e0009 */
[----:B0-----:R-:W4:Y:S04]  /*3ca70*/  LDL.LU.64 R12, [R1+0xa0] ;  /* 0x0000a000010c7983 */ /* 0x001f280000300a00 */
[----:B------:R-:W4:Y:S04]  /*3ca80*/  LDL.LU.64 R14, [R1+0xa8] ;  /* 0x0000a800010e7983 */ /* 0x000f280000300a00 */
[----:B------:R-:W4:Y:S04]  /*3ca90*/  LDL.LU.64 R10, [R1+0x2080] ;  /* 0x00208000010a7983 */ /* 0x000f280000300a00 */
[----:B------:R-:W4:Y:S01]  /*3caa0*/  LDL.LU.64 R8, [R1+0x2078] ;  /* 0x0020780001087983 */ /* 0x000f220000300a00 */
[----:B------:R-:W-:-:S02]  /*3cab0*/  F2FP.F16.E4M3.UNPACK_B R24, R24 ;  /* 0x00000018ff18723e */ /* 0x000fc400020006ff */
[----:B---3--:R-:W-:Y:S01]  /*3cac0*/  F2FP.F16.E4M3.UNPACK_B R25, R25 ;  /* 0x00000019ff19723e */ /* 0x008fe200020006ff */
[----:B------:R-:W-:Y:S04]  /*3cad0*/  STL.64 [R1+0x2038], R22 ;  /* 0x0020381601007387 */ /* 0x000fe80000100a00 */
[----:B------:R-:W-:Y:S01]  /*3cae0*/  STL.64 [R1+0x2030], R20 ;  /* 0x0020301401007387 */ /* 0x000fe20000100a00 */
[----:B------:R-:W-:Y:S02]  /*3caf0*/  IMAD R0, R27, 0x100, R0 ;  /* 0x000001001b007824 */ /* 0x000fe400078e0200 */
[----:B------:R-:W-:Y:S01]  /*3cb00*/  IMAD R26, R28, 0x100, R26 ;  /* 0x000001001c1a7824 */ /* 0x000fe200078e021a */
[----:B--2---:R-:W-:Y:S02]  /*3cb10*/  F2FP.F16.E4M3.UNPACK_B R3, R18 ;  /* 0x00000012ff03723e */ /* 0x004fe400020006ff */
[----:B-----5:R-:W-:Y:S01]  /*3cb20*/  F2FP.F16.E4M3.UNPACK_B R2, R17 ;  /* 0x00000011ff02723e */ /* 0x020fe200020006ff */
[C---:B----4-:R-:W-:Y:S06]  /*3cb30*/  HMMA.16816.F32 R12, R4.reuse, R24, R12 ;  /* 0x00000018040c723c */ /* 0x050fec000000180c */
[----:B------:R-:W-:Y:S01]  /*3cb40*/  HMMA.16816.F32 R8, R4, R2, R8 ;  /* 0x000000020408723c */ /* 0x000fe20000001808 */
[----:B------:R-:W-:-:S05]  /*3cb50*/  F2FP.F16.E4M3.UNPACK_B R24, R19 ;  /* 0x00000013ff18723e */ /* 0x000fca00020006ff */
[----:B------:R0:W-:Y:S01]  /*3cb60*/  STL [R1+0x2074], R24 ;  /* 0x0020741801007387 */ /* 0x0001e20000100800 */
[----:B------:R-:W-:-:S10]  /*3cb70*/  F2FP.F16.E4M3.UNPACK_B R25, R29 ;  /* 0x0000001dff19723e */ /* 0x000fd400020006ff */
[----:B------:R-:W-:Y:S04]  /*3cb80*/  STL.64 [R1+0xa0], R12 ;  /* 0x0000a00c01007387 */ /* 0x000fe80000100a00 */
[----:B------:R-:W-:Y:S04]  /*3cb90*/  STL.64 [R1+0xa8], R14 ;  /* 0x0000a80e01007387 */ /* 0x000fe80000100a00 */
[----:B------:R-:W-:Y:S04]  /*3cba0*/  STL.64 [R1+0xd0], R8 ;  /* 0x0000d00801007387 */ /* 0x000fe80000100a00 */
[----:B------:R-:W-:Y:S04]  /*3cbb0*/  STL.64 [R1+0xd8], R10 ;  /* 0x0000d80a01007387 */ /* 0x000fe80000100a00 */
[----:B0-----:R-:W2:Y:S04]  /*3cbc0*/  LDL.LU R24, [R1+0x3b0] ;  /* 0x0003b00001187983 */ /* 0x001ea80000300800 */
[----:B------:R-:W2:Y:S04]  /*3cbd0*/  LDL.LU R27, [R1+0x3a8] ;  /* 0x0003a800011b7983 */ /* 0x000ea80000300800 */
[----:B------:R-:W3:Y:S04]  /*3cbe0*/  LDL.LU R29, [R1+0x3cc] ;  /* 0x0003cc00011d7983 */ /* 0x000ee80000300800 */
[----:B------:R-:W3:Y:S04]  /*3cbf0*/  LDL.LU R28, [R1+0x3c4] ;  /* 0x0003c400011c7983 */ /* 0x000ee80000300800 */
[----:B------:R-:W4:Y:S04]  /*3cc00*/  LDL R2, [R1+0x210] ;  /* 0x0002100001027983 */ /* 0x000f280000100800 */
[----:B------:R-:W5:Y:S04]  /*3cc10*/  LDL R3, [R1+0x214] ;  /* 0x0002140001037983 */ /* 0x000f680000100800 */
[----:B------:R-:W2:Y:S04]  /*3cc20*/  LDL.LU R16, [R1+0x30] ;  /* 0x0000300001107983 */ /* 0x000ea80000300800 */
[----:B------:R-:W2:Y:S04]  /*3cc30*/  LDL.LU R17, [R1+0x34] ;  /* 0x0000340001117983 */ /* 0x000ea80000300800 */
[----:B------:R-:W3:Y:S04]  /*3cc40*/  LDL.LU R18, [R1+0x38] ;  /* 0x0000380001127983 */ /* 0x000ee80000300800 */
[----:B------:R-:W3:Y:S04]  /*3cc50*/  LDL.LU R19, [R1+0x3c] ;  /* 0x00003c0001137983 */ /* 0x000ee80000300800 */
[----:B---3--:R-:W-:Y:S04]  /*3cc60*/  STL.64 [R1+0x2048], R18 ;  /* 0x0020481201007387 */ /* 0x008fe80000100a00 */
[----:B--2---:R0:W-:Y:S04]  /*3cc70*/  STL.64 [R1+0x2040], R16 ;  /* 0x0020401001007387 */ /* 0x0041e80000100a00 */
[----:B0-----:R-:W2:Y:S04]  /*3cc80*/  LDL.LU R16, [R1+0x10] ;  /* 0x0000100001107983 */ /* 0x001ea80000300800 */
[----:B------:R-:W2:Y:S04]  /*3cc90*/  LDL.LU R17, [R1+0x14] ;  /* 0x0000140001117983 */ /* 0x000ea80000300800 */
[----:B------:R-:W3:Y:S04]  /*3cca0*/  LDL.LU R18, [R1+0x18] ;  /* 0x0000180001127983 */ /* 0x000ee80000300800 */
[----:B------:R-:W3:Y:S04]  /*3ccb0*/  LDL.LU R19, [R1+0x1c] ;  /* 0x00001c0001137983 */ /* 0x000ee80000300800 */
[----:B---3--:R-:W-:Y:S04]  /*3ccc0*/  STL.64 [R1+0x2058], R18 ;  /* 0x0020581201007387 */ /* 0x008fe80000100a00 */
[----:B--2---:R-:W-:Y:S04]  /*3ccd0*/  STL.64 [R1+0x2050], R16 ;  /* 0x0020501001007387 */ /* 0x004fe80000100a00 */
[----:B------:R-:W2:Y:S04]  /*3cce0*/  LDL.LU R20, [R1+0x20] ;  /* 0x0000200001147983 */ /* 0x000ea80000300800 */
[----:B------:R-:W2:Y:S04]  /*3ccf0*/  LDL.LU R21, [R1+0x24] ;  /* 0x0000240001157983 */ /* 0x000ea80000300800 */
[----:B------:R-:W3:Y:S04]  /*3cd00*/  LDL.LU R22, [R1+0x28] ;  /* 0x0000280001167983 */ /* 0x000ee80000300800 */
[----:B------:R-:W3:Y:S01]  /*3cd10*/  LDL.LU R23, [R1+0x2c] ;  /* 0x00002c0001177983 */ /* 0x000ee20000300800 */
[----:B------:R-:W-:-:S03]  /*3cd20*/  IMAD R27, R27, 0x100, R24 ;  /* 0x000001001b1b7824 */ /* 0x000fc600078e0218 */
[----:B---3--:R-:W-:Y:S04]  /*3cd30*/  STL.64 [R1+0x2068], R22 ;  /* 0x0020681601007387 */ /* 0x008fe80000100a00 */
[----:B--2---:R0:W-:Y:S04]  /*3cd40*/  STL.64 [R1+0x2060], R20 ;  /* 0x0020601401007387 */ /* 0x0041e80000100a00 */
[----:B0-----:R-:W2:Y:S04]  /*3cd50*/  LDL.LU.64 R20, [R1+0x90] ;  /* 0x0000900001147983 */ /* 0x001ea80000300a00 */
[----:B------:R-:W2:Y:S04]  /*3cd60*/  LDL.LU.64 R22, [R1+0x98] ;  /* 0x0000980001167983 */ /* 0x000ea80000300a00 */
[----:B------:R-:W3:Y:S04]  /*3cd70*/  LDL.LU R12, [R1+0x40] ;  /* 0x00004000010c7983 */ /* 0x000ee80000300800 */
[----:B------:R-:W3:Y:S04]  /*3cd80*/  LDL.LU R13, [R1+0x44] ;  /* 0x00004400010d7983 */ /* 0x000ee80000300800 */
[----:B------:R-:W3:Y:S04]  /*3cd90*/  LDL.LU R14, [R1+0x48] ;  /* 0x00004800010e7983 */ /* 0x000ee80000300800 */
[----:B------:R-:W3:Y:S04]  /*3cda0*/  LDL.LU R15, [R1+0x4c] ;  /* 0x00004c00010f7983 */ /* 0x000ee80000300800 */
[----:B------:R-:W3:Y:S04]  /*3cdb0*/  LDL.LU.64 R16, [R1+0xe0] ;  /* 0x0000e00001107983 */ /* 0x000ee80000300a00 */
[----:B------:R-:W3:Y:S04]  /*3cdc0*/  LDL.LU.64 R18, [R1+0xe8] ;  /* 0x0000e80001127983 */ /* 0x000ee80000300a00 */
[----:B------:R-:W3:Y:S04]  /*3cdd0*/  LDL.LU R8, [R1] ;  /* 0x0000000001087983 */ /* 0x000ee80000300800 */
[----:B------:R-:W3:Y:S04]  /*3cde0*/  LDL.LU R9, [R1+0x4] ;  /* 0x0000040001097983 */ /* 0x000ee80000300800 */
[----:B------:R-:W3:Y:S04]  /*3cdf0*/  LDL.LU R10, [R1+0x8] ;  /* 0x00000800010a7983 */ /* 0x000ee80000300800 */
[----:B------:R-:W3:Y:S04]  /*3ce00*/  LDL.LU R11, [R1+0xc] ;  /* 0x00000c00010b7983 */ /* 0x000ee80000300800 */
[----:B------:R-:W2:Y:S01]  /*3ce10*/  LDL.LU R24, [R1+0x2074] ;  /* 0x0020740001187983 */ /* 0x000ea20000300800 */
[----:B------:R-:W-:-:S03]  /*3ce20*/  IMAD R28, R28, 0x100, R29 ;  /* 0x000001001c1c7824 */ /* 0x000fc600078e021d */
[----:B------:R-:W3:Y:S01]  /*3ce30*/  LDL.LU R29, [R1+0x2070] ;  /* 0x00207000011d7983 */ /* 0x000ee20000300800 */
[----:B----4-:R-:W-:Y:S02]  /*3ce40*/  F2FP.F16.E4M3.UNPACK_B R2, R2 ;  /* 0x00000002ff02723e */ /* 0x010fe400020006ff */
[----:B-----5:R-:W-:Y:S01]  /*3ce50*/  F2FP.F16.E4M3.UNPACK_B R3, R3 ;  /* 0x00000003ff03723e */ /* 0x020fe200020006ff */
[----:B--2---:R-:W-:Y:S07]  /*3ce60*/  HMMA.16816.F32 R20, R4, R24, R20 ;  /* 0x000000180414723c */ /* 0x004fee0000001814 */
[----:B------:R-:W-:-:S02]  /*3ce70*/  F2FP.F16.E4M3.UNPACK_B R24, R0 ;  /* 0x00000000ff18723e */ /* 0x000fc400020006ff */
[----:B------:R-:W-:Y:S02]  /*3ce80*/  F2FP.F16.E4M3.UNPACK_B R25, R27 ;  /* 0x0000001bff19723e */ /* 0x000fe400020006ff */
[----:B------:R-:W-:Y:S01]  /*3ce90*/  F2FP.F16.E4M3.UNPACK_B R27, R28 ;  /* 0x0000001cff1b723e */ /* 0x000fe200020006ff */
[----:B---3--:R-:W-:Y:S11]  /*3cea0*/  HMMA.16816.F32 R4, R4, R2, R16 ;  /* 0x000000020404723c */ /* 0x008ff60000001810 */
[----:B------:R-:W-:Y:S04]  /*3ceb0*/  STL.64 [R1+0xc0], R20 ;  /* 0x0000c01401007387 */ /* 0x000fe80000100a00 */
[----:B------:R0:W-:Y:S04]  /*3cec0*/  STL.64 [R1+0xc8], R22 ;  /* 0x0000c81601007387 */ /* 0x0001e80000100a00 */
[----:B0-----:R-:W2:Y:S04]  /*3ced0*/  LDL.LU.64 R22, [R1+0x2068] ;  /* 0x0020680001167983 */ /* 0x001ea80000300a00 */
[----:B------:R-:W2:Y:S04]  /*3cee0*/  LDL.LU.64 R20, [R1+0x2060] ;  /* 0x0020600001147983 */ /* 0x000ea80000300a00 */
[----:B------:R-:W3:Y:S04]  /*3cef0*/  LDL.LU R0, [R1+0x164] ;  /* 0x0001640001007983 */ /* 0x000ee80000300800 */
[----:B------:R-:W4:Y:S04]  /*3cf00*/  LDL.LU R28, [R1+0x130] ;  /* 0x00013000011c7983 */ /* 0x000f280000300800 */
[----:B------:R-:W5:Y:S04]  /*3cf10*/  LDL.LU.64 R18, [R1+0x2058] ;  /* 0x0020580001127983 */ /* 0x000f680000300a00 */
[----:B------:R-:W5:Y:S04]  /*3cf20*/  LDL.LU.64 R16, [R1+0x2050] ;  /* 0x0020500001107983 */ /* 0x000f680000300a00 */
[----:B------:R-:W2:Y:S04]  /*3cf30*/  LDL.LU R2, [R1+0x140] ;  /* 0x0001400001027983 */ /* 0x000ea80000300800 */
[----:B------:R-:W3:Y:S01]  /*3cf40*/  LDL.LU R3, [R1+0x144] ;  /* 0x0001440001037983 */ /* 0x000ee20000300800 */
[----:B------:R-:W-:-:S02]  /*3cf50*/  F2FP.F16.E4M3.UNPACK_B R26, R26 ;  /* 0x0000001aff1a723e */ /* 0x000fc400020006ff */
[----:B------:R-:W-:Y:S01]  /*3cf60*/  F2FP.F16.E4M3.UNPACK_B R29, R29.H1 ;  /* 0x0000001dff1d723e */ /* 0x000fe200030006ff */
[----:B------:R0:W-:Y:S04]  /*3cf70*/  STL.64 [R1+0x110], R4 ;  /* 0x0001100401007387 */ /* 0x0001e80000100a00 */
[----:B------:R1:W-:Y:S04]  /*3cf80*/  STL.64 [R1+0x118], R6 ;  /* 0x0001180601007387 */ /* 0x0003e80000100a00 */
[----:B0-----:R-:W3:Y:S04]  /*3cf90*/  LDL.LU R4, [R1+0x150] ;  /* 0x0001500001047983 */ /* 0x001ee80000300800 */
[----:B------:R-:W3:Y:S04]  /*3cfa0*/  LDL.LU R5, [R1+0x154] ;  /* 0x0001540001057983 */ /* 0x000ee80000300800 */
[----:B-1----:R-:W3:Y:S04]  /*3cfb0*/  LDL.LU R6, [R1+0x180] ;  /* 0x0001800001067983 */ /* 0x002ee80000300800 */
[----:B------:R-:W3:Y:S01]  /*3cfc0*/  LDL.LU R7, [R1+0x184] ;  /* 0x0001840001077983 */ /* 0x000ee20000300800 */
[----:B----4-:R-:W-:-:S07]  /*3cfd0*/  F2FP.F16.E4M3.UNPACK_B R28, R28.H1 ;  /* 0x0000001cff1c723e */ /* 0x010fce00030006ff */
[----:B-----5:R-:W-:Y:S01]  /*3cfe0*/  HMMA.16816.F32 R16, R24, R28, R16 ;  /* 0x0000001c1810723c */ /* 0x020fe20000001810 */
[----:B--2---:R-:W-:Y:S02]  /*3cff0*/  F2FP.F16.E4M3.UNPACK_B R2, R2.H1 ;  /* 0x00000002ff02723e */ /* 0x004fe400030006ff */
[----:B---3--:R-:W-:-:S07]  /*3d000*/  F2FP.F16.E4M3.UNPACK_B R3, R3.H1 ;  /* 0x00000003ff03723e */ /* 0x008fce00030006ff */
[----:B------:R-:W-:-:S13]  /*3d010*/  HMMA.16816.F32 R20, R24, R2, R20 ;  /* 0x000000021814723c */ /* 0x000fda0000001814 */
[----:B------:R-:W-:Y:S04]  /*3d020*/  STL.64 [R1+0x100], R16 ;  /* 0x0001001001007387 */ /* 0x000fe80000100a00 */
[----:B------:R0:W-:Y:S04]  /*3d030*/  STL.64 [R1+0x108], R18 ;  /* 0x0001081201007387 */ /* 0x0001e80000100a00 */
[----:B0-----:R-:W2:Y:S04]  /*3d040*/  LDL.LU.64 R18, [R1+0x2048] ;  /* 0x0020480001127983 */ /* 0x001ea80000300a00 */
[----:B------:R-:W2:Y:S04]  /*3d050*/  LDL.LU.64 R16, [R1+0x2040] ;  /* 0x0020400001107983 */ /* 0x000ea80000300a00 */
[----:B------:R-:W3:Y:S04]  /*3d060*/  LDL.LU R28, [R1+0x1b0] ;  /* 0x0001b000011c7983 */ /* 0x000ee80000300800 */
[----:B------:R-:W4:Y:S04]  /*3d070*/  LDL.LU R29, [R1+0x1b4] ;  /* 0x0001b400011d7983 */ /* 0x000f280000300800 */
[----:B------:R-:W-:Y:S04]  /*3d080*/  STL.64 [R1+0xf0], R20 ;  /* 0x0000f01401007387 */ /* 0x000fe80000100a00 */
[----:B------:R0:W-:Y:S04]  /*3d090*/  STL.64 [R1+0xf8], R22 ;  /* 0x0000f81601007387 */ /* 0x0001e80000100a00 */
[----:B0-----:R-:W5:Y:S04]  /*3d0a0*/  LDL.LU.64 R22, [R1+0x2038] ;  /* 0x0020380001167983 */ /* 0x001f680000300a00 */
[----:B------:R-:W5:Y:S04]  /*3d0b0*/  LDL.LU.64 R20, [R1+0x2030] ;  /* 0x0020300001147983 */ /* 0x000f680000300a00 */
[----:B------:R-:W3:Y:S01]  /*3d0c0*/  LDL.LU R3, [R1+0x160] ;  /* 0x0001600001037983 */ /* 0x000ee20000300800 */
[----:B------:R-:W-:-:S02]  /*3d0d0*/  F2FP.F16.E4M3.UNPACK_B R4, R4.H1 ;  /* 0x00000004ff04723e */ /* 0x000fc400030006ff */
[----:B------:R-:W-:-:S07]  /*3d0e0*/  F2FP.F16.E4M3.UNPACK_B R5, R5.H1 ;  /* 0x00000005ff05723e */ /* 0x000fce00030006ff */
[----:B--2---:R-:W-:Y:S01]  /*3d0f0*/  HMMA.16816.F32 R16, R24, R4, R16 ;  /* 0x000000041810723c */ /* 0x004fe20000001810 */
[----:B---3--:R-:W-:Y:S02]  /*3d100*/  F2FP.F16.E4M3.UNPACK_B R2, R3.H1 ;  /* 0x00000003ff02723e */ /* 0x008fe400030006ff */
[----:B------:R-:W-:-:S15]  /*3d110*/  F2FP.F16.E4M3.UNPACK_B R3, R0.H1 ;  /* 0x00000000ff03723e */ /* 0x000fde00030006ff */
[----:B------:R-:W-:-:S05]  /*3d120*/  NOP ;  /* 0x0000000000007918 */ /* 0x000fca0000000000 */
[----:B------:R-:W-:Y:S04]  /*3d130*/  STL.64 [R1+0xe0], R16 ;  /* 0x0000e01001007387 */ /* 0x000fe80000100a00 */
[----:B------:R0:W-:Y:S01]  /*3d140*/  STL [R1+0xe8], R18 ;  /* 0x0000e81201007387 */ /* 0x0001e20000100800 */
[----:B------:R-:W-:-:S03]  /*3d150*/  IMAD.MOV.U32 R0, RZ, RZ, R19 ;  /* 0x000000ffff007224 */ /* 0x000fc600078e0013 */
[----:B0-----:R-:W2:Y:S04]  /*3d160*/  LDL.LU.64 R18, [R1+0x2028] ;  /* 0x0020280001127983 */ /* 0x001ea80000300a00 */
[----:B------:R-:W3:Y:S04]  /*3d170*/  LDL.LU.64 R16, [R1+0x2020] ;  /* 0x0020200001107983 */ /* 0x000ee80000300a00 */
[----:B------:R-:W4:Y:S04]  /*3d180*/  LDL.LU R4, [R1+0x170] ;  /* 0x0001700001047983 */ /* 0x000f280000300800 */
[----:B------:R-:W5:Y:S01]  /*3d190*/  LDL.LU R5, [R1+0x174] ;  /* 0x0001740001057983 */ /* 0x000f620000300800 */
[----:B------:R-:W-:Y:S03]  /*3d1a0*/  HMMA.16816.F32 R12, R24, R2, R12 ;  /* 0x00000002180c723c */ /* 0x000fe6000000180c */
[----:B------:R-:W-:Y:S04]  /*3d1b0*/  STL [R1+0x1fc8], R0 ;  /* 0x001fc80001007387 */ /* 0x000fe80000100800 */
[----:B------:R-:W-:-:S02]  /*3d1c0*/  F2FP.F16.E4M3.UNPACK_B R2, R6.H1 ;  /* 0x00000006ff02723e */ /* 0x000fc400030006ff */
[----:B------:R-:W-:-:S14]  /*3d1d0*/  F2FP.F16.E4M3.UNPACK_B R3, R7.H1 ;  /* 0x00000007ff03723e */ /* 0x000fdc00030006ff */
[----:B------:R-:W-:Y:S04]  /*3d1e0*/  STL.64 [R1+0xb0], R12 ;  /* 0x0000b00c01007387 */ /* 0x000fe80000100a00 */
[----:B------:R0:W-:Y:S04]  /*3d1f0*/  STL.64 [R1+0xb8], R14 ;  /* 0x0000b80e01007387 */ /* 0x0001e80000100a00 */
[----:B0-----:R-:W2:Y:S04]  /*3d200*/  LDL.LU.64 R14, [R1+0x2018] ;  /* 0x00201800010e7983 */ /* 0x001ea80000300a00 */
[----:B------:R-:W3:Y:S01]  /*3d210*/  LDL.LU.64 R12, [R1+0x2010] ;  /* 0x00201000010c7983 */ /* 0x000ee20000300a00 */
[----:B----4-:R-:W-:-:S02]  /*3d220*/  F2FP.F16.E4M3.UNPACK_B R4, R4.H1 ;  /* 0x00000004ff04723e */ /* 0x010fc400030006ff */
[----:B-----5:R-:W-:-:S07]  /*3d230*/  F2FP.F16.E4M3.UNPACK_B R5, R5.H1 ;  /* 0x00000005ff05723e */ /* 0x020fce00030006ff */
[----:B------:R-:W-:Y:S01]  /*3d240*/  HMMA.16816.F32 R4, R24, R4, R8 ;  /* 0x000000041804723c */ /* 0x000fe20000001808 */
[----:B------:R-:W4:Y:S04]  /*3d250*/  LDL.LU.64 R10, [R1+0x2008] ;  /* 0x00200800010a7983 */ /* 0x000f280000300a00 */
[----:B------:R-:W4:-:S15]  /*3d260*/  LDL.LU.64 R8, [R1+0x2000] ;  /* 0x0020000001087983 */ /* 0x000f1e0000300a00 */
[----:B------:R-:W-:-:S03]  /*3d270*/  NOP ;  /* 0x0000000000007918 */ /* 0x000fc60000000000 */
[----:B------:R-:W-:Y:S04]  /*3d280*/  STL.64 [R1+0x90], R4 ;  /* 0x0000900401007387 */ /* 0x000fe80000100a00 */
[----:B------:R0:W-:Y:S01]  /*3d290*/  STL [R1+0x98], R6 ;  /* 0x0000980601007387 */ /* 0x0001e20000100800 */
[----:B------:R-:W-:-:S03]  /*3d2a0*/  IMAD.MOV.U32 R0, RZ, RZ, R7 ;  /* 0x000000ffff007224 */ /* 0x000fc600078e0007 */
[----:B0-----:R-:W5:Y:S04]  /*3d2b0*/  LDL.LU R6, [R1+0x1d0] ;  /* 0x0001d00001067983 */ /* 0x001f680000300800 */
[----:B------:R-:W5:Y:S01]  /*3d2c0*/  LDL.LU R7, [R1+0x1d4] ;  /* 0x0001d40001077983 */ /* 0x000f620000300800 */
[----:B----4-:R-:W-:Y:S03]  /*3d2d0*/  HMMA.16816.F32 R8, R24, R2, R8 ;  /* 0x000000021808723c */ /* 0x010fe60000001808 */
[----:B------:R-:W4:Y:S04]  /*3d2e0*/  LDL.LU R2, [R1+0x190] ;  /* 0x0001900001027983 */ /* 0x000f280000300800 */
[----:B------:R-:W5:-:S15]  /*3d2f0*/  LDL.LU R3, [R1+0x194] ;  /* 0x0001940001037983 */ /* 0x000f5e0000300800 */
[----:B------:R-:W-:-:S01]  /*3d300*/  NOP ;  /* 0x0000000000007918 */ /* 0x000fc20000000000 */
[----:B------:R2:W-:Y:S04]  /*3d310*/  STL.64 [R1+0x70], R8 ;  /* 0x0000700801007387 */ /* 0x0005e80000100a00 */
[----:B------:R0:W-:Y:S01]  /*3d320*/  STL.64 [R1+0x78], R10 ;  /* 0x0000780a01007387 */ /* 0x0001e20000100a00 */
[----:B--2---:R-:W-:-:S03]  /*3d330*/  IMAD.MOV.U32 R8, RZ, RZ, R15 ;  /* 0x000000ffff087224 */ /* 0x004fc600078e000f */
[----:B------:R-:W2:Y:S01]  /*3d340*/  LDL.LU R15, [R1+0x1ffc] ;  /* 0x001ffc00010f7983 */ /* 0x000ea20000300800 */
[----:B------:R-:W-:Y:S02]  /*3d350*/  F2FP.F16.E4M3.UNPACK_B R4, R28.H1 ;  /* 0x0000001cff04723e */ /* 0x000fe400030006ff */
[----:B------:R-:W-:Y:S01]  /*3d360*/  F2FP.F16.E4M3.UNPACK_B R5, R29.H1 ;  /* 0x0000001dff05723e */ /* 0x000fe200030006ff */
[----:B---3--:R-:W-:Y:S02]  /*3d370*/  IMAD.MOV.U32 R9, RZ, RZ, R17 ;  /* 0x000000ffff097224 */ /* 0x008fe400078e0011 */
[----:B0-----:R-:W-:Y:S01]  /*3d380*/  IMAD.MOV.U32 R10, RZ, RZ, R18 ;  /* 0x000000ffff0a7224 */ /* 0x001fe200078e0012 */
[----:B------:R-:W3:Y:S04]  /*3d390*/  LDL.LU R17, [R1+0x1ff8] ;  /* 0x001ff80001117983 */ /* 0x000ee80000300800 */
[----:B------:R-:W3:Y:S01]  /*3d3a0*/  LDL.LU R18, [R1+0x1ff4] ;  /* 0x001ff40001127983 */ /* 0x000ee20000300800 */
[----:B------:R-:W-:-:S03]  /*3d3b0*/  IMAD.MOV.U32 R11, RZ, RZ, R19 ;  /* 0x000000ffff0b7224 */ /* 0x000fc600078e0013 */
[----:B------:R-:W3:Y:S04]  /*3d3c0*/  LDL.LU R19, [R1+0x1ff0] ;  /* 0x001ff00001137983 */ /* 0x000ee80000300800 */
[----:B------:R-:W3:Y:S04]  /*3d3d0*/  LDL.LU R28, [R1+0x1f0] ;  /* 0x0001f000011c7983 */ /* 0x000ee80000300800 */
[----:B------:R-:W3:Y:S01]  /*3d3e0*/  LDL.LU R29, [R1+0x1f4] ;  /* 0x0001f400011d7983 */ /* 0x000ee20000300800 */
[----:B--2---:R-:W-:Y:S03]  /*3d3f0*/  HMMA.16816.F32 R12, R24, R4, R12 ;  /* 0x00000004180c723c */ /* 0x004fe6000000180c */
[----:B------:R-:W2:Y:S04]  /*3d400*/  LDL.LU R4, [R1+0x1a0] ;  /* 0x0001a00001047983 */ /* 0x000ea80000300800 */
[----:B------:R-:W2:-:S15]  /*3d410*/  LDL.LU R5, [R1+0x1a4] ;  /* 0x0001a40001057983 */ /* 0x000e9e0000300800 */
[----:B------:R-:W-:-:S01]  /*3d420*/  NOP ;  /* 0x0000000000007918 */ /* 0x000fc20000000000 */
[----:B------:R0:W-:Y:S04]  /*3d430*/  STL.64 [R1+0x20], R12 ;  /* 0x0000200c01007387 */ /* 0x0001e80000100a00 */
[----:B------:R1:W-:Y:S01]  /*3d440*/  STL.64 [R1+0x28], R14 ;  /* 0x0000280e01007387 */ /* 0x0003e20000100a00 */
[----:B0-----:R-:W-:Y:S02]  /*3d450*/  IMAD.MOV.U32 R12, RZ, RZ, R20 ;  /* 0x000000ffff0c7224 */ /* 0x001fe400078e0014 */
[----:B------:R-:W-:Y:S01]  /*3d460*/  IMAD.MOV.U32 R13, RZ, RZ, R21 ;  /* 0x000000ffff0d7224 */ /* 0x000fe200078e0015 */
[----:B------:R-:W2:Y:S04]  /*3d470*/  LDL.LU R20, [R1+0x1fec] ;  /* 0x001fec0001147983 */ /* 0x000ea80000300800 */
[----:B------:R-:W2:Y:S01]  /*3d480*/  LDL.LU R21, [R1+0x1fe8] ;  /* 0x001fe80001157983 */ /* 0x000ea20000300800 */
[----:B-1----:R-:W-:-:S02]  /*3d490*/  IMAD.MOV.U32 R14, RZ, RZ, R22 ;  /* 0x000000ffff0e7224 */ /* 0x002fc400078e0016 */
[----:B------:R-:W-:Y:S01]  /*3d4a0*/  IMAD.MOV.U32 R15, RZ, RZ, R23 ;  /* 0x000000ffff0f7224 */ /* 0x000fe200078e0017 */
[----:B------:R-:W2:Y:S04]  /*3d4b0*/  LDL.LU R22, [R1+0x1fe4] ;  /* 0x001fe40001167983 */ /* 0x000ea80000300800 */
[----:B------:R-:W2:Y:S01]  /*3d4c0*/  LDL.LU R23, [R1+0x1fe0] ;  /* 0x001fe00001177983 */ /* 0x000ea20000300800 */
[----:B----4-:R-:W-:Y:S02]  /*3d4d0*/  F2FP.F16.E4M3.UNPACK_B R2, R2.H1 ;  /* 0x00000002ff02723e */ /* 0x010fe400030006ff */
[----:B-----5:R-:W-:-:S07]  /*3d4e0*/  F2FP.F16.E4M3.UNPACK_B R3, R3.H1 ;  /* 0x00000003ff03723e */ /* 0x020fce00030006ff */
[----:B---3--:R-:W-:-:S15]  /*3d4f0*/  HMMA.16816.F32 R16, R24, R2, R16 ;  /* 0x000000021810723c */ /* 0x008fde0000001810 */
[----:B------:R-:W-:-:S08]  /*3d500*/  NOP ;  /* 0x0000000000007918 */ /* 0x000fd00000000000 */
[----:B------:R0:W-:Y:S04]  /*3d510*/  STL.64 [R1], R16 ;  /* 0x0000001001007387 */ /* 0x0001e80000100a00 */
[----:B------:R1:W-:Y:S04]  /*3d520*/  STL.64 [R1+0x8], R18 ;  /* 0x0000081201007387 */ /* 0x0003e80000100a00 */
[----:B0-----:R-:W3:Y:S04]  /*3d530*/  LDL.LU R16, [R1+0x1c0] ;  /* 0x0001c00001107983 */ /* 0x001ee80000300800 */
[----:B------:R-:W4:Y:S04]  /*3d540*/  LDL.LU R17, [R1+0x1c4] ;  /* 0x0001c40001117983 */ /* 0x000f280000300800 */
[----:B-1----:R-:W5:Y:S04]  /*3d550*/  LDL.LU R18, [R1+0x1e0] ;  /* 0x0001e00001127983 */ /* 0x002f680000300800 */
[----:B------:R-:W5:Y:S01]  /*3d560*/  LDL.LU R19, [R1+0x1e4] ;  /* 0x0001e40001137983 */ /* 0x000f620000300800 */
[----:B--2---:R-:W-:-:S02]  /*3d570*/  F2FP.F16.E4M3.UNPACK_B R4, R4.H1 ;  /* 0x00000004ff04723e */ /* 0x004fc400030006ff */
[----:B------:R-:W-:-:S07]  /*3d580*/  F2FP.F16.E4M3.UNPACK_B R5, R5.H1 ;  /* 0x00000005ff05723e */ /* 0x000fce00030006ff */
[----:B------:R-:W-:-:S15]  /*3d590*/  HMMA.16816.F32 R20, R24, R4, R20 ;  /* 0x000000041814723c */ /* 0x000fde0000001814 */
[----:B------:R-:W-:-:S08]  /*3d5a0*/  NOP ;  /* 0x0000000000007918 */ /* 0x000fd00000000000 */
[----:B------:R-:W-:Y:S04]  /*3d5b0*/  STL.64 [R1+0x1f50], R22 ;  /* 0x001f501601007387 */ /* 0x000fe80000100a00 */
[----:B------:R0:W-:Y:S04]  /*3d5c0*/  STL.64 [R1+0x1f48], R20 ;  /* 0x001f481401007387 */ /* 0x0001e80000100a00 */
[----:B0-----:R-:W2:Y:S04]  /*3d5d0*/  LDL.LU R20, [R1+0x50] ;  /* 0x0000500001147983 */ /* 0x001ea80000300800 */
[----:B------:R-:W2:Y:S04]  /*3d5e0*/  LDL.LU R21, [R1+0x54] ;  /* 0x0000540001157983 */ /* 0x000ea80000300800 */
[----:B------:R-:W2:Y:S04]  /*3d5f0*/  LDL.LU R22, [R1+0x58] ;  /* 0x0000580001167983 */ /* 0x000ea80000300800 */
[----:B------:R-:W2:Y:S01]  /*3d600*/  LDL.LU R23, [R1+0x5c] ;  /* 0x00005c0001177983 */ /* 0x000ea20000300800 */
[----:B---3--:R-:W-:-:S02]  /*3d610*/  F2FP.F16.E4M3.UNPACK_B R2, R16.H1 ;  /* 0x00000010ff02723e */ /* 0x008fc400030006ff */
[----:B----4-:R-:W-:Y:S02]  /*3d620*/  F2FP.F16.E4M3.UNPACK_B R3, R17.H1 ;  /* 0x00000011ff03723e */ /* 0x010fe400030006ff */
[----:B------:R-:W-:Y:S02]  /*3d630*/  F2FP.F16.E4M3.UNPACK_B R6, R6.H1 ;  /* 0x00000006ff06723e */ /* 0x000fe400030006ff */
[----:B------:R-:W-:-:S07]  /*3d640*/  F2FP.F16.E4M3.UNPACK_B R7, R7.H1 ;  /* 0x00000007ff07723e */ /* 0x000fce00030006ff */
[----:B------:R-:W-:Y:S01]  /*3d650*/  HMMA.16816.F32 R8, R24, R6, R8 ;  /* 0x000000061808723c */ /* 0x000fe20000001808 */
[----:B-----5:R-:W-:Y:S02]  /*3d660*/  F2FP.F16.E4M3.UNPACK_B R4, R18.H1 ;  /* 0x00000012ff04723e */ /* 0x020fe400030006ff */
[----:B------:R-:W-:-:S07]  /*3d670*/  F2FP.F16.E4M3.UNPACK_B R5, R19.H1 ;  /* 0x00000013ff05723e */ /* 0x000fce00030006ff */
[C---:B------:R-:W-:Y:S06]  /*3d680*/  HMMA.16816.F32 R12, R24.reuse, R4, R12 ;  /* 0x00000004180c723c */ /* 0x040fec000000180c */
[----:B--2---:R-:W-:Y:S07]  /*3d690*/  HMMA.16816.F32 R20, R24, R2, R20 ;  /* 0x000000021814723c */ /* 0x004fee0000001814 */
[----:B------:R-:W-:-:S02]  /*3d6a0*/  F2FP.F16.E4M3.UNPACK_B R2, R28.H1 ;  /* 0x0000001cff02723e */ /* 0x000fc400030006ff */
[----:B------:R-:W-:-:S14]  /*3d6b0*/  F2FP.F16.E4M3.UNPACK_B R3, R29.H1 ;  /* 0x0000001dff03723e */ /* 0x000fdc00030006ff */
[----:B------:R-:W-:Y:S04]  /*3d6c0*/  STL.64 [R1+0x30], R20 ;  /* 0x0000301401007387 */ /* 0x000fe80000100a00 */
[----:B------:R-:W-:Y:S04]  /*3d6d0*/  STL.64 [R1+0x38], R22 ;  /* 0x0000381601007387 */ /* 0x000fe80000100a00 */
[----:B------:R-:W2:Y:S04]  /*3d6e0*/  LDL.LU R16, [R1+0x200] ;  /* 0x0002000001107983 */ /* 0x000ea80000300800 */
[----:B------:R-:W3:Y:S04]  /*3d6f0*/  LDL.LU R17, [R1+0x204] ;  /* 0x0002040001117983 */ /* 0x000ee80000300800 */
[----:B------:R-:W4:Y:S04]  /*3d700*/  LDL.LU R18, [R1+0x584] ;  /* 0x0005840001127983 */ /* 0x000f280000300800 */
[----:B------:R-:W5:Y:S04]  /*3d710*/  LDL.LU R19, [R1+0x590] ;  /* 0x0005900001137983 */ /* 0x000f680000300800 */
[----:B------:R-:W-:Y:S04]  /*3d720*/  STL.64 [R1+0x1f60], R10 ;  /* 0x001f600a01007387 */ /* 0x000fe80000100a00 */
[----:B------:R0:W-:Y:S04]  /*3d730*/  STL.64 [R1+0x1f58], R8 ;  /* 0x001f580801007387 */ /* 0x0001e80000100a00 */
[----:B0-----:R-:W5:Y:S04]  /*3d740*/  LDL.LU R8, [R1+0x578] ;  /* 0x0005780001087983 */ /* 0x001f680000300800 */
[----:B------:R-:W5:Y:S04]  /*3d750*/  LDL.LU R9, [R1+0x594] ;  /* 0x0005940001097983 */ /* 0x000f680000300800 */
[----:B------:R-:W2:Y:S04]  /*3d760*/  LDL.LU R4, [R1+0xa0] ;  /* 0x0000a00001047983 */ /* 0x000ea80000300800 */
[----:B------:R-:W2:Y:S04]  /*3d770*/  LDL.LU R5, [R1+0xa4] ;  /* 0x0000a40001057983 */ /* 0x000ea80000300800 */
[----:B------:R-:W2:Y:S04]  /*3d780*/  LDL.LU R6, [R1+0xa8] ;  /* 0x0000a80001067983 */ /* 0x000ea80000300800 */
[----:B------:R-:W2:Y:S04]  /*3d790*/  LDL.LU R7, [R1+0xac] ;  /* 0x0000ac0001077983 */ /* 0x000ea80000300800 */
[----:B------:R-:W5:Y:S04]  /*3d7a0*/  LDL.LU R28, [R1+0x210] ;  /* 0x00021000011c7983 */ /* 0x000f680000300800 */
[----:B------:R-:W5:Y:S04]  /*3d7b0*/  LDL.LU R29, [R1+0x214] ;  /* 0x00021400011d7983 */ /* 0x000f680000300800 */
[----:B------:R-:W3:Y:S04]  /*3d7c0*/  LDL.LU R20, [R1+0x110] ;  /* 0x0001100001147983 */ /* 0x000ee80000300800 */
[----:B------:R-:W3:Y:S04]  /*3d7d0*/  LDL.LU R21, [R1+0x114] ;  /* 0x0001140001157983 */ /* 0x000ee80000300800 */
[----:B------:R-:W4:Y:S04]  /*3d7e0*/  LDL.LU R22, [R1+0x118] ;  /* 0x0001180001167983 */ /* 0x000f280000300800 */
[----:B------:R-:W4:Y:S01]  /*3d7f0*/  LDL.LU R23, [R1+0x11c] ;  /* 0x00011c0001177983 */ /* 0x000f220000300800 */
[----:B--2---:R-:W-:Y:S03]  /*3d800*/  HMMA.16816.F32 R4, R24, R2, R4 ;  /* 0x000000021804723c */ /* 0x004fe60000001804 */
[----:B----4-:R-:W-:Y:S04]  /*3d810*/  STL.64 [R1+0x1fd8], R22 ;  /* 0x001fd81601007387 */ /* 0x010fe80000100a00 */
[----:B---3--:R0:W-:Y:S04]  /*3d820*/  STL.64 [R1+0x1fd0], R20 ;  /* 0x001fd01401007387 */ /* 0x0081e80000100a00 */
[----:B0-----:R-:W2:Y:S04]  /*3d830*/  LDL.LU R20, [R1+0xd0] ;  /* 0x0000d00001147983 */ /* 0x001ea80000300800 */
[----:B------:R-:W2:Y:S04]  /*3d840*/  LDL.LU R21, [R1+0xd4] ;  /* 0x0000d40001157983 */ /* 0x000ea80000300800 */
[----:B------:R-:W2:Y:S04]  /*3d850*/  LDL.LU R22, [R1+0xd8] ;  /* 0x0000d80001167983 */ /* 0x000ea80000300800 */
[----:B------:R-:W2:Y:S04]  /*3d860*/  LDL.LU R23, [R1+0xdc] ;  /* 0x0000dc0001177983 */ /* 0x000ea80000300800 */
[----:B------:R-:W3:Y:S04]  /*3d870*/  LDL R10, [R1+0x138] ;  /* 0x00013800010a7983 */ /* 0x000ee80000100800 */
[----:B------:R-:W4:Y:S04]  /*3d880*/  LDL R11, [R1+0x13c] ;  /* 0x00013c00010b7983 */ /* 0x000f280000100800 */
[----:B------:R0:W-:Y:S04]  /*3d890*/  STL [R1+0x1f44], R12 ;  /* 0x001f440c01007387 */ /* 0x0001e80000100800 */
[----:B------:R1:W-:Y:S04]  /*3d8a0*/  STL [R1+0x1f40], R13 ;  /* 0x001f400d01007387 */ /* 0x0003e80000100800 */
[----:B------:R5:W-:Y:S04]  /*3d8b0*/  STL [R1+0x1f3c], R14 ;  /* 0x001f3c0e01007387 */ /* 0x000be80000100800 */
[----:B------:R5:W-:Y:S04]  /*3d8c0*/  STL [R1+0x1f38], R15 ;  /* 0x001f380f01007387 */ /* 0x000be80000100800 */
[----:B0-----:R-:W3:Y:S04]  /*3d8d0*/  LDL.LU R12, [R1+0xc0] ;  /* 0x0000c000010c7983 */ /* 0x001ee80000300800 */
[----:B-1----:R-:W3:Y:S04]  /*3d8e0*/  LDL.LU R13, [R1+0xc4] ;  /* 0x0000c400010d7983 */ /* 0x002ee80000300800 */
[----:B-----5:R-:W3:Y:S04]  /*3d8f0*/  LDL.LU R14, [R1+0xc8] ;  /* 0x0000c800010e7983 */ /* 0x020ee80000300800 */
[----:B------:R-:W3:Y:S04]  /*3d900*/  LDL.LU R15, [R1+0xcc] ;  /* 0x0000cc00010f7983 */ /* 0x000ee80000300800 */
[----:B------:R-:W5:Y:S04]  /*3d910*/  LDL.LU R2, [R1+0x220] ;  /* 0x0002200001027983 */ /* 0x000f680000300800 */
[----:B------:R-:W4:Y:S04]  /*3d920*/  LDL.LU R3, [R1+0x224] ;  /* 0x0002240001037983 */ /* 0x000f280000300800 */
[----:B------:R0:W-:Y:S04]  /*3d930*/  STL.64 [R1+0x1f70], R6 ;  /* 0x001f700601007387 */ /* 0x0001e80000100a00 */
[----:B0-----:R-:W3:Y:S04]  /*3d940*/  LDL.LU R6, [R1+0x588] ;  /* 0x0005880001067983 */ /* 0x001ee80000300800 */
[----:B------:R-:W3:Y:S04]  /*3d950*/  LDL.LU R7, [R1+0x580] ;  /* 0x0005800001077983 */ /* 0x000ee80000300800 */
[----:B------:R0:W-:Y:S04]  /*3d960*/  STL.64 [R1+0x1f68], R4 ;  /* 0x001f680401007387 */ /* 0x0001e80000100a00 */
[----:B0-----:R-:W3:Y:S04]  /*3d970*/  LDL.LU R4, [R1+0x56c] ;  /* 0x00056c0001047983 */ /* 0x001ee80000300800 */
[----:B------:R-:W3:Y:S01]  /*3d980*/  LDL.LU R5, [R1+0x564] ;  /* 0x0005640001057983 */ /* 0x000ee20000300800 */
[----:B------:R-:W-:-:S02]  /*3d990*/  F2FP.F16.E4M3.UNPACK_B R16, R16.H1 ;  /* 0x00000010ff10723e */ /* 0x000fc400030006ff */
[----:B------:R-:W-:-:S07]  /*3d9a0*/  F2FP.F16.E4M3.UNPACK_B R17, R17.H1 ;  /* 0x00000011ff11723e */ /* 0x000fce00030006ff */
[----:B--2---:R-:W-:Y:S01]  /*3d9b0*/  HMMA.16816.F32 R20, R24, R16, R20 ;  /* 0x000000101814723c */ /* 0x004fe20000001814 */
[----:B-----5:R-:W-:Y:S02]  /*3d9c0*/  F2FP.F16.E4M3.UNPACK_B R2, R2.H1 ;  /* 0x00000002ff02723e */ /* 0x020fe400030006ff */
[----:B----4-:R-:W-:Y:S01]  /*3d9d0*/  F2FP.F16.E4M3.UNPACK_B R3, R3.H1 ;  /* 0x00000003ff03723e */ /* 0x010fe200030006ff */
[----:B---3--:R-:W-:-:S03]  /*3d9e0*/  IMAD R18, R18, 0x100, R6 ;  /* 0x0000010012127824 */ /* 0x008fc600078e0206 */
[----:B------:R-:W-:Y:S02]  /*3d9f0*/  IMAD R17, R8, 0x100, R7 ;  /* 0x0000010008117824 */ /* 0x000fe400078e0207 */
[----:B------:R-:W-:Y:S02]  /*3da00*/  IMAD R16, R5, 0x100, R4 ;  /* 0x0000010005107824 */ /* 0x000fe400078e0204 */
[----:B------:R-:W-:-:S12]  /*3da10*/  HMMA.16816.F32 R4, R24, R2, R12 ;  /* 0x000000021804723c */ /* 0x000fd8000000180c */
[----:B------:R-:W-:Y:S04]  /*3da20*/  STL.64 [R1+0x10], R20 ;  /* 0x0000101401007387 */ /* 0x000fe80000100a00 */
[----:B------:R0:W-:Y:S04]  /*3da30*/  STL.64 [R1+0x18], R22 ;  /* 0x0000181601007387 */ /* 0x0001e80000100a00 */
[----:B0-----:R-:W2:Y:S04]  /*3da40*/  LDL.LU.64 R22, [R1+0x1fd8] ;  /* 0x001fd80001167983 */ /* 0x001ea80000300a00 */
[----:B------:R-:W2:Y:S01]  /*3da50*/  LDL.LU.64 R20, [R1+0x1fd0] ;  /* 0x001fd00001147983 */ /* 0x000ea20000300a00 */
[----:B------:R-:W-:-:S02]  /*3da60*/  IMAD.MOV.U32 R14, RZ, RZ, R6 ;  /* 0x000000ffff0e7224 */ /* 0x000fc400078e0006 */
[----:B------:R-:W-:Y:S02]  /*3da70*/  IMAD.MOV.U32 R15, RZ, RZ, R7 ;  /* 0x000000ffff0f7224 */ /* 0x000fe400078e0007 */
[----:B------:R-:W-:Y:S02]  /*3da80*/  IMAD.MOV.U32 R12, RZ, RZ, R4 ;  /* 0x000000ffff0c7224 */ /* 0x000fe400078e0004 */
[----:B------:R-:W-:Y:S01]  /*3da90*/  IMAD.MOV.U32 R13, RZ, RZ, R5 ;  /* 0x000000ffff0d7224 */ /* 0x000fe200078e0005 */
[----:B------:R-:W-:Y:S04]  /*3daa0*/  STL.64 [R1+0x1f80], R14 ;  /* 0x001f800e01007387 */ /* 0x000fe80000100a00 */
[----:B------:R0:W-:Y:S04]  /*3dab0*/  STL.64 [R1+0x1f78], R12 ;  /* 0x001f780c01007387 */ /* 0x0001e80000100a00 */
[----:B0-----:R-:W3:Y:S04]  /*3dac0*/  LDL.LU R12, [R1+0x90] ;  /* 0x00009000010c7983 */ /* 0x001ee80000300800 */
[----:B------:R-:W3:Y:S04]  /*3dad0*/  LDL.LU R13, [R1+0x94] ;  /* 0x00009400010d7983 */ /* 0x000ee80000300800 */
[----:B------:R-:W4:Y:S01]  /*3dae0*/  LDL.LU R14, [R1+0x98] ;  /* 0x00009800010e7983 */ /* 0x000f220000300800 */
[----:B------:R-:W-:-:S03]  /*3daf0*/  IMAD.MOV.U32 R15, RZ, RZ, R0 ;  /* 0x000000ffff0f7224 */ /* 0x000fc600078e0000 */
[----:B------:R-:W5:Y:S04]  /*3db00*/  LDL.LU R0, [R1+0x1fc8] ;  /* 0x001fc80001007983 */ /* 0x000f680000300800 */
[----:B----4-:R-:W-:Y:S04]  /*3db10*/  STL.64 [R1+0x1f90], R14 ;  /* 0x001f900e01007387 */ /* 0x010fe80000100a00 */
[----:B---3--:R0:W-:Y:S04]  /*3db20*/  STL.64 [R1+0x1f88], R12 ;  /* 0x001f880c01007387 */ /* 0x0081e80000100a00 */
[----:B0-----:R-:W3:Y:S04]  /*3db30*/  LDL.LU R12, [R1+0xb0] ;  /* 0x0000b000010c7983 */ /* 0x001ee80000300800 */
[----:B------:R-:W3:Y:S04]  /*3db40*/  LDL.LU R13, [R1+0xb4] ;  /* 0x0000b400010d7983 */ /* 0x000ee80000300800 */
[----:B------:R-:W4:Y:S04]  /*3db50*/  LDL.LU R14, [R1+0xb8] ;  /* 0x0000b800010e7983 */ /* 0x000f280000300800 */
[----:B------:R-:W4:Y:S01]  /*3db60*/  LDL.LU R15, [R1+0xbc] ;  /* 0x0000bc00010f7983 */ /* 0x000f220000300800 */
[----:B------:R-:W-:-:S02]  /*3db70*/  F2FP.F16.E4M3.UNPACK_B R28, R28.H1 ;  /* 0x0000001cff1c723e */ /* 0x000fc400030006ff */
[----:B------:R-:W-:Y:S01]  /*3db80*/  F2FP.F16.E4M3.UNPACK_B R29, R29.H1 ;  /* 0x0000001dff1d723e */ /* 0x000fe200030006ff */
[----:B----4-:R-:W-:Y:S04]  /*3db90*/  STL.64 [R1+0x1fa0], R14 ;  /* 0x001fa00e01007387 */ /* 0x010fe80000100a00 */
[----:B---3--:R0:W-:Y:S04]  /*3dba0*/  STL.64 [R1+0x1f98], R12 ;  /* 0x001f980c01007387 */ /* 0x0081e80000100a00 */
[----:B0-----:R-:W3:Y:S04]  /*3dbb0*/  LDL.LU R12, [R1+0xe0] ;  /* 0x0000e000010c7983 */ /* 0x001ee80000300800 */
[----:B------:R-:W3:Y:S04]  /*3dbc0*/  LDL.LU R13, [R1+0xe4] ;  /* 0x0000e400010d7983 */ /* 0x000ee80000300800 */
[----:B------:R-:W4:Y:S01]  /*3dbd0*/  LDL.LU R14, [R1+0xe8] ;  /* 0x0000e800010e7983 */ /* 0x000f220000300800 */
[----:B-----5:R-:W-:Y:S01]  /*3dbe0*/  IMAD.MOV.U32 R15, RZ, RZ, R0 ;  /* 0x000000ffff0f7224 */ /* 0x020fe200078e0000 */
[----:B--2---:R-:W-:Y:S02]  /*3dbf0*/  HMMA.16816.F32 R24, R24, R28, R20 ;  /* 0x0000001c1818723c */ /* 0x004fe40000001814 */
[----:B------:R-:W2:Y:S04]  /*3dc00*/  LDL R29, [R1+0x148] ;  /* 0x00014800011d7983 */ /* 0x000ea80000100800 */
[----:B------:R-:W5:Y:S04]  /*3dc10*/  LDL R0, [R1+0x14c] ;  /* 0x00014c0001007983 */ /* 0x000f680000100800 */
[----:B----4-:R-:W-:Y:S04]  /*3dc20*/  STL.64 [R1+0x1fb0], R14 ;  /* 0x001fb00e01007387 */ /* 0x010fe80000100a00 */
[----:B---3--:R0:W-:Y:S04]  /*3dc30*/  STL.64 [R1+0x1fa8], R12 ;  /* 0x001fa80c01007387 */ /* 0x0081e80000100a00 */
[----:B0-----:R-:W3:Y:S04]  /*3dc40*/  LDL.LU R12, [R1+0xf0] ;  /* 0x0000f000010c7983 */ /* 0x001ee80000300800 */
[----:B------:R-:W3:Y:S04]  /*3dc50*/  LDL.LU R13, [R1+0xf4] ;  /* 0x0000f400010d7983 */ /* 0x000ee80000300800 */
[----:B------:R-:W4:Y:S04]  /*3dc60*/  LDL.LU R14, [R1+0xf8] ;  /* 0x0000f800010e7983 */ /* 0x000f280000300800 */
[----:B------:R-:W4:Y:S01]  /*3dc70*/  LDL.LU R15, [R1+0xfc] ;  /* 0x0000fc00010f7983 */ /* 0x000f220000300800 */
[----:B------:R-:W-:Y:S01]  /*3dc80*/  IMAD R19, R19, 0x100, R9 ;  /* 0x0000010013137824 */ /* 0x000fe200078e0209 */
[----:B------:R-:W-:-:S02]  /*3dc90*/  F2FP.F16.E4M3.UNPACK_B R16, R16 ;  /* 0x00000010ff10723e */ /* 0x000fc400020006ff */
[----:B----4-:R-:W-:Y:S04]  /*3dca0*/  STL.64 [R1+0x1fc0], R14 ;  /* 0x001fc00e01007387 */ /* 0x010fe80000100a00 */
[----:B---3--:R0:W-:Y:S04]  /*3dcb0*/  STL.64 [R1+0x1fb8], R12 ;  /* 0x001fb80c01007387 */ /* 0x0081e80000100a00 */
[----:B0-----:R-:W3:Y:S04]  /*3dcc0*/  LDL.LU R12, [R1+0x100] ;  /* 0x00010000010c7983 */ /* 0x001ee80000300800 */
[----:B------:R-:W3:Y:S04]  /*3dcd0*/  LDL.LU R13, [R1+0x104] ;  /* 0x00010400010d7983 */ /* 0x000ee80000300800 */
[----:B------:R-:W3:Y:S04]  /*3dce0*/  LDL.LU R14, [R1+0x108] ;  /* 0x00010800010e7983 */ /* 0x000ee80000300800 */
[----:B------:R-:W3:Y:S01]  /*3dcf0*/  LDL.LU R15, [R1+0x10c] ;  /* 0x00010c00010f7983 */ /* 0x000ee20000300800 */
[----:B------:R-:W-:-:S02]  /*3dd00*/  F2FP.F16.E4M3.UNPACK_B R18, R18 ;  /* 0x00000012ff12723e */ /* 0x000fc400020006ff */
[----:B------:R-:W-:Y:S02]  /*3dd10*/  F2FP.F16.E4M3.UNPACK_B R17, R17 ;  /* 0x00000011ff11723e */ /* 0x000fe400020006ff */
[----:B------:R-:W-:Y:S02]  /*3dd20*/  F2FP.F16.E4M3.UNPACK_B R19, R19 ;  /* 0x00000013ff13723e */ /* 0x000fe400020006ff */
[----:B------:R-:W-:Y:S02]  /*3dd30*/  F2FP.F16.E4M3.UNPACK_B R2, R10 ;  /* 0x0000000aff02723e */ /* 0x000fe400020006ff */
[----:B------:R-:W-:Y:S01]  /*3dd40*/  F2FP.F16.E4M3.UNPACK_B R3, R11 ;  /* 0x0000000bff03723e */ /* 0x000fe200020006ff */
        /* <DEDUP_REMOVED lines=8> */
[----:B------:R-:W4:Y:S04]  /*3ddd0*/  LDL.LU R20, [R1] ;  /* 0x0000000001147983 */ /* 0x000f280000300800 */
[----:B------:R-:W4:Y:S04]  /*3dde0*/  LDL.LU R21, [R1+0x4] ;  /* 0x0000040001157983 */ /* 0x000f280000300800 */
[----:B------:R-:W4:Y:S04]  /*3ddf0*/  LDL.LU R22, [R1+0x8] ;  /* 0x0000080001167983 */ /* 0x000f280000300800 */
[----:B------:R-:W4:Y:S04]  /*3de00*/  LDL.LU R23, [R1+0xc] ;  /* 0x00000c0001177983 */ /* 0x000f280000300800 */
[----:B------:R0:W-:Y:S04]  /*3de10*/  STL.64 [R1+0x1f18], R26 ;  /* 0x001f181a01007387 */ /* 0x0001e80000100a00 */
[----:B0-----:R-:W4:Y:S04]  /*3de20*/  LDL R26, [R1+0x158] ;  /* 0x00015800011a7983 */ /* 0x001f280000100800 */
[----:B------:R-:W4:Y:S04]  /*3de30*/  LDL R27, [R1+0x15c] ;  /* 0x00015c00011b7983 */ /* 0x000f280000100800 */
[----:B------:R0:W-:Y:S04]  /*3de40*/  STL.64 [R1+0x1f10], R24 ;  /* 0x001f101801007387 */ /* 0x0001e80000100a00 */
[----:B0-----:R-:W4:Y:S01]  /*3de50*/  LDL R24, [R1+0x1cc] ;  /* 0x0001cc0001187983 */ /* 0x001f220000100800 */
[----:B---3--:R-:W-:-:S15]  /*3de60*/  HMMA.16816.F32 R12, R16, R2, R12 ;  /* 0x00000002100c723c */ /* 0x008fde000000180c */
[----:B------:R-:W-:-:S08]  /*3de70*/  NOP ;  /* 0x0000000000007918 */ /* 0x000fd00000000000 */
[----:B------:R-:W-:Y:S04]  /*3de80*/  STL.64 [R1+0x40], R12 ;  /* 0x0000400c01007387 */ /* 0x000fe80000100a00 */
[----:B------:R0:W-:Y:S04]  /*3de90*/  STL.64 [R1+0x48], R14 ;  /* 0x0000480e01007387 */ /* 0x0001e80000100a00 */
[----:B0-----:R-:W3:Y:S04]  /*3dea0*/  LDL.LU.64 R14, [R1+0x1fc0] ;  /* 0x001fc000010e7983 */ /* 0x001ee80000300a00 */
[----:B------:R-:W3:Y:S01]  /*3deb0*/  LDL.LU.64 R12, [R1+0x1fb8] ;  /* 0x001fb800010c7983 */ /* 0x000ee20000300a00 */
[----:B--2---:R-:W-:-:S02]  /*3dec0*/  F2FP.F16.E4M3.UNPACK_B R28, R29 ;  /* 0x0000001dff1c723e */ /* 0x004fc400020006ff */
[----:B-----5:R-:W-:Y:S02]  /*3ded0*/  F2FP.F16.E4M3.UNPACK_B R29, R0 ;  /* 0x00000000ff1d723e */ /* 0x020fe400020006ff */
[----:B----4-:R-:W-:Y:S02]  /*3dee0*/  F2FP.F16.E4M3.UNPACK_B R2, R26 ;  /* 0x0000001aff02723e */ /* 0x010fe400020006ff */
[----:B------:R-:W-:Y:S01]  /*3def0*/  F2FP.F16.E4M3.UNPACK_B R3, R27 ;  /* 0x0000001bff03723e */ /* 0x000fe200020006ff */
[----:B------:R-:W2:Y:S04]  /*3df00*/  LDL R25, [R1+0x1d8] ;  /* 0x0001d80001197983 */ /* 0x000ea80000100800 */
[----:B------:R-:W4:Y:S04]  /*3df10*/  LDL R0, [R1+0x1dc] ;  /* 0x0001dc0001007983 */ /* 0x000f280000100800 */
[----:B------:R-:W5:Y:S04]  /*3df20*/  LDL R26, [R1+0x1e8] ;  /* 0x0001e800011a7983 */ /* 0x000f680000100800 */
[----:B------:R-:W5:Y:S01]  /*3df30*/  LDL R27, [R1+0x1ec] ;  /* 0x0001ec00011b7983 */ /* 0x000f620000100800 */
[----:B---3--:R-:W-:-:S15]  /*3df40*/  HMMA.16816.F32 R12, R16, R28, R12 ;  /* 0x0000001c100c723c */ /* 0x008fde000000180c */
[----:B------:R-:W-:-:S08]  /*3df50*/  NOP ;  /* 0x0000000000007918 */ /* 0x000fd00000000000 */
[----:B------:R-:W-:Y:S04]  /*3df60*/  STL.64 [R1+0x50], R12 ;  /* 0x0000500c01007387 */ /* 0x000fe80000100a00 */
[----:B------:R0:W-:Y:S04]  /*3df70*/  STL.64 [R1+0x58], R14 ;  /* 0x0000580e01007387 */ /* 0x0001e80000100a00 */
[----:B0-----:R-:W3:Y:S04]  /*3df80*/  LDL.LU.64 R14, [R1+0x1fb0] ;  /* 0x001fb000010e7983 */ /* 0x001ee80000300a00 */
[----:B------:R-:W3:Y:S04]  /*3df90*/  LDL.LU.64 R12, [R1+0x1fa8] ;  /* 0x001fa800010c7983 */ /* 0x000ee80000300a00 */
[----:B------:R-:W2:Y:S04]  /*3dfa0*/  LDL R28, [R1+0x168] ;  /* 0x00016800011c7983 */ /* 0x000ea80000100800 */
[----:B------:R-:W4:Y:S01]  /*3dfb0*/  LDL R29, [R1+0x16c] ;  /* 0x00016c00011d7983 */ /* 0x000f220000100800 */
[----:B---3--:R-:W-:-:S15]  /*3dfc0*/  HMMA.16816.F32 R12, R16, R2, R12 ;  /* 0x00000002100c723c */ /* 0x008fde000000180c */
[----:B------:R-:W-:-:S08]  /*3dfd0*/  NOP ;  /* 0x0000000000007918 */ /* 0x000fd00000000000 */
[----:B------:R-:W-:Y:S04]  /*3dfe0*/  STL.64 [R1+0xd0], R12 ;  /* 0x0000d00c01007387 */ /* 0x000fe80000100a00 */
[----:B------:R0:W-:Y:S04]  /*3dff0*/  STL.64 [R1+0xd8], R14 ;  /* 0x0000d80e01007387 */ /* 0x0001e80000100a00 */
[----:B0-----:R-:W3:Y:S04]  /*3e000*/  LDL.LU.64 R14, [R1+0x1fa0] ;  /* 0x001fa000010e7983 */ /* 0x001ee80000300a00 */
[----:B------:R-:W3:Y:S01]  /*3e010*/  LDL.LU.64 R12, [R1+0x1f98] ;  /* 0x001f9800010c7983 */ /* 0x000ee20000300a00 */
[----:B--2---:R-:W-:-:S02]  /*3e020*/  F2FP.F16.E4M3.UNPACK_B R28, R28 ;  /* 0x0000001cff1c723e */ /* 0x004fc400020006ff */
[----:B----4-:R-:W-:Y:S01]  /*3e030*/  F2FP.F16.E4M3.UNPACK_B R29, R29 ;  /* 0x0000001dff1d723e */ /* 0x010fe200020006ff */
[----:B------:R-:W2:Y:S04]  /*3e040*/  LDL R2, [R1+0x178] ;  /* 0x0001780001027983 */ /* 0x000ea80000100800 */
[----:B------:R-:W4:Y:S02]  /*3e050*/  LDL R3, [R1+0x17c] ;  /* 0x00017c0001037983 */ /* 0x000f240000100800 */
[----:B---3--:R-:W-:-:S15]  /*3e060*/  HMMA.16816.F32 R12, R16, R28, R12 ;  /* 0x0000001c100c723c */ /* 0x008fde000000180c */
[----:B------:R-:W-:-:S08]  /*3e070*/  NOP ;  /* 0x0000000000007918 */ /* 0x000fd00000000000 */
[----:B------:R-:W-:Y:S04]  /*3e080*/  STL.64 [R1+0xc0], R12 ;  /* 0x0000c00c01007387 */ /* 0x000fe80000100a00 */
[----:B------:R0:W-:Y:S04]  /*3e090*/  STL.64 [R1+0xc8], R14 ;  /* 0x0000c80e01007387 */ /* 0x0001e80000100a00 */
[----:B0-----:R-:W3:Y:S04]  /*3e0a0*/  LDL.LU.64 R14, [R1+0x1f90] ;  /* 0x001f9000010e7983 */ /* 0x001ee80000300a00 */
[----:B------:R-:W3:Y:S04]  /*3e0b0*/  LDL.LU.64 R12, [R1+0x1f88] ;  /* 0x001f8800010c7983 */ /* 0x000ee80000300a00 */
[----:B------:R-:W5:Y:S04]  /*3e0c0*/  LDL R28, [R1+0x188] ;  /* 0x00018800011c7983 */ /* 0x000f680000100800 */
[----:B------:R-:W5:Y:S01]  /*3e0d0*/  LDL R29, [R1+0x18c] ;  /* 0x00018c00011d7983 */ /* 0x000f620000100800 */
[----:B--2---:R-:W-:-:S02]  /*3e0e0*/  F2FP.F16.E4M3.UNPACK_B R2, R2 ;  /* 0x00000002ff02723e */ /* 0x004fc400020006ff */
[----:B----4-:R-:W-:-:S07]  /*3e0f0*/  F2FP.F16.E4M3.UNPACK_B R3, R3 ;  /* 0x00000003ff03723e */ /* 0x010fce00020006ff */
[----:B---3--:R-:W-:Y:S01]  /*3e100*/  HMMA.16816.F32 R12, R16, R2, R12 ;  /* 0x00000002100c723c */ /* 0x008fe2000000180c */
[----:B-----5:R-:W-:Y:S02]  /*3e110*/  F2FP.F16.E4M3.UNPACK_B R28, R28 ;  /* 0x0000001cff1c723e */ /* 0x020fe400020006ff */
[----:B------:R-:W-:-:S07]  /*3e120*/  F2FP.F16.E4M3.UNPACK_B R29, R29 ;  /* 0x0000001dff1d723e */ /* 0x000fce00020006ff */
[----:B------:R-:W-:-:S13]  /*3e130*/  HMMA.16816.F32 R4, R16, R28, R4 ;  /* 0x0000001c1004723c */ /* 0x000fda0000001804 */
[----:B------:R-:W-:Y:S04]  /*3e140*/  STL.64 [R1+0xb0], R12 ;  /* 0x0000b00c01007387 */ /* 0x000fe80000100a00 */
[----:B------:R0:W-:Y:S04]  /*3e150*/  STL.64 [R1+0xb8], R14 ;  /* 0x0000b80e01007387 */ /* 0x0001e80000100a00 */
[----:B0-----:R-:W2:Y:S04]  /*3e160*/  LDL.LU.64 R14, [R1+0x1f80] ;  /* 0x001f8000010e7983 */ /* 0x001ea80000300a00 */
[----:B------:R-:W3:Y:S04]  /*3e170*/  LDL.LU.64 R12, [R1+0x1f78] ;  /* 0x001f7800010c7983 */ /* 0x000ee80000300a00 */
[----:B------:R-:W4:Y:S04]  /*3e180*/  LDL R2, [R1+0x1b8] ;  /* 0x0001b80001027983 */ /* 0x000f280000100800 */
[----:B------:R-:W5:Y:S04]  /*3e190*/  LDL R3, [R1+0x1bc] ;  /* 0x0001bc0001037983 */ /* 0x000f680000100800 */
[----:B------:R-:W-:Y:S04]  /*3e1a0*/  STL.64 [R1+0xa0], R4 ;  /* 0x0000a00401007387 */ /* 0x000fe80000100a00 */
[----:B------:R0:W-:Y:S04]  /*3e1b0*/  STL.64 [R1+0xa8], R6 ;  /* 0x0000a80601007387 */ /* 0x0001e80000100a00 */
[----:B0-----:R-:W2:Y:S04]  /*3e1c0*/  LDL.LU.64 R6, [R1+0x1f70] ;  /* 0x001f700001067983 */ /* 0x001ea80000300a00 */
[----:B------:R-:W2:Y:S04]  /*3e1d0*/  LDL.LU.64 R4, [R1+0x1f68] ;  /* 0x001f680001047983 */ /* 0x000ea80000300a00 */
[----:B------:R-:W3:Y:S04]  /*3e1e0*/  LDL R28, [R1+0x198] ;  /* 0x00019800011c7983 */ /* 0x000ee80000100800 */
[----:B------:R-:W2:Y:S01]  /*3e1f0*/  LDL R29, [R1+0x19c] ;  /* 0x00019c00011d7983 */ /* 0x000ea20000100800 */
[----:B----4-:R-:W-:-:S02]  /*3e200*/  F2FP.F16.E4M3.UNPACK_B R2, R2 ;  /* 0x00000002ff02723e */ /* 0x010fc400020006ff */
[----:B-----5:R-:W-:-:S07]  /*3e210*/  F2FP.F16.E4M3.UNPACK_B R3, R3 ;  /* 0x00000003ff03723e */ /* 0x020fce00020006ff */
[----:B------:R-:W-:Y:S01]  /*3e220*/  HMMA.16816.F32 R8, R16, R2, R8 ;  /* 0x000000021008723c */ /* 0x000fe20000001808 */
[----:B---3--:R-:W-:Y:S02]  /*3e230*/  F2FP.F16.E4M3.UNPACK_B R28, R28 ;  /* 0x0000001cff1c723e */ /* 0x008fe400020006ff */
[----:B--2---:R-:W-:-:S07]  /*3e240*/  F2FP.F16.E4M3.UNPACK_B R29, R29 ;  /* 0x0000001dff1d723e */ /* 0x004fce00020006ff */
[----:B------:R-:W-:-:S13]  /*3e250*/  HMMA.16816.F32 R20, R16, R28, R20 ;  /* 0x0000001c1014723c */ /* 0x000fda0000001814 */
[----:B------:R-:W-:Y:S04]  /*3e260*/  STL.64 [R1+0x90], R8 ;  /* 0x0000900801007387 */ /* 0x000fe80000100a00 */
[----:B------:R0:W-:Y:S04]  /*3e270*/  STL.64 [R1+0x98], R10 ;  /* 0x0000980a01007387 */ /* 0x0001e80000100a00 */
[----:B0-----:R-:W2:Y:S04]  /*3e280*/  LDL.LU.64 R10, [R1+0x1f60] ;  /* 0x001f6000010a7983 */ /* 0x001ea80000300a00 */
[----:B------:R-:W2:Y:S04]  /*3e290*/  LDL.LU.64 R8, [R1+0x1f58] ;  /* 0x001f580001087983 */ /* 0x000ea80000300a00 */
[----:B------:R-:W3:Y:S04]  /*3e2a0*/  LDL R2, [R1+0x1a8] ;  /* 0x0001a80001027983 */ /* 0x000ee80000100800 */
[----:B------:R-:W4:Y:S04]  /*3e2b0*/  LDL R3, [R1+0x1ac] ;  /* 0x0001ac0001037983 */ /* 0x000f280000100800 */
[----:B------:R-:W-:Y:S04]  /*3e2c0*/  STL.64 [R1+0x80], R20 ;  /* 0x0000801401007387 */ /* 0x000fe80000100a00 */
[----:B------:R0:W-:Y:S04]  /*3e2d0*/  STL.64 [R1+0x88], R22 ;  /* 0x0000881601007387 */ /* 0x0001e80000100a00 */
[----:B0-----:R-:W5:Y:S04]  /*3e2e0*/  LDL.LU.64 R22, [R1+0x1f50] ;  /* 0x001f500001167983 */ /* 0x001f680000300a00 */
[----:B------:R-:W5:Y:S04]  /*3e2f0*/  LDL.LU.64 R20, [R1+0x1f48] ;  /* 0x001f480001147983 */ /* 0x000f680000300a00 */
[----:B------:R-:W2:Y:S01]  /*3e300*/  LDL R29, [R1+0x1c8] ;  /* 0x0001c800011d7983 */ /* 0x000ea20000100800 */
[----:B---3--:R-:W-:-:S02]  /*3e310*/  F2FP.F16.E4M3.UNPACK_B R2, R2 ;  /* 0x00000002ff02723e */ /* 0x008fc400020006ff */
[----:B----4-:R-:W-:-:S07]  /*3e320*/  F2FP.F16.E4M3.UNPACK_B R3, R3 ;  /* 0x00000003ff03723e */ /* 0x010fce00020006ff */
[----:B-----5:R-:W-:-:S15]  /*3e330*/  HMMA.16816.F32 R20, R16, R2, R20 ;  /* 0x000000021014723c */ /* 0x020fde0000001814 */
[----:B------:R-:W-:-:S08]  /*3e340*/  NOP ;  /* 0x0000000000007918 */ /* 0x000fd00000000000 */
[----:B------:R0:W-:Y:S04]  /*3e350*/  STL.64 [R1+0xf0], R20 ;  /* 0x0000f01401007387 */ /* 0x0001e80000100a00 */
[----:B------:R1:W-:Y:S04]  /*3e360*/  STL.64 [R1+0xf8], R22 ;  /* 0x0000f81601007387 */ /* 0x0003e80000100a00 */
[----:B0-----:R-:W3:Y:S04]  /*3e370*/  LDL.LU R20, [R1+0x30] ;  /* 0x0000300001147983 */ /* 0x001ee80000300800 */
[----:B------:R-:W3:Y:S04]  /*3e380*/  LDL.LU R21, [R1+0x34] ;  /* 0x0000340001157983 */ /* 0x000ee80000300800 */
[----:B-1----:R-:W3:Y:S04]  /*3e390*/  LDL.LU R22, [R1+0x38] ;  /* 0x0000380001167983 */ /* 0x002ee80000300800 */
[----:B------:R-:W3:Y:S01]  /*3e3a0*/  LDL.LU R23, [R1+0x3c] ;  /* 0x00003c0001177983 */ /* 0x000ee20000300800 */
[----:B--2---:R-:W-:-:S02]  /*3e3b0*/  F2FP.F16.E4M3.UNPACK_B R28, R29 ;  /* 0x0000001dff1c723e */ /* 0x004fc400020006ff */
[----:B------:R-:W-:Y:S02]  /*3e3c0*/  F2FP.F16.E4M3.UNPACK_B R29, R24 ;  /* 0x00000018ff1d723e */ /* 0x000fe400020006ff */
[----:B------:R-:W-:Y:S02]  /*3e3d0*/  F2FP.F16.E4M3.UNPACK_B R2, R25 ;  /* 0x00000019ff02723e */ /* 0x000fe400020006ff */
[----:B------:R-:W-:-:S03]  /*3e3e0*/  F2FP.F16.E4M3.UNPACK_B R3, R0 ;  /* 0x00000000ff03723e */ /* 0x000fc600020006ff */
[----:B---3--:R-:W-:Y:S01]  /*3e3f0*/  HMMA.16816.F32 R20, R16, R28, R20 ;  /* 0x0000001c1014723c */ /* 0x008fe20000001814 */
[----:B------:R-:W2:Y:S04]  /*3e400*/  LDL R28, [R1+0x1fc] ;  /* 0x0001fc00011c7983 */ /* 0x000ea80000100800 */
[----:B------:R-:W3:-:S15]  /*3e410*/  LDL.LU R0, [R1+0x718] ;  /* 0x0007180001007983 */ /* 0x000ede0000300800 */
[----:B------:R-:W-:-:S03]  /*3e420*/  NOP ;  /* 0x0000000000007918 */ /* 0x000fc60000000000 */
[----:B------:R0:W-:Y:S02]  /*3e430*/  STL.64 [R1+0xe0], R20 ;  /* 0x0000e01401007387 */ /* 0x0001e40000100a00 */
[----:B0-----:R-:W-:Y:S02]  /*3e440*/  F2FP.F16.E4M3.UNPACK_B R20, R26 ;  /* 0x0000001aff14723e */ /* 0x001fe400020006ff */
[----:B------:R-:W-:Y:S02]  /*3e450*/  F2FP.F16.E4M3.UNPACK_B R21, R27 ;  /* 0x0000001bff15723e */ /* 0x000fe400020006ff */
[----:B------:R-:W-:Y:S01]  /*3e460*/  HMMA.16816.F32 R24, R16, R2, R8 ;  /* 0x000000021018723c */ /* 0x000fe20000001808 */
[----:B------:R0:W-:Y:S04]  /*3e470*/  STL.64 [R1+0xe8], R22 ;  /* 0x0000e81601007387 */ /* 0x0001e80000100a00 */
[----:B0-----:R-:W4:Y:S04]  /*3e480*/  LDL.LU R22, [R1+0x728] ;  /* 0x0007280001167983 */ /* 0x001f280000300800 */
[----:B------:R-:W4:Y:S04]  /*3e490*/  LDL.LU R23, [R1+0x724] ;  /* 0x0007240001177983 */ /* 0x000f280000300800 */
[----:B------:R-:W5:Y:S04]  /*3e4a0*/  LDL R3, [R1+0x1f8] ;  /* 0x0001f80001037983 */ /* 0x000f680000100800 */
[----:B------:R-:W3:Y:S06]  /*3e4b0*/  LDL R8, [R1+0x208] ;  /* 0x0002080001087983 */ /* 0x000eec0000100800 */
[----:B------:R0:W-:Y:S04]  /*3e4c0*/  STL.64 [R1+0x70], R24 ;  /* 0x0000701801007387 */ /* 0x0001e80000100a00 */
[----:B------:R1:W-:Y:S04]  /*3e4d0*/  STL.64 [R1+0x78], R26 ;  /* 0x0000781a01007387 */ /* 0x0003e80000100a00 */
[----:B------:R-:W4:Y:S04]  /*3e4e0*/  LDL R9, [R1+0x20c] ;  /* 0x00020c0001097983 */ /* 0x000f280000100800 */
[----:B------:R-:W4:Y:S04]  /*3e4f0*/  LDL.LU R10, [R1+0x738] ;  /* 0x00073800010a7983 */ /* 0x000f280000300800 */
[----:B------:R-:W4:Y:S04]  /*3e500*/  LDL.LU R11, [R1+0x730] ;  /* 0x00073000010b7983 */ /* 0x000f280000300800 */
[----:B------:R-:W4:Y:S01]  /*3e510*/  LDL R29, [R1+0x22c] ;  /* 0x00022c00011d7983 */ /* 0x000f220000100800 */
[----:B0-----:R-:W-:-:S02]  /*3e520*/  IMAD.MOV.U32 R24, RZ, RZ, R12 ;  /* 0x000000ffff187224 */ /* 0x001fc400078e000c */
[----:B------:R-:W-:Y:S01]  /*3e530*/  IMAD.MOV.U32 R25, RZ, RZ, R13 ;  /* 0x000000ffff197224 */ /* 0x000fe200078e000d */
[----:B------:R-:W3:Y:S04]  /*3e540*/  LDL.LU R12, [R1+0x1f44] ;  /* 0x001f4400010c7983 */ /* 0x000ee80000300800 */
[----:B------:R0:W-:Y:S04]  /*3e550*/  STL [R1+0x1f20], R24 ;  /* 0x001f201801007387 */ /* 0x0001e80000100800 */
[----:B------:R-:W3:Y:S01]  /*3e560*/  LDL.LU R13, [R1+0x1f40] ;  /* 0x001f4000010d7983 */ /* 0x000ee20000300800 */
[----:B-1----:R-:W-:-:S02]  /*3e570*/  IMAD.MOV.U32 R26, RZ, RZ, R14 ;  /* 0x000000ffff1a7224 */ /* 0x002fc400078e000e */
[----:B------:R-:W-:Y:S01]  /*3e580*/  IMAD.MOV.U32 R27, RZ, RZ, R15 ;  /* 0x000000ffff1b7224 */ /* 0x000fe200078e000f */
[----:B------:R-:W3:Y:S04]  /*3e590*/  LDL.LU R14, [R1+0x1f3c] ;  /* 0x001f3c00010e7983 */ /* 0x000ee80000300800 */
[----:B------:R-:W3:Y:S04]  /*3e5a0*/  LDL.LU R15, [R1+0x1f38] ;  /* 0x001f3800010f7983 */ /* 0x000ee80000300800 */
[----:B0-----:R-:W4:Y:S04]  /*3e5b0*/  LDL.LU R24, [R1+0x75c] ;  /* 0x00075c0001187983 */ /* 0x001f280000300800 */
[----:B------:R-:W-:Y:S01]  /*3e5c0*/  STL.64 [R1+0x1f30], R26 ;  /* 0x001f301a01007387 */ /* 0x000fe20000100a00 */
[----:B-----5:R-:W-:-:S02]  /*3e5d0*/  F2FP.F16.E4M3.UNPACK_B R2, R3 ;  /* 0x00000003ff02723e */ /* 0x020fc400020006ff */
[----:B--2---:R-:W-:Y:S01]  /*3e5e0*/  F2FP.F16.E4M3.UNPACK_B R3, R28 ;  /* 0x0000001cff03723e */ /* 0x004fe200020006ff */
[----:B---3--:R-:W-:Y:S01]  /*3e5f0*/  HMMA.16816.F32 R12, R16, R20, R12 ;  /* 0x00000014100c723c */ /* 0x008fe2000000180c */
[----:B----4-:R0:W-:Y:S04]  /*3e600*/  STL.64 [R1+0x1f28], R24 ;  /* 0x001f281801007387 */ /* 0x0101e80000100a00 */
[----:B0-----:R-:W2:Y:S04]  /*3e610*/  LDL.LU R24, [R1+0x10] ;  /* 0x0000100001187983 */ /* 0x001ea80000300800 */
[----:B------:R-:W2:Y:S04]  /*3e620*/  LDL.LU R25, [R1+0x14] ;  /* 0x0000140001197983 */ /* 0x000ea80000300800 */
[----:B------:R-:W2:Y:S04]  /*3e630*/  LDL.LU R26, [R1+0x18] ;  /* 0x00001800011a7983 */ /* 0x000ea80000300800 */
[----:B------:R-:W2:Y:S06]  /*3e640*/  LDL.LU R27, [R1+0x1c] ;  /* 0x00001c00011b7983 */ /* 0x000eac0000300800 */
[----:B------:R-:W-:Y:S04]  /*3e650*/  STL.64 [R1+0x60], R12 ;  /* 0x0000600c01007387 */ /* 0x000fe80000100a00 */
[----:B------:R0:W-:Y:S01]  /*3e660*/  STL [R1+0x68], R14 ;  /* 0x0000680e01007387 */ /* 0x0001e20000100800 */
[----:B------:R-:W-:-:S03]  /*3e670*/  IMAD.MOV.U32 R28, RZ, RZ, R15 ;  /* 0x000000ffff1c7224 */ /* 0x000fc600078e000f */
[----:B0-----:R-:W3:Y:S04]  /*3e680*/  LDL.LU R14, [R1+0x71c] ;  /* 0x00071c00010e7983 */ /* 0x001ee80000300800 */
[----:B------:R-:W4:Y:S01]  /*3e690*/  LDL R15, [R1+0x228] ;  /* 0x00022800010f7983 */ /* 0x000f220000100800 */
[----:B------:R-:W-:Y:S01]  /*3e6a0*/  HMMA.16816.F32 R4, R16, R2, R4 ;  /* 0x000000021004723c */ /* 0x000fe20000001804 */
[----:B------:R-:W-:Y:S02]  /*3e6b0*/  F2FP.F16.E4M3.UNPACK_B R8, R8 ;  /* 0x00000008ff08723e */ /* 0x000fe400020006ff */
[----:B------:R-:W-:Y:S01]  /*3e6c0*/  F2FP.F16.E4M3.UNPACK_B R9, R9 ;  /* 0x00000009ff09723e */ /* 0x000fe200020006ff */
[----:B------:R-:W-:-:S15]  /*3e6d0*/  STL [R1+0x1eb8], R28 ;  /* 0x001eb81c01007387 */ /* 0x000fde0000100800 */
[----:B------:R-:W-:-:S04]  /*3e6e0*/  NOP ;  /* 0x0000000000007918 */ /* 0x000fc80000000000 */
[----:B------:R-:W-:Y:S04]  /*3e6f0*/  STL.64 [R1], R4 ;  /* 0x0000000401007387 */ /* 0x000fe80000100a00 */
[----:B------:R0:W-:Y:S04]  /*3e700*/  STL.64 [R1+0x8], R6 ;  /* 0x0000080601007387 */ /* 0x0001e80000100a00 */
[----:B0-----:R-:W5:Y:S04]  /*3e710*/  LDL.LU R7, [R1+0x754] ;  /* 0x0007540001077983 */ /* 0x001f680000300800 */
[----:B------:R-:W5:Y:S04]  /*3e720*/  LDL.LU R2, [R1+0x138] ;  /* 0x0001380001027983 */ /* 0x000f680000300800 */
[----:B------:R-:W5:Y:S01]  /*3e730*/  LDL.LU R3, [R1+0x13c] ;  /* 0x00013c0001037983 */ /* 0x000f620000300800 */
[----:B------:R-:W-:-:S03]  /*3e740*/  IMAD R6, R11, 0x100, R10 ;  /* 0x000001000b067824 */ /* 0x000fc600078e020a */
[----:B------:R-:W5:Y:S01]  /*3e750*/  LDL.LU R20, [R1+0x50] ;  /* 0x0000500001147983 */ /* 0x000f620000300800 */
[----:B------:R-:W-:-:S03]  /*3e760*/  IMAD R10, R23, 0x100, R22 ;  /* 0x00000100170a7824 */ /* 0x000fc600078e0216 */
[----:B------:R-:W5:Y:S04]  /*3e770*/  LDL.LU R21, [R1+0x54] ;  /* 0x0000540001157983 */ /* 0x000f680000300800 */
[----:B------:R-:W5:Y:S04]  /*3e780*/  LDL.LU R22, [R1+0x58] ;  /* 0x0000580001167983 */ /* 0x000f680000300800 */
[----:B------:R-:W5:Y:S04]  /*3e790*/  LDL.LU R23, [R1+0x5c] ;  /* 0x00005c0001177983 */ /* 0x000f680000300800 */
[----:B------:R-:W5:Y:S04]  /*3e7a0*/  LDL.LU R11, [R1+0x14c] ;  /* 0x00014c00010b7983 */ /* 0x000f680000300800 */
[----:B------:R-:W5:Y:S04]  /*3e7b0*/  LDL.LU R12, [R1+0x15c] ;  /* 0x00015c00010c7983 */ /* 0x000f680000300800 */
[----:B------:R-:W5:Y:S01]  /*3e7c0*/  LDL.LU R13, [R1+0x168] ;  /* 0x00016800010d7983 */ /* 0x000f620000300800 */
[----:B------:R-:W-:Y:S01]  /*3e7d0*/  F2FP.F16.E4M3.UNPACK_B R5, R29 ;  /* 0x0000001dff05723e */ /* 0x000fe200020006ff */
[----:B--2---:R-:W-:Y:S01]  /*3e7e0*/  HMMA.16816.F32 R24, R16, R8, R24 ;  /* 0x000000081018723c */ /* 0x004fe20000001818 */
[----:B---3--:R-:W-:Y:S01]  /*3e7f0*/  IMAD R0, R0, 0x100, R14 ;  /* 0x0000010000007824 */ /* 0x008fe200078e020e */
[----:B----4-:R-:W-:Y:S01]  /*3e800*/  F2FP.F16.E4M3.UNPACK_B R4, R15 ;  /* 0x0000000fff04723e */ /* 0x010fe200020006ff */
[----:B------:R-:W2:Y:S04]  /*3e810*/  LDL.LU R14, [R1+0x16c] ;  /* 0x00016c00010e7983 */ /* 0x000ea80000300800 */
[----:B------:R-:W3:Y:S04]  /*3e820*/  LDL.LU R15, [R1+0x178] ;  /* 0x00017800010f7983 */ /* 0x000ee80000300800 */
[----:B------:R-:W4:-:S12]  /*3e830*/  LDL.LU R29, [R1+0x17c] ;  /* 0x00017c00011d7983 */ /* 0x000f180000300800 */
[----:B------:R-:W-:Y:S04]  /*3e840*/  STL.64 [R1+0x10], R24 ;  /* 0x0000101801007387 */ /* 0x000fe80000100a00 */
[----:B------:R0:W-:Y:S01]  /*3e850*/  STL [R1+0x18], R26 ;  /* 0x0000181a01007387 */ /* 0x0001e20000100800 */
[----:B------:R-:W-:-:S03]  /*3e860*/  IMAD.MOV.U32 R28, RZ, RZ, R27 ;  /* 0x000000ffff1c7224 */ /* 0x000fc600078e001b */
[----:B0-----:R-:W2:Y:S04]  /*3e870*/  LDL.LU.64 R26, [R1+0x1f30] ;  /* 0x001f3000011a7983 */ /* 0x001ea80000300a00 */
[----:B------:R-:W5:Y:S04]  /*3e880*/  LDL.LU.64 R24, [R1+0x1f28] ;  /* 0x001f280001187983 */ /* 0x000f680000300a00 */
[----:B------:R-:W3:Y:S04]  /*3e890*/  LDL R8, [R1+0x218] ;  /* 0x0002180001087983 */ /* 0x000ee80000100800 */
[----:B------:R-:W4:Y:S01]  /*3e8a0*/  LDL R9, [R1+0x21c] ;  /* 0x00021c0001097983 */ /* 0x000f220000100800 */
[----:B-----5:R-:W-:-:S03]  /*3e8b0*/  IMAD R7, R7, 0x100, R24 ;  /* 0x0000010007077824 */ /* 0x020fc600078e0218 */
[----:B------:R-:W2:Y:S02]  /*3e8c0*/  LDL.LU R24, [R1+0x1f20] ;  /* 0x001f200001187983 */ /* 0x000ea40000300800 */
[----:B--2---:R-:W-:-:S15]  /*3e8d0*/  HMMA.16816.F32 R24, R16, R4, R24 ;  /* 0x000000041018723c */ /* 0x004fde0000001818 */
[----:B------:R-:W-:-:S08]  /*3e8e0*/  NOP ;  /* 0x0000000000007918 */ /* 0x000fd00000000000 */
[----:B------:R-:W-:Y:S04]  /*3e8f0*/  STL.64 [R1+0x100], R24 ;  /* 0x0001001801007387 */ /* 0x000fe80000100a00 */
[----:B------:R0:W-:Y:S04]  /*3e900*/  STL.64 [R1+0x108], R26 ;  /* 0x0001081a01007387 */ /* 0x0001e80000100a00 */
[----:B0-----:R-:W2:Y:S04]  /*3e910*/  LDL.LU.64 R26, [R1+0x1f18] ;  /* 0x001f1800011a7983 */ /* 0x001ea80000300a00 */
[----:B------:R-:W2:Y:S01]  /*3e920*/  LDL.LU.64 R24, [R1+0x1f10] ;  /* 0x001f100001187983 */ /* 0x000ea20000300a00 */
[----:B---3--:R-:W-:-:S02]  /*3e930*/  F2FP.F16.E4M3.UNPACK_B R8, R8 ;  /* 0x00000008ff08723e */ /* 0x008fc400020006ff */
[----:B----4-:R-:W-:Y:S02]  /*3e940*/  F2FP.F16.E4M3.UNPACK_B R9, R9 ;  /* 0x00000009ff09723e */ /* 0x010fe400020006ff */
[----:B------:R-:W-:Y:S02]  /*3e950*/  F2FP.F16.E4M3.UNPACK_B R4, R0 ;  /* 0x00000000ff04723e */ /* 0x000fe400020006ff */
[----:B------:R-:W-:Y:S01]  /*3e960*/  F2FP.F16.E4M3.UNPACK_B R5, R10 ;  /* 0x0000000aff05723e */ /* 0x000fe200020006ff */
[----:B------:R-:W3:Y:S04]  /*3e970*/  LDL.LU R0, [R1+0x158] ;  /* 0x0001580001007983 */ /* 0x000ee80000300800 */
[----:B------:R-:W4:Y:S01]  /*3e980*/  LDL.LU R10, [R1+0x148] ;  /* 0x00014800010a7983 */ /* 0x000f220000300800 */
[----:B--2---:R-:W-:Y:S03]  /*3e990*/  HMMA.16816.F32 R24, R16, R8, R24 ;  /* 0x000000081018723c */ /* 0x004fe60000001818 */
[----:B------:R-:W2:Y:S04]  /*3e9a0*/  LDL.LU R16, [R1+0x40] ;  /* 0x0000400001107983 */ /* 0x000ea80000300800 */
[----:B------:R-:W2:Y:S04]  /*3e9b0*/  LDL.LU R17, [R1+0x44] ;  /* 0x0000440001117983 */ /* 0x000ea80000300800 */
[----:B------:R-:W2:Y:S04]  /*3e9c0*/  LDL.LU R18, [R1+0x48] ;  /* 0x0000480001127983 */ /* 0x000ea80000300800 */
[----:B------:R-:W2:Y:S08]  /*3e9d0*/  LDL.LU R19, [R1+0x4c] ;  /* 0x00004c0001137983 */ /* 0x000eb00000300800 */
[----:B------:R-:W-:Y:S04]  /*3e9e0*/  STL.64 [R1+0x1e50], R26 ;  /* 0x001e501a01007387 */ /* 0x000fe80000100a00 */
[----:B------:R0:W-:Y:S04]  /*3e9f0*/  STL.64 [R1+0x1e48], R24 ;  /* 0x001e481801007387 */ /* 0x0001e80000100a00 */
[----:B0-----:R-:W5:Y:S04]  /*3ea00*/  LDL.LU R24, [R1+0xd0] ;  /* 0x0000d00001187983 */ /* 0x001f680000300800 */
[----:B------:R-:W5:Y:S04]  /*3ea10*/  LDL.LU R25, [R1+0xd4] ;  /* 0x0000d40001197983 */ /* 0x000f680000300800 */
[----:B------:R-:W5:Y:S04]  /*3ea20*/  LDL.LU R26, [R1+0xd8] ;  /* 0x0000d800011a7983 */ /* 0x000f680000300800 */
[----:B------:R-:W5:Y:S01]  /*3ea30*/  LDL.LU R27, [R1+0xdc] ;  /* 0x0000dc00011b7983 */ /* 0x000f620000300800 */
[----:B------:R-:W-:-:S02]  /*3ea40*/  F2FP.F16.E4M3.UNPACK_B R2, R2.H1 ;  /* 0x00000002ff02723e */ /* 0x000fc400030006ff */
[----:B------:R-:W-:Y:S02]  /*3ea50*/  F2FP.F16.E4M3.UNPACK_B R3, R3.H1 ;  /* 0x00000003ff03723e */ /* 0x000fe400030006ff */
[----:B------:R-:W-:Y:S02]  /*3ea60*/  F2FP.F16.E4M3.UNPACK_B R6, R6 ;  /* 0x00000006ff06723e */ /* 0x000fe400020006ff */
[----:B------:R-:W-:Y:S02]  /*3ea70*/  F2FP.F16.E4M3.UNPACK_B R7, R7 ;  /* 0x00000007ff07723e */ /* 0x000fe400020006ff */
[----:B----4-:R-:W-:Y:S02]  /*3ea80*/  F2FP.F16.E4M3.UNPACK_B R10, R10.H1 ;  /* 0x0000000aff0a723e */ /* 0x010fe400030006ff */
[----:B------:R-:W-:-:S07]  /*3ea90*/  F2FP.F16.E4M3.UNPACK_B R11, R11.H1 ;  /* 0x0000000bff0b723e */ /* 0x000fce00030006ff */
[----:B------:R-:W-:Y:S01]  /*3eaa0*/  HMMA.16816.F32 R20, R4, R10, R20 ;  /* 0x0000000a0414723c */ /* 0x000fe20000001814 */
[----:B---3--:R-:W-:Y:S02]  /*3eab0*/  F2FP.F16.E4M3.UNPACK_B R8, R0.H1 ;  /* 0x00000000ff08723e */ /* 0x008fe400030006ff */
[----:B------:R-:W-:-:S03]  /*3eac0*/  F2FP.F16.E4M3.UNPACK_B R9, R12.H1 ;  /* 0x0000000cff09723e */ /* 0x000fc600030006ff */
[----:B--2---:R-:W-:-:S15]  /*3ead0*/  HMMA.16816.F32 R16, R4, R2, R16 ;  /* 0x000000020410723c */ /* 0x004fde0000001810 */
[----:B------:R-:W-:-:S08]  /*3eae0*/  NOP ;  /* 0x0000000000007918 */ /* 0x000fd00000000000 */
[----:B------:R-:W-:Y:S04]  /*3eaf0*/  STL [R1+0x1e44], R19 ;  /* 0x001e441301007387 */ /* 0x000fe80000100800 */
[----:B------:R-:W-:Y:S04]  /*3eb00*/  STL [R1+0x1e3c], R20 ;  /* 0x001e3c1401007387 */ /* 0x000fe80000100800 */
[----:B------:R-:W-:Y:S04]  /*3eb10*/  STL [R1+0x1e38], R21 ;  /* 0x001e381501007387 */ /* 0x000fe80000100800 */
[----:B------:R-:W-:Y:S04]  /*3eb20*/  STL [R1+0x1e34], R22 ;  /* 0x001e341601007387 */ /* 0x000fe80000100800 */
[----:B------:R5:W-:Y:S02]  /*3eb30*/  STL [R1+0x1e30], R23 ;  /* 0x001e301701007387 */ /* 0x000be40000100800 */
[----:B-----5:R-:W-:-:S15]  /*3eb40*/  HMMA.16816.F32 R20, R4, R8, R24 ;  /* 0x000000080414723c */ /* 0x020fde0000001818 */
[----:B------:R-:W-:-:S08]  /*3eb50*/  NOP ;  /* 0x0000000000007918 */ /* 0x000fd00000000000 */
[----:B------:R-:W-:Y:S04]  /*3eb60*/  STL.64 [R1+0x20], R20 ;  /* 0x0000201401007387 */ /* 0x000fe80000100a00 */
[----:B------:R-:W-:Y:S04]  /*3eb70*/  STL.64 [R1+0x28], R22 ;  /* 0x0000281601007387 */ /* 0x000fe80000100a00 */
[----:B------:R-:W2:Y:S01]  /*3eb80*/  LDL.LU R19, [R1+0x1c8] ;  /* 0x0001c80001137983 */ /* 0x000ea20000300800 */
[----:B------:R-:W-:Y:S02]  /*3eb90*/  F2FP.F16.E4M3.UNPACK_B R2, R13.H1 ;  /* 0x0000000dff02723e */ /* 0x000fe400030006ff */
[----:B------:R-:W-:-:S02]  /*3eba0*/  F2FP.F16.E4M3.UNPACK_B R3, R14.H1 ;  /* 0x0000000eff03723e */ /* 0x000fc400030006ff */
[----:B------:R-:W-:Y:S01]  /*3ebb0*/  F2FP.F16.E4M3.UNPACK_B R8, R15.H1 ;  /* 0x0000000fff08723e */ /* 0x000fe200030006ff */
[----:B--2---:R-:W-:Y:S04]  /*3ebc0*/  STL.64 [R1+0x1ed8], R18 ;  /* 0x001ed81201007387 */ /* 0x004fe80000100a00 */
[----:B------:R0:W-:Y:S04]  /*3ebd0*/  STL.64 [R1+0x1ed0], R16 ;  /* 0x001ed01001007387 */ /* 0x0001e80000100a00 */
[----:B0-----:R-:W2:Y:S04]  /*3ebe0*/  LDL.LU R16, [R1+0x80] ;  /* 0x0000800001107983 */ /* 0x001ea80000300800 */
[----:B------:R-:W2:Y:S04]  /*3ebf0*/  LDL.LU R17, [R1+0x84] ;  /* 0x0000840001117983 */ /* 0x000ea80000300800 */
[----:B------:R-:W3:Y:S04]  /*3ec00*/  LDL.LU R18, [R1+0x88] ;  /* 0x0000880001127983 */ /* 0x000ee80000300800 */
[----:B------:R-:W3:Y:S04]  /*3ec10*/  LDL.LU R19, [R1+0x8c] ;  /* 0x00008c0001137983 */ /* 0x000ee80000300800 */
[----:B------:R-:W4:Y:S04]  /*3ec20*/  LDL.LU R12, [R1+0xb0] ;  /* 0x0000b000010c7983 */ /* 0x000f280000300800 */
[----:B------:R-:W4:Y:S04]  /*3ec30*/  LDL.LU R13, [R1+0xb4] ;  /* 0x0000b400010d7983 */ /* 0x000f280000300800 */
[----:B------:R-:W5:Y:S04]  /*3ec40*/  LDL.LU R14, [R1+0xb8] ;  /* 0x0000b800010e7983 */ /* 0x000f680000300800 */
[----:B------:R-:W5:Y:S04]  /*3ec50*/  LDL.LU R15, [R1+0xbc] ;  /* 0x0000bc00010f7983 */ /* 0x000f680000300800 */
[----:B-----5:R-:W-:Y:S04]  /*3ec60*/  STL.64 [R1+0x1f08], R14 ;  /* 0x001f080e01007387 */ /* 0x020fe80000100a00 */
[----:B----4-:R0:W-:Y:S04]  /*3ec70*/  STL.64 [R1+0x1f00], R12 ;  /* 0x001f000c01007387 */ /* 0x0101e80000100a00 */
[----:B0-----:R-:W4:Y:S04]  /*3ec80*/  LDL.LU R12, [R1+0xc0] ;  /* 0x0000c000010c7983 */ /* 0x001f280000300800 */
[----:B------:R-:W4:Y:S04]  /*3ec90*/  LDL.LU R13, [R1+0xc4] ;  /* 0x0000c400010d7983 */ /* 0x000f280000300800 */
[----:B------:R-:W4:Y:S04]  /*3eca0*/  LDL.LU R14, [R1+0xc8] ;  /* 0x0000c800010e7983 */ /* 0x000f280000300800 */
[----:B------:R-:W4:Y:S04]  /*3ecb0*/  LDL.LU R15, [R1+0xcc] ;  /* 0x0000cc00010f7983 */ /* 0x000f280000300800 */
[----:B---3--:R-:W-:Y:S04]  /*3ecc0*/  STL.64 [R1+0x1ee8], R18 ;  /* 0x001ee81201007387 */ /* 0x008fe80000100a00 */
[----:B--2---:R0:W-:Y:S04]  /*3ecd0*/  STL.64 [R1+0x1ee0], R16 ;  /* 0x001ee01001007387 */ /* 0x0041e80000100a00 */
[----:B0-----:R-:W2:Y:S04]  /*3ece0*/  LDL.LU R16, [R1+0x90] ;  /* 0x0000900001107983 */ /* 0x001ea80000300800 */
[----:B------:R-:W2:Y:S04]  /*3ecf0*/  LDL.LU R17, [R1+0x94] ;  /* 0x0000940001117983 */ /* 0x000ea80000300800 */
[----:B------:R-:W3:Y:S04]  /*3ed00*/  LDL.LU R18, [R1+0x98] ;  /* 0x0000980001127983 */ /* 0x000ee80000300800 */
[----:B------:R-:W3:Y:S04]  /*3ed10*/  LDL.LU R19, [R1+0x9c] ;  /* 0x00009c0001137983 */ /* 0x000ee80000300800 */
[----:B------:R-:W5:Y:S01]  /*3ed20*/  LDL.LU R0, [R1+0x1bc] ;  /* 0x0001bc0001007983 */ /* 0x000f620000300800 */
[----:B------:R-:W-:-:S03]  /*3ed30*/  F2FP.F16.E4M3.UNPACK_B R9, R29.H1 ;  /* 0x0000001dff09723e */ /* 0x000fc600030006ff */
[----:B---3--:R-:W-:Y:S04]  /*3ed40*/  STL.64 [R1+0x1ef8], R18 ;  /* 0x001ef81201007387 */ /* 0x008fe80000100a00 */
[----:B--2---:R0:W-:Y:S04]  /*3ed50*/  STL.64 [R1+0x1ef0], R16 ;  /* 0x001ef01001007387 */ /* 0x0041e80000100a00 */
[----:B0-----:R-:W2:Y:S04]  /*3ed60*/  LDL.LU R16, [R1+0xa0] ;  /* 0x0000a00001107983 */ /* 0x001ea80000300800 */
[----:B------:R-:W2:Y:S04]  /*3ed70*/  LDL.LU R17, [R1+0xa4] ;  /* 0x0000a40001117983 */ /* 0x000ea80000300800 */
[----:B------:R-:W2:Y:S04]  /*3ed80*/  LDL.LU R18, [R1+0xa8] ;  /* 0x0000a80001127983 */ /* 0x000ea80000300800 */
[----:B------:R-:W2:Y:S04]  /*3ed90*/  LDL.LU R19, [R1+0xac] ;  /* 0x0000ac0001137983 */ /* 0x000ea80000300800 */
[----:B------:R-:W3:Y:S04]  /*3eda0*/  LDL.LU R20, [R1+0x1ac] ;  /* 0x0001ac0001147983 */ /* 0x000ee80000300800 */
[----:B------:R-:W3:Y:S04]  /*3edb0*/  LDL.LU R29, [R1+0x1cc] ;  /* 0x0001cc00011d7983 */ /* 0x000ee80000300800 */
[----:B------:R-:W3:Y:S04]  /*3edc0*/  LDL.LU R10, [R1+0x1d8] ;  /* 0x0001d800010a7983 */ /* 0x000ee80000300800 */
[----:B------:R-:W3:Y:S04]  /*3edd0*/  LDL.LU R11, [R1+0x1dc] ;  /* 0x0001dc00010b7983 */ /* 0x000ee80000300800 */
[----:B------:R-:W5:Y:S04]  /*3ede0*/  LDL.LU R24, [R1+0xe0] ;  /* 0x0000e00001187983 */ /* 0x000f680000300800 */
[----:B------:R-:W5:Y:S04]  /*3edf0*/  LDL.LU R25, [R1+0xe4] ;  /* 0x0000e40001197983 */ /* 0x000f680000300800 */
[----:B------:R-:W2:Y:S04]  /*3ee00*/  LDL.LU R26, [R1+0xe8] ;  /* 0x0000e800011a7983 */ /* 0x000ea80000300800 */
[----:B------:R-:W2:Y:S01]  /*3ee10*/  LDL.LU R27, [R1+0xec] ;  /* 0x0000ec00011b7983 */ /* 0x000ea20000300800 */
[----:B----4-:R-:W-:-:S15]  /*3ee20*/  HMMA.16816.F32 R12, R4, R2, R12 ;  /* 0x00000002040c723c */ /* 0x010fde000000180c */
[----:B------:R-:W-:-:S09]  /*3ee30*/  NOP ;  /* 0x0000000000007918 */ /* 0x000fd20000000000 */
[----:B------:R-:W-:Y:S02]  /*3ee40*/  IMAD.MOV.U32 R23, RZ, RZ, R14 ;  /* 0x000000ffff177224 */ /* 0x000fe400078e000e */
[----:B------:R-:W-:Y:S02]  /*3ee50*/  IMAD.MOV.U32 R21, RZ, RZ, R12 ;  /* 0x000000ffff157224 */ /* 0x000fe400078e000c */
[----:B------:R-:W-:Y:S01]  /*3ee60*/  IMAD.MOV.U32 R22, RZ, RZ, R13 ;  /* 0x000000ffff167224 */ /* 0x000fe200078e000d */
[----:B--2---:R-:W-:Y:S04]  /*3ee70*/  STL.64 [R1+0x1ec8], R26 ;  /* 0x001ec81a01007387 */ /* 0x004fe80000100a00 */
[----:B-----5:R0:W-:Y:S04]  /*3ee80*/  STL.64 [R1+0x1ec0], R24 ;  /* 0x001ec01801007387 */ /* 0x0201e80000100a00 */
[----:B0-----:R-:W2:Y:S04]  /*3ee90*/  LDL.LU R24, [R1+0xf0] ;  /* 0x0000f00001187983 */ /* 0x001ea80000300800 */
[----:B------:R-:W2:Y:S04]  /*3eea0*/  LDL.LU R25, [R1+0xf4] ;  /* 0x0000f40001197983 */ /* 0x000ea80000300800 */
[----:B------:R-:W2:Y:S04]  /*3eeb0*/  LDL.LU R26, [R1+0xf8] ;  /* 0x0000f800011a7983 */ /* 0x000ea80000300800 */
[----:B------:R-:W2:Y:S04]  /*3eec0*/  LDL.LU R27, [R1+0xfc] ;  /* 0x0000fc00011b7983 */ /* 0x000ea80000300800 */
[----:B------:R0:W-:Y:S04]  /*3eed0*/  STL [R1+0x3c], R15 ;  /* 0x00003c0f01007387 */ /* 0x0001e80000100800 */
[----:B0-----:R-:W4:Y:S04]  /*3eee0*/  LDL.LU.64 R14, [R1+0x1f08] ;  /* 0x001f0800010e7983 */ /* 0x001f280000300a00 */
[----:B------:R-:W4:Y:S04]  /*3eef0*/  LDL.LU.64 R12, [R1+0x1f00] ;  /* 0x001f0000010c7983 */ /* 0x000f280000300a00 */
[----:B------:R-:W5:Y:S04]  /*3ef00*/  LDL.LU R2, [R1+0x188] ;  /* 0x0001880001027983 */ /* 0x000f680000300800 */
[----:B------:R-:W3:Y:S04]  /*3ef10*/  LDL.LU R3, [R1+0x18c] ;  /* 0x00018c0001037983 */ /* 0x000ee80000300800 */
[----:B------:R0:W-:Y:S04]  /*3ef20*/  STL [R1+0x1e40], R23 ;  /* 0x001e401701007387 */ /* 0x0001e80000100800 */
[----:B0-----:R-:W2:Y:S01]  /*3ef30*/  LDL.LU R23, [R1+0x1a8] ;  /* 0x0001a80001177983 */ /* 0x001ea20000300800 */
[----:B-----5:R-:W-:-:S02]  /*3ef40*/  F2FP.F16.E4M3.UNPACK_B R2, R2.H1 ;  /* 0x00000002ff02723e */ /* 0x020fc400030006ff */
[----:B---3--:R-:W-:Y:S01]  /*3ef50*/  F2FP.F16.E4M3.UNPACK_B R3, R3.H1 ;  /* 0x00000003ff03723e */ /* 0x008fe200030006ff */
[C---:B----4-:R-:W-:Y:S01]  /*3ef60*/  HMMA.16816.F32 R12, R4.reuse, R8, R12 ;  /* 0x00000008040c723c */ /* 0x050fe2000000180c */
[----:B------:R-:W3:Y:S05]  /*3ef70*/  LDL.LU R9, [R1+0x1b8] ;  /* 0x0001b80001097983 */ /* 0x000eea0000300800 */
[----:B------:R-:W-:-:S15]  /*3ef80*/  HMMA.16816.F32 R16, R4, R2, R16 ;  /* 0x000000020410723c */ /* 0x000fde0000001810 */
[----:B------:R-:W-:-:S02]  /*3ef90*/  NOP ;  /* 0x0000000000007918 */ /* 0x000fc40000000000 */
[----:B------:R0:W-:Y:S04]  /*3efa0*/  STL [R1+0x1e1c], R14 ;  /* 0x001e1c0e01007387 */ /* 0x0001e80000100800 */
[----:B0-----:R-:W4:Y:S04]  /*3efb0*/  LDL.LU R14, [R1+0x19c] ;  /* 0x00019c00010e7983 */ /* 0x001f280000300800 */
[----:B------:R0:W-:Y:S04]  /*3efc0*/  STL [R1+0x1e18], R15 ;  /* 0x001e180f01007387 */ /* 0x0001e80000100800 */
[----:B0-----:R-:W5:Y:S04]  /*3efd0*/  LDL.LU R15, [R1+0x198] ;  /* 0x00019800010f7983 */ /* 0x001f680000300800 */
[----:B------:R-:W-:Y:S04]  /*3efe0*/  STL.64 [R1+0x50], R16 ;  /* 0x0000501001007387 */ /* 0x000fe80000100a00 */
[----:B------:R0:W-:Y:S04]  /*3eff0*/  STL.64 [R1+0x58], R18 ;  /* 0x0000581201007387 */ /* 0x0001e80000100a00 */
[----:B0-----:R-:W2:Y:S04]  /*3f000*/  LDL.LU.64 R18, [R1+0x1ef8] ;  /* 0x001ef80001127983 */ /* 0x001ea80000300a00 */
[----:B------:R-:W2:Y:S01]  /*3f010*/  LDL.LU.64 R16, [R1+0x1ef0] ;  /* 0x001ef00001107983 */ /* 0x000ea20000300a00 */
[----:B---3--:R-:W-:-:S02]  /*3f020*/  F2FP.F16.E4M3.UNPACK_B R8, R9.H1 ;  /* 0x00000009ff08723e */ /* 0x008fc400030006ff */
[----:B------:R-:W-:-:S07]  /*3f030*/  F2FP.F16.E4M3.UNPACK_B R9, R0.H1 ;  /* 0x00000000ff09723e */ /* 0x000fce00030006ff */
[----:B--2---:R-:W-:-:S15]  /*3f040*/  HMMA.16816.F32 R16, R4, R8, R16 ;  /* 0x000000080410723c */ /* 0x004fde0000001810 */
[----:B------:R-:W-:-:S08]  /*3f050*/  NOP ;  /* 0x0000000000007918 */ /* 0x000fd00000000000 */
[----:B------:R-:W-:Y:S04]  /*3f060*/  STL.64 [R1+0x40], R16 ;  /* 0x0000401001007387 */ /* 0x000fe80000100a00 */
[----:B------:R0:W-:Y:S04]  /*3f070*/  STL.64 [R1+0x48], R18 ;  /* 0x0000481201007387 */ /* 0x0001e80000100a00 */
[----:B0-----:R-:W2:Y:S04]  /*3f080*/  LDL.LU.64 R18, [R1+0x1ee8] ;  /* 0x001ee80001127983 */ /* 0x001ea80000300a00 */
[----:B------:R-:W2:Y:S01]  /*3f090*/  LDL.LU.64 R16, [R1+0x1ee0] ;  /* 0x001ee00001107983 */ /* 0x000ea20000300a00 */
[----:B-----5:R-:W-:-:S02]  /*3f0a0*/  F2FP.F16.E4M3.UNPACK_B R2, R15.H1 ;  /* 0x0000000fff02723e */ /* 0x020fc400030006ff */
[----:B----4-:R-:W-:Y:S01]  /*3f0b0*/  F2FP.F16.E4M3.UNPACK_B R3, R14.H1 ;  /* 0x0000000eff03723e */ /* 0x010fe200030006ff */
[----:B------:R-:W0:Y:S01]  /*3f0c0*/  S2R R0, SR_TID.X ;  /* 0x0000000000007919 */ /* 0x000e220000002100 */
[----:B------:R-:W-:Y:S02]  /*3f0d0*/  F2FP.F16.E4M3.UNPACK_B R8, R23.H1 ;  /* 0x00000017ff08723e */ /* 0x000fe400030006ff */
[----:B------:R-:W-:-:S07]  /*3f0e0*/  F2FP.F16.E4M3.UNPACK_B R9, R20.H1 ;  /* 0x00000014ff09723e */ /* 0x000fce00030006ff */
[C---:B------:R-:W-:Y:S01]  /*3f0f0*/  HMMA.16816.F32 R24, R4.reuse, R8, R24 ;  /* 0x000000080418723c */ /* 0x040fe20000001818 */
[C---:B0-----:R-:W-:Y:S02]  /*3f100*/  IMAD.SHL.U32 R15, R0.reuse, 0x2, RZ ;  /* 0x00000002000f7824 */ /* 0x041fe400078e00ff */
[C---:B------:R-:W-:Y:S01]  /*3f110*/  IMAD.SHL.U32 R14, R0.reuse, 0x20, RZ ;  /* 0x00000020000e7824 */ /* 0x040fe200078e00ff */
[----:B------:R-:W-:Y:S02]  /*3f120*/  LOP3.LUT R0, R0, 0x7, RZ, 0xc0, !PT ;  /* 0x0000000700007812 */ /* 0x000fe400078ec0ff */
[----:B--2---:R-:W-:-:S15]  /*3f130*/  HMMA.16816.F32 R16, R4, R2, R16 ;  /* 0x000000020410723c */ /* 0x004fde0000001810 */
[----:B------:R-:W-:-:S08]  /*3f140*/  NOP ;  /* 0x0000000000007918 */ /* 0x000fd00000000000 */
[----:B------:R-:W-:Y:S04]  /*3f150*/  STL.64 [R1+0x90], R16 ;  /* 0x0000901001007387 */ /* 0x000fe80000100a00 */
[----:B------:R0:W-:Y:S04]  /*3f160*/  STL.64 [R1+0x98], R18 ;  /* 0x0000981201007387 */ /* 0x0001e80000100a00 */
[----:B0-----:R-:W2:Y:S01]  /*3f170*/  LDL.LU.64 R18, [R1+0x1ed8] ;  /* 0x001ed80001127983 */ /* 0x001ea20000300a00 */
[----:B------:R-:W-:-:S03]  /*3f180*/  IMAD R0, R0, 0x90, RZ ;  /* 0x0000009000007824 */ /* 0x000fc600078e02ff */
[----:B------:R-:W3:Y:S02]  /*3f190*/  LDL.LU.64 R16, [R1+0x1ed0] ;  /* 0x001ed00001107983 */ /* 0x000ee40000300a00 */
[----:B------:R-:W-:-:S04]  /*3f1a0*/  LOP3.LUT R0, R0, 0x30, R15, 0x78, !PT ;  /* 0x0000003000007812 */ /* 0x000fc800078e780f */
[----:B------:R-:W-:Y:S01]  /*3f1b0*/  LOP3.LUT R0, R0, 0x400, R14, 0xf8, !PT ;  /* 0x0000040000007812 */ /* 0x000fe200078ef80e */
[----:B------:R-:W-:Y:S03]  /*3f1c0*/  STL.64 [R1+0xa0], R24 ;  /* 0x0000a01801007387 */ /* 0x000fe60000100a00 */
[----:B------:R-:W-:Y:S01]  /*3f1d0*/  LOP3.LUT R0, R0, 0x40, RZ, 0x3c, !PT ;  /* 0x0000004000007812 */ /* 0x000fe200078e3cff */
[----:B------:R-:W-:Y:S04]  /*3f1e0*/  STL.64 [R1+0xa8], R26 ;  /* 0x0000a81a01007387 */ /* 0x000fe80000100a00 */
[----:B------:R-:W0:Y:S01]  /*3f1f0*/  LDSM.16.M88.4 R24, [R0+UR5] ;  /* 0x000000050018783b */ /* 0x000e220008000200 */
[----:B------:R-:W-:-:S03]  /*3f200*/  F2FP.F16.E4M3.UNPACK_B R3, R29.H1 ;  /* 0x0000001dff03723e */ /* 0x000fc600030006ff */
[----:B0-----:R-:W-:Y:S04]  /*3f210*/  STL [R1+0x230], R24 ;  /* 0x0002301801007387 */ /* 0x001fe80000100800 */
[----:B------:R0:W-:Y:S01]  /*3f220*/  STL.64 [R1+0x238], R26 ;  /* 0x0002381a01007387 */ /* 0x0001e20000100a00 */
[----:B------:R-:W-:-:S03]  /*3f230*/  IMAD.MOV.U32 R29, RZ, RZ, R25 ;  /* 0x000000ffff1d7224 */ /* 0x000fc600078e0019 */
[----:B0-----:R-:W4:Y:S01]  /*3f240*/  LDL.LU.64 R26, [R1+0x1ec8] ;  /* 0x001ec800011a7983 */ /* 0x001f220000300a00 */
[----:B--2---:R-:W-:Y:S01]  /*3f250*/  F2FP.F16.E4M3.UNPACK_B R2, R19.H1 ;  /* 0x00000013ff02723e */ /* 0x004fe200030006ff */
[----:B------:R-:W-:Y:S02]  /*3f260*/  IMAD.MOV.U32 R19, RZ, RZ, R24 ;  /* 0x000000ffff137224 */ /* 0x000fe400078e0018 */
[----:B------:R-:W4:Y:S04]  /*3f270*/  LDL.LU.64 R24, [R1+0x1ec0] ;  /* 0x001ec00001187983 */ /* 0x000f280000300a00 */
[----:B------:R-:W-:Y:S04]  /*3f280*/  STL.64 [R1+0x1e60], R18 ;  /* 0x001e601201007387 */ /* 0x000fe80000100a00 */
[----:B---3--:R4:W-:Y:S04]  /*3f290*/  STL.64 [R1+0x1e58], R16 ;  /* 0x001e581001007387 */ /* 0x0089e80000100a00 */
[----:B------:R-:W-:Y:S04]  /*3f2a0*/  STL.64 [R1+0x1eb0], R6 ;  /* 0x001eb00601007387 */ /* 0x000fe80000100a00 */
[----:B------:R-:W-:Y:S01]  /*3f2b0*/  STL.64 [R1+0x1ea8], R4 ;  /* 0x001ea80401007387 */ /* 0x000fe20000100a00 */
[----:B----4-:R-:W-:Y:S03]  /*3f2c0*/  HMMA.16816.F32 R16, R4, R2, R24 ;  /* 0x000000020410723c */ /* 0x010fe60000001818 */
[----:B------:R-:W0:-:S15]  /*3f2d0*/  LDSM.16.M88.4 R4, [R0+UR5+0x800] ;  /* 0x000800050004783b */ /* 0x000e1e0008000200 */
[----:B------:R-:W-:-:S05]  /*3f2e0*/  NOP ;  /* 0x0000000000007918 */ /* 0x000fca0000000000 */
[----:B------:R1:W-:Y:S04]  /*3f2f0*/  STL.64 [R1+0xe0], R16 ;  /* 0x0000e01001007387 */ /* 0x0003e80000100a00 */
[----:B------:R2:W-:Y:S04]  /*3f300*/  STL.64 [R1+0xe8], R18 ;  /* 0x0000e81201007387 */ /* 0x0005e80000100a00 */
[----:B-1----:R-:W3:Y:S04]  /*3f310*/  LDL.LU R16, [R1+0x100] ;  /* 0x0001000001107983 */ /* 0x002ee80000300800 */
[----:B------:R-:W3:Y:S04]  /*3f320*/  LDL.LU R17, [R1+0x104] ;  /* 0x0001040001117983 */ /* 0x000ee80000300800 */
[----:B--2---:R-:W2:Y:S04]  /*3f330*/  LDL.LU R18, [R1+0x108] ;  /* 0x0001080001127983 */ /* 0x004ea80000300800 */
[----:B------:R-:W2:Y:S04]  /*3f340*/  LDL.LU R19, [R1+0x10c] ;  /* 0x00010c0001137983 */ /* 0x000ea80000300800 */
[----:B------:R-:W4:Y:S04]  /*3f350*/  LDL.LU R2, [R1+0x1e8] ;  /* 0x0001e80001027983 */ /* 0x000f280000300800 */
[----:B------:R-:W5:Y:S04]  /*3f360*/  LDL.LU R3, [R1+0x1ec] ;  /* 0x0001ec0001037983 */ /* 0x000f680000300800 */
[----:B------:R-:W3:Y:S04]  /*3f370*/  LDL.LU R15, [R1+0x1f8] ;  /* 0x0001f800010f7983 */ /* 0x000ee80000300800 */
[----:B------:R-:W3:Y:S04]  /*3f380*/  LDL.LU R14, [R1+0x1fc] ;  /* 0x0001fc00010e7983 */ /* 0x000ee80000300800 */
[----:B---3--:R-:W-:Y:S04]  /*3f390*/  STL.64 [R1+0x1ea0], R14 ;  /* 0x001ea00e01007387 */ /* 0x008fe80000100a00 */
[----:B------:R1:W-:Y:S04]  /*3f3a0*/  STL.64 [R1+0x1e98], R12 ;  /* 0x001e980c01007387 */ /* 0x0003e80000100a00 */
[----:B-1----:R-:W3:Y:S04]  /*3f3b0*/  LDL.LU R12, [R1+0x70] ;  /* 0x00007000010c7983 */ /* 0x002ee80000300800 */
[----:B------:R-:W3:Y:S04]  /*3f3c0*/  LDL.LU R13, [R1+0x74] ;  /* 0x00007400010d7983 */ /* 0x000ee80000300800 */
[----:B------:R-:W3:Y:S04]  /*3f3d0*/  LDL.LU R14, [R1+0x78] ;  /* 0x00007800010e7983 */ /* 0x000ee80000300800 */
[----:B------:R-:W3:Y:S04]  /*3f3e0*/  LDL.LU R15, [R1+0x7c] ;  /* 0x00007c00010f7983 */ /* 0x000ee80000300800 */
[----:B--2---:R-:W-:Y:S04]  /*3f3f0*/  STL.64 [R1+0x1e70], R18 ;  /* 0x001e701201007387 */ /* 0x004fe80000100a00 */
[----:B------:R1:W-:Y:S04]  /*3f400*/  STL.64 [R1+0x1e68], R16 ;  /* 0x001e681001007387 */ /* 0x0003e80000100a00 */
[----:B-1----:R-:W2:Y:S04]  /*3f410*/  LDL.LU R16, [R1+0x10] ;  /* 0x0000100001107983 */ /* 0x002ea80000300800 */
[----:B------:R-:W2:Y:S04]  /*3f420*/  LDL.LU R17, [R1+0x14] ;  /* 0x0000140001117983 */ /* 0x000ea80000300800 */
[----:B------:R-:W4:Y:S01]  /*3f430*/  LDL.LU R18, [R1+0x18] ;  /* 0x0000180001127983 */ /* 0x000f220000300800 */
[----:B------:R-:W-:-:S03]  /*3f440*/  IMAD.MOV.U32 R19, RZ, RZ, R28 ;  /* 0x000000ffff137224 */ /* 0x000fc600078e001c */
[----:B------:R-:W5:Y:S04]  /*3f450*/  LDL.LU R28, [R1+0x1eb8] ;  /* 0x001eb800011c7983 */ /* 0x000f680000300800 */
[----:B----4-:R-:W-:Y:S04]  /*3f460*/  STL.64 [R1+0x1e80], R18 ;  /* 0x001e801201007387 */ /* 0x010fe80000100a00 */
[----:B--2---:R1:W-:Y:S04]  /*3f470*/  STL.64 [R1+0x1e78], R16 ;  /* 0x001e781001007387 */ /* 0x0043e80000100a00 */
[----:B-1----:R-:W2:Y:S04]  /*3f480*/  LDL.LU R16, [R1] ;  /* 0x0000000001107983 */ /* 0x002ea80000300800 */
[----:B------:R-:W2:Y:S04]  /*3f490*/  LDL.LU R17, [R1+0x4] ;  /* 0x0000040001117983 */ /* 0x000ea80000300800 */
[----:B------:R-:W4:Y:S04]  /*3f4a0*/  LDL.LU R18, [R1+0x8] ;  /* 0x0000080001127983 */ /* 0x000f280000300800 */
[----:B------:R-:W4:Y:S01]  /*3f4b0*/  LDL.LU R19, [R1+0xc] ;  /* 0x00000c0001137983 */ /* 0x000f220000300800 */
[----:B------:R-:W-:-:S02]  /*3f4c0*/  F2FP.F16.E4M3.UNPACK_B R8, R10.H1 ;  /* 0x0000000aff08723e */ /* 0x000fc400030006ff */
[----:B------:R-:W-:Y:S01]  /*3f4d0*/  F2FP.F16.E4M3.UNPACK_B R9, R11.H1 ;  /* 0x0000000bff09723e */ /* 0x000fe200030006ff */
[----:B0-----:R-:W-:Y:S02]  /*3f4e0*/  IMAD.MOV.U32 R23, RZ, RZ, R4 ;  /* 0x000000ffff177224 */ /* 0x001fe400078e0004 */
[----:B------:R-:W-:Y:S01]  /*3f4f0*/  IMAD.MOV.U32 R20, RZ, RZ, R5 ;  /* 0x000000ffff147224 */ /* 0x000fe200078e0005 */
[----:B----4-:R-:W-:Y:S04]  /*3f500*/  STL.64 [R1+0x1e90], R18 ;  /* 0x001e901201007387 */ /* 0x010fe80000100a00 */
[----:B--2---:R0:W-:Y:S04]  /*3f510*/  STL.64 [R1+0x1e88], R16 ;  /* 0x001e881001007387 */ /* 0x0041e80000100a00 */
[----:B0-----:R-:W2:Y:S04]  /*3f520*/  LDL.LU R16, [R1+0x60] ;  /* 0x0000600001107983 */ /* 0x001ea80000300800 */
[----:B------:R-:W2:Y:S04]  /*3f530*/  LDL.LU R17, [R1+0x64] ;  /* 0x0000640001117983 */ /* 0x000ea80000300800 */
[----:B------:R-:W2:Y:S01]  /*3f540*/  LDL.LU R18, [R1+0x68] ;  /* 0x0000680001127983 */ /* 0x000ea20000300800 */
[----:B-----5:R-:W-:-:S03]  /*3f550*/  IMAD.MOV.U32 R19, RZ, RZ, R28 ;  /* 0x000000ffff137224 */ /* 0x020fc600078e001c */
[----:B------:R-:W4:Y:S04]  /*3f560*/  LDL.LU R28, [R1+0x920] ;  /* 0x00092000011c7983 */ /* 0x000f280000300800 */
[----:B------:R-:W5:Y:S04]  /*3f570*/  LDL.LU R10, [R1+0x21c] ;  /* 0x00021c00010a7983 */ /* 0x000f680000300800 */
[----:B------:R-:W4:Y:S04]  /*3f580*/  LDL.LU R24, [R1+0x92c] ;  /* 0x00092c0001187983 */ /* 0x000f280000300800 */
[----:B------:R-:W4:Y:S04]  /*3f590*/  LDL.LU R25, [R1+0x928] ;  /* 0x0009280001197983 */ /* 0x000f280000300800 */
[----:B------:R-:W4:Y:S04]  /*3f5a0*/  LDL.LU R26, [R1+0x934] ;  /* 0x00093400011a7983 */ /* 0x000f280000300800 */
[----:B------:R-:W4:Y:S04]  /*3f5b0*/  LDL.LU R27, [R1+0x930] ;  /* 0x00093000011b7983 */ /* 0x000f280000300800 */
[----:B------:R-:W4:Y:S04]  /*3f5c0*/  LDL.LU R11, [R1+0x938] ;  /* 0x00093800010b7983 */ /* 0x000f280000300800 */
[----:B------:R-:W-:Y:S04]  /*3f5d0*/  STL.64 [R1+0x240], R4 ;  /* 0x0002400401007387 */ /* 0x000fe80000100a00 */
[----:B------:R0:W-:Y:S04]  /*3f5e0*/  STL.64 [R1+0x248], R6 ;  /* 0x0002480601007387 */ /* 0x0001e80000100a00 */
[----:B0-----:R-:W3:Y:S04]  /*3f5f0*/  LDL.LU.64 R6, [R1+0x1eb0] ;  /* 0x001eb00001067983 */ /* 0x001ee80000300a00 */
[----:B------:R-:W3:Y:S01]  /*3f600*/  LDL.LU.64 R4, [R1+0x1ea8] ;  /* 0x001ea80001047983 */ /* 0x000ee20000300a00 */
[----:B------:R-:W-:-:S02]  /*3f610*/  F2FP.F16.E4M3.UNPACK_B R2, R2.H1 ;  /* 0x00000002ff02723e */ /* 0x000fc400030006ff */
[----:B------:R-:W-:Y:S01]  /*3f620*/  F2FP.F16.E4M3.UNPACK_B R3, R3.H1 ;  /* 0x00000003ff03723e */ /* 0x000fe200030006ff */
[----:B---3--:R-:W-:-:S15]  /*3f630*/  HMMA.16816.F32 R12, R4, R8, R12 ;  /* 0x00000008040c723c */ /* 0x008fde000000180c */
[----:B------:R-:W-:-:S08]  /*3f640*/  NOP ;  /* 0x0000000000007918 */ /* 0x000fd00000000000 */
[----:B------:R-:W-:Y:S04]  /*3f650*/  STL.64 [R1+0xd0], R12 ;  /* 0x0000d00c01007387 */ /* 0x000fe80000100a00 */
[----:B------:R-:W-:Y:S04]  /*3f660*/  STL.64 [R1+0xd8], R14 ;  /* 0x0000d80e01007387 */ /* 0x000fe80000100a00 */
[----:B------:R-:W0:Y:S04]  /*3f670*/  LDSM.16.M88.4 R12, [R0+UR5+0x1000] ;  /* 0x00100005000c783b */ /* 0x000e280008000200 */
[----:B0-----:R-:W-:Y:S04]  /*3f680*/  STL.64 [R1+0x1e0], R12 ;  /* 0x0001e00c01007387 */ /* 0x001fe80000100a00 */
[----:B------:R0:W-:Y:S04]  /*3f690*/  STL.64 [R1+0x1e8], R14 ;  /* 0x0001e80e01007387 */ /* 0x0001e80000100a00 */
[----:B0-----:R-:W3:Y:S01]  /*3f6a0*/  LDL.LU.64 R14, [R1+0x1ea0] ;  /* 0x001ea000010e7983 */ /* 0x001ee20000300a00 */
[----:B--2---:R-:W-:Y:S03]  /*3f6b0*/  HMMA.16816.F32 R16, R4, R2, R16 ;  /* 0x000000020410723c */ /* 0x004fe60000001810 */
[----:B------:R-:W2:Y:S04]  /*3f6c0*/  LDL.LU.64 R12, [R1+0x1e98] ;  /* 0x001e9800010c7983 */ /* 0x000ea80000300a00 */
[----:B------:R-:W5:Y:S04]  /*3f6d0*/  LDL.LU R2, [R1+0x208] ;  /* 0x0002080001027983 */ /* 0x000f680000300800 */
[----:B------:R-:W4:-:S12]  /*3f6e0*/  LDL.LU R3, [R1+0x20c] ;  /* 0x00020c0001037983 */ /* 0x000f180000300800 */
[----:B------:R-:W-:Y:S04]  /*3f6f0*/  STL.64 [R1+0xc0], R16 ;  /* 0x0000c01001007387 */ /* 0x000fe80000100a00 */
[----:B------:R-:W-:Y:S04]  /*3f700*/  STL.64 [R1+0xc8], R18 ;  /* 0x0000c81201007387 */ /* 0x000fe80000100a00 */
[----:B------:R-:W0:Y:S04]  /*3f710*/  LDSM.16.M88.4 R16, [R0+UR5+0x1800] ;  /* 0x001800050010783b */ /* 0x000e280008000200 */
[----:B0-----:R-:W-:Y:S04]  /*3f720*/  STL.64 [R1+0x1d0], R16 ;  /* 0x0001d01001007387 */ /* 0x001fe80000100a00 */
[----:B------:R0:W-:Y:S04]  /*3f730*/  STL.64 [R1+0x1d8], R18 ;  /* 0x0001d81201007387 */ /* 0x0001e80000100a00 */
[----:B0-----:R-:W5:Y:S01]  /*3f740*/  LDL.LU.64 R18, [R1+0x1e90] ;  /* 0x001e900001127983 */ /* 0x001f620000300a00 */
[----:B---3--:R-:W-:-:S02]  /*3f750*/  F2FP.F16.E4M3.UNPACK_B R8, R15.H1 ;  /* 0x0000000fff08723e */ /* 0x008fc400030006ff */
[----:B------:R-:W-:Y:S01]  /*3f760*/  F2FP.F16.E4M3.UNPACK_B R9, R14.H1 ;  /* 0x0000000eff09723e */ /* 0x000fe200030006ff */
[----:B------:R-:W-:Y:S02]  /*3f770*/  IMAD.MOV.U32 R14, RZ, RZ, R16 ;  /* 0x000000ffff0e7224 */ /* 0x000fe400078e0010 */
[----:B------:R-:W-:Y:S02]  /*3f780*/  IMAD.MOV.U32 R15, RZ, RZ, R17 ;  /* 0x000000ffff0f7224 */ /* 0x000fe400078e0011 */
[----:B------:R-:W5:Y:S04]  /*3f790*/  LDL.LU.64 R16, [R1+0x1e88] ;  /* 0x001e880001107983 */ /* 0x000f680000300a00 */
[----:B------:R0:W-:Y:S04]  /*3f7a0*/  STL.64 [R1+0x1e28], R14 ;  /* 0x001e280e01007387 */ /* 0x0001e80000100a00 */
[----:B0-----:R-:W3:Y:S04]  /*3f7b0*/  LDL.LU R14, [R1+0x924] ;  /* 0x00092400010e7983 */ /* 0x001ee80000300800 */
[----:B------:R-:W3:Y:S04]  /*3f7c0*/  LDL.LU R15, [R1+0x218] ;  /* 0x00021800010f7983 */ /* 0x000ee80000300800 */
[----:B--2---:R0:W-:Y:S04]  /*3f7d0*/  STL.64 [R1+0x1e20], R12 ;  /* 0x001e200c01007387 */ /* 0x0041e80000100a00 */
[----:B0-----:R-:W2:Y:S04]  /*3f7e0*/  LDL.LU R12, [R1+0x22c] ;  /* 0x00022c00010c7983 */ /* 0x001ea80000300800 */
[----:B------:R-:W3:Y:S01]  /*3f7f0*/  LDL.LU R13, [R1+0x93c] ;  /* 0x00093c00010d7983 */ /* 0x000ee20000300800 */
[----:B-----5:R-:W-:Y:S03]  /*3f800*/  HMMA.16816.F32 R16, R4, R8, R16 ;  /* 0x000000080410723c */ /* 0x020fe60000001810 */
[----:B------:R-:W5:-:S15]  /*3f810*/  LDL.LU R9, [R1+0x228] ;  /* 0x0002280001097983 */ /* 0x000f5e0000300800 */
[----:B------:R-:W-:-:S05]  /*3f820*/  NOP ;  /* 0x0000000000007918 */ /* 0x000fca0000000000 */
[----:B------:R-:W-:Y:S04]  /*3f830*/  STL.64 [R1+0xb0], R16 ;  /* 0x0000b01001007387 */ /* 0x000fe80000100a00 */
[----:B------:R-:W-:Y:S04]  /*3f840*/  STL.64 [R1+0xb8], R18 ;  /* 0x0000b81201007387 */ /* 0x000fe80000100a00 */
[----:B------:R-:W0:Y:S04]  /*3f850*/  LDSM.16.M88.4 R16, [R0+UR5+0x2000] ;  /* 0x002000050010783b */ /* 0x000e280008000200 */
[----:B0-----:R-:W-:Y:S04]  /*3f860*/  STL.64 [R1+0x1c0], R16 ;  /* 0x0001c01001007387 */ /* 0x001fe80000100a00 */
[----:B------:R0:W-:Y:S04]  /*3f870*/  STL.64 [R1+0x1c8], R18 ;  /* 0x0001c81201007387 */ /* 0x0001e80000100a00 */
[----:B0-----:R-:W2:Y:S04]  /*3f880*/  LDL.LU.64 R18, [R1+0x1e80] ;  /* 0x001e800001127983 */ /* 0x001ea80000300a00 */
[----:B------:R-:W2:Y:S01]  /*3f890*/  LDL.LU.64 R16, [R1+0x1e78] ;  /* 0x001e780001107983 */ /* 0x000ea20000300a00 */
[----:B------:R-:W-:-:S02]  /*3f8a0*/  F2FP.F16.E4M3.UNPACK_B R2, R2.H1 ;  /* 0x00000002ff02723e */ /* 0x000fc400030006ff */
[----:B----4-:R-:W-:-:S07]  /*3f8b0*/  F2FP.F16.E4M3.UNPACK_B R3, R3.H1 ;  /* 0x00000003ff03723e */ /* 0x010fce00030006ff */
[----:B--2---:R-:W-:-:S15]  /*3f8c0*/  HMMA.16816.F32 R16, R4, R2, R16 ;  /* 0x000000020410723c */ /* 0x004fde0000001810 */
[----:B------:R-:W-:-:S08]  /*3f8d0*/  NOP ;  /* 0x0000000000007918 */ /* 0x000fd00000000000 */
[----:B------:R-:W-:Y:S04]  /*3f8e0*/  STL.64 [R1+0x80], R16 ;  /* 0x0000801001007387 */ /* 0x000fe80000100a00 */
[----:B------:R0:W-:Y:S04]  /*3f8f0*/  STL.64 [R1+0x88], R18 ;  /* 0x0000881201007387 */ /* 0x0001e80000100a00 */
[----:B0-----:R-:W2:Y:S04]  /*3f900*/  LDL.LU.64 R18, [R1+0x1e70] ;  /* 0x001e700001127983 */ /* 0x001ea80000300a00 */
[----:B------:R-:W2:Y:S01]  /*3f910*/  LDL.LU.64 R16, [R1+0x1e68] ;  /* 0x001e680001107983 */ /* 0x000ea20000300a00 */
[----:B-----5:R-:W-:-:S02]  /*3f920*/  F2FP.F16.E4M3.UNPACK_B R8, R9.H1 ;  /* 0x00000009ff08723e */ /* 0x020fc400030006ff */
[----:B------:R-:W-:Y:S02]  /*3f930*/  F2FP.F16.E4M3.UNPACK_B R9, R12.H1 ;  /* 0x0000000cff09723e */ /* 0x000fe400030006ff */
[----:B------:R-:W-:Y:S01]  /*3f940*/  F2FP.F16.E4M3.UNPACK_B R3, R10.H1 ;  /* 0x0000000aff03723e */ /* 0x000fe200030006ff */
[----:B------:R-:W-:-:S04]  /*3f950*/  IMAD R10, R25, 0x100, R24 ;  /* 0x00000100190a7824 */ /* 0x000fc800078e0218 */
[----:B--2---:R-:W-:Y:S07]  /*3f960*/  HMMA.16816.F32 R16, R4, R8, R16 ;  /* 0x000000080410723c */ /* 0x004fee0000001810 */
[----:B------:R-:W-:Y:S02]  /*3f970*/  IMAD R9, R27, 0x100, R26 ;  /* 0x000001001b097824 */ /* 0x000fe400078e021a */
[----:B------:R-:W-:-:S14]  /*3f980*/  LDSM.16.M88.4 R24, [R0+UR5+0x3000] ;  /* 0x003000050018783b */ /* 0x000fdc0008000200 */
[----:B------:R-:W-:Y:S04]  /*3f990*/  STL.64 [R1+0x70], R16 ;  /* 0x0000701001007387 */ /* 0x000fe80000100a00 */
[----:B------:R-:W-:Y:S04]  /*3f9a0*/  STL.64 [R1+0x78], R18 ;  /* 0x0000781201007387 */ /* 0x000fe80000100a00 */
[----:B------:R-:W0:Y:S04]  /*3f9b0*/  LDSM.16.M88.4 R16, [R0+UR5+0x2800] ;  /* 0x002800050010783b */ /* 0x000e280008000200 */
[----:B0-----:R-:W-:Y:S04]  /*3f9c0*/  STL.64 [R1+0x1a0], R16 ;  /* 0x0001a01001007387 */ /* 0x001fe80000100a00 */
[----:B------:R0:W-:Y:S04]  /*3f9d0*/  STL.64 [R1+0x1a8], R18 ;  /* 0x0001a81201007387 */ /* 0x0001e80000100a00 */
[----:B0-----:R-:W2:Y:S04]  /*3f9e0*/  LDL.LU.64 R18, [R1+0x1e60] ;  /* 0x001e600001127983 */ /* 0x001ea80000300a00 */
[----:B------:R-:W4:Y:S04]  /*3f9f0*/  LDL.LU.64 R16, [R1+0x1e58] ;  /* 0x001e580001107983 */ /* 0x000f280000300a00 */
[----:B------:R-:W-:Y:S04]  /*3fa00*/  STL.64 [R1+0x1b0], R24 ;  /* 0x0001b01801007387 */ /* 0x000fe80000100a00 */
[----:B------:R0:W-:Y:S04]  /*3fa10*/  STL.64 [R1+0x1b8], R26 ;  /* 0x0001b81a01007387 */ /* 0x0001e80000100a00 */
[----:B0-----:R-:W5:Y:S04]  /*3fa20*/  LDL.LU.64 R26, [R1+0x1e50] ;  /* 0x001e5000011a7983 */ /* 0x001f680000300a00 */
[----:B------:R-:W5:Y:S01]  /*3fa30*/  LDL.LU.64 R24, [R1+0x1e48] ;  /* 0x001e480001187983 */ /* 0x000f620000300a00 */
[----:B---3--:R-:W-:Y:S01]  /*3fa40*/  F2FP.F16.E4M3.UNPACK_B R2, R15.H1 ;  /* 0x0000000fff02723e */ /* 0x008fe200030006ff */
[----:B------:R-:W-:-:S02]  /*3fa50*/  IMAD R28, R28, 0x100, R14 ;  /* 0x000001001c1c7824 */ /* 0x000fc400078e020e */
[----:B------:R-:W3:Y:S04]  /*3fa60*/  LDL R15, [R1+0x1e4] ;  /* 0x0001e400010f7983 */ /* 0x000ee80000100800 */
[----:B------:R-:W3:Y:S01]  /*3fa70*/  LDL R14, [R1+0x1e0] ;  /* 0x0001e000010e7983 */ /* 0x000ee20000100800 */
[----:B-----5:R-:W-:Y:S03]  /*3fa80*/  HMMA.16816.F32 R4, R4, R2, R24 ;  /* 0x000000020404723c */ /* 0x020fe60000001818 */
[----:B------:R-:W0:-:S15]  /*3fa90*/  LDSM.16.M88.4 R24, [R0+UR5+0x3800] ;  /* 0x003800050018783b */ /* 0x000e1e0008000200 */
[----:B------:R-:W-:-:S05]  /*3faa0*/  NOP ;  /* 0x0000000000007918 */ /* 0x000fca0000000000 */
[----:B------:R2:W-:Y:S04]  /*3fab0*/  STL.64 [R1+0x100], R4 ;  /* 0x0001000401007387 */ /* 0x0005e80000100a00 */
[----:B------:R-:W-:Y:S01]  /*3fac0*/  STL.64 [R1+0x108], R6 ;  /* 0x0001080601007387 */ /* 0x000fe20000100a00 */
[----:B--2---:R-:W-:-:S03]  /*3fad0*/  F2FP.F16.E4M3.UNPACK_B R4, R19 ;  /* 0x00000013ff04723e */ /* 0x004fc600020006ff */
[----:B------:R-:W4:Y:S04]  /*3fae0*/  LDL.LU R19, [R1+0x1e44] ;  /* 0x001e440001137983 */ /* 0x000f280000300800 */
[----:B------:R-:W-:Y:S04]  /*3faf0*/  STL [R1+0x1dc8], R29 ;  /* 0x001dc81d01007387 */ /* 0x000fe80000100800 */
[----:B0-----:R-:W-:Y:S04]  /*3fb00*/  STL.64 [R1+0x180], R24 ;  /* 0x0001801801007387 */ /* 0x001fe80000100a00 */
[----:B------:R-:W-:Y:S04]  /*3fb10*/  STL.64 [R1+0x188], R26 ;  /* 0x0001881a01007387 */ /* 0x000fe80000100a00 */
[----:B------:R-:W0:Y:S01]  /*3fb20*/  LDSM.16.M88.4 R24, [R0+UR5+0x4000] ;  /* 0x004000050018783b */ /* 0x000e220008000200 */
[----:B------:R-:W-:-:S03]  /*3fb30*/  F2FP.F16.E4M3.UNPACK_B R2, R23 ;  /* 0x00000017ff02723e */ /* 0x000fc600020006ff */
[----:B0-----:R0:W-:Y:S04]  /*3fb40*/  STL.64 [R1+0x190], R24 ;  /* 0x0001901801007387 */ /* 0x0011e80000100a00 */
[----:B------:R-:W-:Y:S04]  /*3fb50*/  STL.64 [R1+0x198], R26 ;  /* 0x0001981a01007387 */ /* 0x000fe80000100a00 */
[----:B0-----:R-:W2:Y:S04]  /*3fb60*/  LDL R24, [R1+0x1c0] ;  /* 0x0001c00001187983 */ /* 0x001ea80000100800 */
[----:B------:R-:W5:Y:S04]  /*3fb70*/  LDL R25, [R1+0x1c4] ;  /* 0x0001c40001197983 */ /* 0x000f680000100800 */
[----:B------:R-:W3:Y:S01]  /*3fb80*/  LDL.LU R23, [R1+0x1e40] ;  /* 0x001e400001177983 */ /* 0x000ee20000300800 */
[----:B------:R-:W-:Y:S01]  /*3fb90*/  IMAD R11, R11, 0x100, R13 ;  /* 0x000001000b0b7824 */ /* 0x000fe200078e020d */
[----:B------:R-:W-:-:S02]  /*3fba0*/  F2FP.F16.E4M3.UNPACK_B R8, R28 ;  /* 0x0000001cff08723e */ /* 0x000fc400020006ff */
[----:B------:R-:W-:Y:S02]  /*3fbb0*/  F2FP.F16.E4M3.UNPACK_B R10, R10 ;  /* 0x0000000aff0a723e */ /* 0x000fe400020006ff */
[----:B------:R-:W-:Y:S02]  /*3fbc0*/  F2FP.F16.E4M3.UNPACK_B R9, R9 ;  /* 0x00000009ff09723e */ /* 0x000fe400020006ff */
[----:B------:R-:W-:Y:S02]  /*3fbd0*/  F2FP.F16.E4M3.UNPACK_B R5, R29 ;  /* 0x0000001dff05723e */ /* 0x000fe400020006ff */
[----:B------:R-:W-:Y:S02]  /*3fbe0*/  F2FP.F16.E4M3.UNPACK_B R11, R11 ;  /* 0x0000000bff0b723e */ /* 0x000fe400020006ff */
[----:B------:R-:W-:Y:S02]  /*3fbf0*/  F2FP.F16.E4M3.UNPACK_B R3, R20 ;  /* 0x00000014ff03723e */ /* 0x000fe400020006ff */
[----:B------:R-:W2:Y:S03]  /*3fc00*/  LDL.LU R20, [R1+0x1e3c] ;  /* 0x001e3c0001147983 */ /* 0x000ea60000300800 */
[----:B----4-:R-:W-:-:S15]  /*3fc10*/  HMMA.16816.F32 R16, R8, R4, R16 ;  /* 0x000000040810723c */ /* 0x010fde0000001810 */
[----:B------:R-:W-:-:S09]  /*3fc20*/  NOP ;  /* 0x0000000000007918 */ /* 0x000fd20000000000 */
[----:B------:R-:W-:Y:S02]  /*3fc30*/  IMAD.MOV.U32 R29, RZ, RZ, R16 ;  /* 0x000000ffff1d7224 */ /* 0x000fe400078e0010 */
[----:B------:R-:W-:Y:S02]  /*3fc40*/  IMAD.MOV.U32 R28, RZ, RZ, R17 ;  /* 0x000000ffff1c7224 */ /* 0x000fe400078e0011 */
[----:B------:R-:W-:Y:S02]  /*3fc50*/  IMAD.MOV.U32 R16, RZ, RZ, R21 ;  /* 0x000000ffff107224 */ /* 0x000fe400078e0015 */
[----:B------:R-:W-:Y:S01]  /*3fc60*/  IMAD.MOV.U32 R7, RZ, RZ, R18 ;  /* 0x000000ffff077224 */ /* 0x000fe200078e0012 */
[----:B------:R-:W2:Y:S01]  /*3fc70*/  LDL.LU R21, [R1+0x1e38] ;  /* 0x001e380001157983 */ /* 0x000ea20000300800 */
[----:B------:R-:W-:-:S03]  /*3fc80*/  IMAD.MOV.U32 R17, RZ, RZ, R22 ;  /* 0x000000ffff117224 */ /* 0x000fc600078e0016 */
[----:B------:R-:W2:Y:S01]  /*3fc90*/  LDL.LU R22, [R1+0x1e34] ;  /* 0x001e340001167983 */ /* 0x000ea20000300800 */
[----:B---3--:R-:W-:-:S03]  /*3fca0*/  IMAD.MOV.U32 R18, RZ, RZ, R23 ;  /* 0x000000ffff127224 */ /* 0x008fc600078e0017 */
[----:B------:R-:W2:Y:S01]  /*3fcb0*/  LDL.LU R23, [R1+0x1e30] ;  /* 0x001e300001177983 */ /* 0x000ea20000300800 */
[----:B------:R-:W-:-:S03]  /*3fcc0*/  IMAD.MOV.U32 R6, RZ, RZ, R19 ;  /* 0x000000ffff067224 */ /* 0x000fc600078e0013 */
[----:B------:R-:W3:Y:S04]  /*3fcd0*/  LDL.LU R19, [R1+0x3c] ;  /* 0x00003c0001137983 */ /* 0x000ee80000300800 */
[----:B------:R-:W-:Y:S04]  /*3fce0*/  STL [R1+0x1ddc], R6 ;  /* 0x001ddc0601007387 */ /* 0x000fe80000100800 */
[----:B------:R-:W-:Y:S04]  /*3fcf0*/  STL [R1+0x1dd8], R7 ;  /* 0x001dd80701007387 */ /* 0x000fe80000100800 */
[----:B------:R-:W0:Y:S04]  /*3fd00*/  LDSM.16.M88.4 R4, [R0+UR5+0x4800] ;  /* 0x004800050004783b */ /* 0x000e280008000200 */
[----:B------:R-:W-:Y:S04]  /*3fd10*/  STL [R1+0x1dd4], R28 ;  /* 0x001dd41c01007387 */ /* 0x000fe80000100800 */
[----:B------:R-:W-:Y:S04]  /*3fd20*/  STL [R1+0x1dd0], R29 ;  /* 0x001dd01d01007387 */ /* 0x000fe80000100800 */
[----:B0-----:R0:W-:Y:S02]  /*3fd30*/  STL.64 [R1+0x170], R4 ;  /* 0x0001700401007387 */ /* 0x0011e40000100a00 */
[----:B0-----:R-:W-:-:S02]  /*3fd40*/  F2FP.F16.E4M3.UNPACK_B R4, R14 ;  /* 0x0000000eff04723e */ /* 0x001fc400020006ff */
[----:B------:R-:W-:Y:S01]  /*3fd50*/  F2FP.F16.E4M3.UNPACK_B R5, R15 ;  /* 0x0000000fff05723e */ /* 0x000fe200020006ff */
[----:B------:R-:W-:Y:S01]  /*3fd60*/  STL.64 [R1+0x178], R6 ;  /* 0x0001780601007387 */ /* 0x000fe20000100a00 */
[----:B--2---:R-:W-:Y:S03]  /*3fd70*/  HMMA.16816.F32 R12, R8, R2, R20 ;  /* 0x00000002080c723c */ /* 0x004fe60000001814 */
[----:B------:R-:W2:-:S15]  /*3fd80*/  LDL.LU R20, [R1+0x20] ;  /* 0x0000200001147983 */ /* 0x000e9e0000300800 */
[----:B------:R-:W-:-:S05]  /*3fd90*/  NOP ;  /* 0x0000000000007918 */ /* 0x000fca0000000000 */
[----:B------:R-:W-:Y:S04]  /*3fda0*/  STL.64 [R1+0x10], R12 ;  /* 0x0000100c01007387 */ /* 0x000fe80000100a00 */
[----:B------:R-:W-:Y:S04]  /*3fdb0*/  STL.64 [R1+0x18], R14 ;  /* 0x0000180e01007387 */ /* 0x000fe80000100a00 */
[----:B------:R-:W0:Y:S04]  /*3fdc0*/  LDSM.16.M88.4 R12, [R0+UR5+0x5000] ;  /* 0x00500005000c783b */ /* 0x000e280008000200 */
[----:B------:R-:W2:Y:S04]  /*3fdd0*/  LDL.LU R21, [R1+0x24] ;  /* 0x0000240001157983 */ /* 0x000ea80000300800 */
[----:B------:R-:W2:Y:S04]  /*3fde0*/  LDL.LU R22, [R1+0x28] ;  /* 0x0000280001167983 */ /* 0x000ea80000300800 */
[----:B------:R-:W2:Y:S04]  /*3fdf0*/  LDL.LU R23, [R1+0x2c] ;  /* 0x00002c0001177983 */ /* 0x000ea80000300800 */
[----:B0-----:R-:W-:Y:S04]  /*3fe00*/  STL.64 [R1+0x160], R12 ;  /* 0x0001600c01007387 */ /* 0x001fe80000100a00 */
[----:B------:R0:W-:Y:S04]  /*3fe10*/  STL.64 [R1+0x168], R14 ;  /* 0x0001680e01007387 */ /* 0x0001e80000100a00 */
[----:B0-----:R-:W4:Y:S04]  /*3fe20*/  LDL.LU.64 R14, [R1+0x1e28] ;  /* 0x001e2800010e7983 */ /* 0x001f280000300a00 */
[----:B------:R-:W3:Y:S01]  /*3fe30*/  LDL.LU.64 R12, [R1+0x1e20] ;  /* 0x001e2000010c7983 */ /* 0x000ee20000300a00 */
[----:B----4-:R-:W-:-:S02]  /*3fe40*/  F2FP.F16.E4M3.UNPACK_B R2, R14 ;  /* 0x0000000eff02723e */ /* 0x010fc400020006ff */
[----:B------:R-:W-:Y:S01]  /*3fe50*/  F2FP.F16.E4M3.UNPACK_B R3, R15 ;  /* 0x0000000fff03723e */ /* 0x000fe200020006ff */
[----:B------:R-:W4:Y:S04]  /*3fe60*/  LDL.LU R14, [R1+0x1e1c] ;  /* 0x001e1c00010e7983 */ /* 0x000f280000300800 */
[----:B------:R-:W4:Y:S04]  /*3fe70*/  LDL.LU R15, [R1+0x1e18] ;  /* 0x001e1800010f7983 */ /* 0x000f280000300800 */
[----:B------:R-:W3:Y:S04]  /*3fe80*/  LDL R26, [R1+0x1a0] ;  /* 0x0001a000011a7983 */ /* 0x000ee80000100800 */
[----:B------:R-:W3:Y:S01]  /*3fe90*/  LDL R27, [R1+0x1a4] ;  /* 0x0001a400011b7983 */ /* 0x000ee20000100800 */
[----:B--2---:R-:W-:Y:S03]  /*3fea0*/  HMMA.16816.F32 R4, R8, R4, R20 ;  /* 0x000000040804723c */ /* 0x004fe60000001814 */
[----:B------:R-:W0:-:S15]  /*3feb0*/  LDSM.16.M88.4 R20, [R0+UR5+0x5800] ;  /* 0x005800050014783b */ /* 0x000e1e0008000200 */
[----:B------:R-:W-:-:S05]  /*3fec0*/  NOP ;  /* 0x0000000000007918 */ /* 0x000fca0000000000 */
[----:B------:R-:W-:Y:S04]  /*3fed0*/  STL.64 [R1+0x20], R4 ;  /* 0x0000200401007387 */ /* 0x000fe80000100a00 */
[----:B------:R0:W-:Y:S02]  /*3fee0*/  STL.64 [R1+0x28], R6 ;  /* 0x0000280601007387 */ /* 0x0001e40000100a00 */
[----:B0-----:R-:W-:Y:S02]  /*3fef0*/  IMAD.MOV.U32 R6, RZ, RZ, R20 ;  /* 0x000000ffff067224 */ /* 0x001fe400078e0014 */
[----:B------:R-:W-:Y:S01]  /*3ff00*/  IMAD.MOV.U32 R7, RZ, RZ, R21 ;  /* 0x000000ffff077224 */ /* 0x000fe200078e0015 */
[----:B------:R-:W-:Y:S02]  /*3ff10*/  F2FP.F16.E4M3.UNPACK_B R4, R24 ;  /* 0x00000018ff04723e */ /* 0x000fe400020006ff */
[----:B-----5:R-:W-:Y:S01]  /*3ff20*/  F2FP.F16.E4M3.UNPACK_B R5, R25 ;  /* 0x00000019ff05723e */ /* 0x020fe200020006ff */
[----:B---3--:R-:W-:Y:S04]  /*3ff30*/  STL.64 [R1+0x1e10], R26 ;  /* 0x001e101a01007387 */ /* 0x008fe80000100a00 */
[----:B------:R-:W-:Y:S04]  /*3ff40*/  STL.64 [R1+0x150], R20 ;  /* 0x0001501401007387 */ /* 0x000fe80000100a00 */
[----:B------:R0:W-:Y:S04]  /*3ff50*/  STL.64 [R1+0x158], R22 ;  /* 0x0001581601007387 */ /* 0x0001e80000100a00 */
[----:B------:R-:W-:Y:S01]  /*3ff60*/  LDSM.16.M88.4 R24, [R0+UR5+0x7000] ;  /* 0x007000050018783b */ /* 0x000fe20008000200 */
[C---:B0-----:R-:W-:Y:S03]  /*3ff70*/  HMMA.16816.F32 R20, R8.reuse, R2, R16 ;  /* 0x000000020814723c */ /* 0x041fe60000001810 */
[----:B------:R-:W0:Y:S03]  /*3ff80*/  LDSM.16.M88.4 R16, [R0+UR5+0x6000] ;  /* 0x006000050010783b */ /* 0x000e260008000200 */
[----:B----4-:R-:W-:-:S15]  /*3ff90*/  HMMA.16816.F32 R12, R8, R4, R12 ;  /* 0x00000004080c723c */ /* 0x010fde000000180c */
[----:B------:R-:W-:-:S02]  /*3ffa0*/  NOP ;  /* 0x0000000000007918 */ /* 0x000fc40000000000 */
[----:B------:R-:W-:Y:S04]  /*3ffb0*/  STL.64 [R1], R20 ;  /* 0x0000001401007387 */ /* 0x000fe80000100a00 */
[----:B------:R-:W-:Y:S04]  /*3ffc0*/  STL.64 [R1+0x8], R22 ;  /* 0x0000081601007387 */ /* 0x000fe80000100a00 */
[----:B0-----:R-:W-:Y:S01]  /*3ffd0*/  STL.64 [R1+0x140], R16 ;  /* 0x0001401001007387 */ /* 0x001fe20000100a00 */
[----:B------:R-:W-:-:S03]  /*3ffe0*/  IMAD.MOV.U32 R28, RZ, RZ, R16 ;  /* 0x000000ffff1c7224 */ /* 0x000fc600078e0010 */
[----:B------:R-:W-:Y:S01]  /*3fff0*/  STL.64 [R1+0x148], R18 ;  /* 0x0001481201007387 */ /* 0x000fe20000100a00 */
[----:B------:R-:W-:-:S03]  /*40000*/  IMAD.MOV.U32 R29, RZ, RZ, R17 ;  /* 0x000000ffff1d7224 */ /* 0x000fc600078e0011 */
[----:B------:R-:W0:Y:S04]  /*40010*/  LDSM.16.M88.4 R16, [R0+UR5+0x6800] ;  /* 0x006800050010783b */ /* 0x000e280008000200 */
[----:B------:R1:W-:Y:S04]  /*40020*/  STL.64 [R1+0x1d70], R14 ;  /* 0x001d700e01007387 */ /* 0x0003e80000100a00 */
[----:B------:R2:W-:Y:S04]  /*40030*/  STL.64 [R1+0x1d68], R12 ;  /* 0x001d680c01007387 */ /* 0x0005e80000100a00 */
[----:B0-----:R0:W-:Y:S04]  /*40040*/  STL.64 [R1+0x130], R16 ;  /* 0x0001301001007387 */ /* 0x0011e80000100a00 */
[----:B------:R3:W-:Y:S01]  /*40050*/  STL.64 [R1+0x138], R18 ;  /* 0x0001381201007387 */ /* 0x0007e20000100a00 */
[----:B-1----:R-:W-:-:S03]  /*40060*/  IMAD.MOV.U32 R14, RZ, RZ, R16 ;  /* 0x000000ffff0e7224 */ /* 0x002fc600078e0010 */
[----:B------:R-:W4:Y:S04]  /*40070*/  LDL R2, [R1+0x1b0] ;  /* 0x0001b00001027983 */ /* 0x000f280000100800 */
[----:B------:R-:W5:Y:S01]  /*40080*/  LDL R3, [R1+0x1b4] ;  /* 0x0001b40001037983 */ /* 0x000f620000100800 */
[----:B--2---:R-:W-:-:S03]  /*40090*/  IMAD.MOV.U32 R13, RZ, RZ, R17 ;  /* 0x000000ffff0d7224 */ /* 0x004fc600078e0011 */
[----:B0-----:R-:W2:Y:S04]  /*400a0*/  LDL.LU R16, [R1+0x50] ;  /* 0x0000500001107983 */ /* 0x001ea80000300800 */
[----:B------:R-:W2:Y:S04]  /*400b0*/  LDL.LU R17, [R1+0x54] ;  /* 0x0000540001117983 */ /* 0x000ea80000300800 */
[----:B---3--:R-:W2:Y:S04]  /*400c0*/  LDL.LU R18, [R1+0x58] ;  /* 0x0000580001127983 */ /* 0x008ea80000300800 */
[----:B------:R-:W2:Y:S04]  /*400d0*/  LDL.LU R19, [R1+0x5c] ;  /* 0x00005c0001137983 */ /* 0x000ea80000300800 */
[----:B------:R-:W3:Y:S04]  /*400e0*/  LDL.LU R20, [R1+0x40] ;  /* 0x0000400001147983 */ /* 0x000ee80000300800 */
[----:B------:R-:W3:Y:S04]  /*400f0*/  LDL.LU R21, [R1+0x44] ;  /* 0x0000440001157983 */ /* 0x000ee80000300800 */
[----:B------:R-:W3:Y:S04]  /*40100*/  LDL.LU R22, [R1+0x48] ;  /* 0x0000480001167983 */ /* 0x000ee80000300800 */
[----:B------:R-:W3:Y:S04]  /*40110*/  LDL.LU R23, [R1+0x4c] ;  /* 0x00004c0001177983 */ /* 0x000ee80000300800 */
[----:B------:R-:W-:Y:S04]  /*40120*/  STL.64 [R1+0x120], R24 ;  /* 0x0001201801007387 */ /* 0x000fe80000100a00 */
[----:B------:R0:W-:Y:S04]  /*40130*/  STL.64 [R1+0x128], R26 ;  /* 0x0001281a01007387 */ /* 0x0001e80000100a00 */
[----:B0-----:R-:W4:Y:S01]  /*40140*/  LDL.LU.64 R26, [R1+0x1e10] ;  /* 0x001e1000011a7983 */ /* 0x001f220000300a00 */
[----:B------:R-:W-:-:S03]  /*40150*/  IMAD.MOV.U32 R12, RZ, RZ, R25 ;  /* 0x000000ffff0c7224 */ /* 0x000fc600078e0019 */
[----:B------:R-:W-:Y:S04]  /*40160*/  STL [R1+0x1de8], R14 ;  /* 0x001de80e01007387 */ /* 0x000fe80000100800 */
[----:B------:R-:W-:Y:S04]  /*40170*/  STL.64 [R1+0x1de0], R12 ;  /* 0x001de00c01007387 */ /* 0x000fe80000100a00 */
[----:B------:R-:W2:Y:S04]  /*40180*/  LDL.LU R24, [R1+0x90] ;  /* 0x0000900001187983 */ /* 0x000ea80000300800 */
[----:B------:R-:W2:Y:S01]  /*40190*/  LDL.LU R25, [R1+0x94] ;  /* 0x0000940001197983 */ /* 0x000ea20000300800 */
[----:B----4-:R-:W-:-:S02]  /*401a0*/  F2FP.F16.E4M3.UNPACK_B R4, R26 ;  /* 0x0000001aff04723e */ /* 0x010fc400020006ff */
[----:B------:R-:W-:Y:S01]  /*401b0*/  F2FP.F16.E4M3.UNPACK_B R5, R27 ;  /* 0x0000001bff05723e */ /* 0x000fe200020006ff */
[----:B------:R-:W4:Y:S04]  /*401c0*/  LDL.LU R26, [R1+0x98] ;  /* 0x00009800011a7983 */ /* 0x000f280000300800 */
[----:B------:R-:W4:Y:S01]  /*401d0*/  LDL.LU R27, [R1+0x9c] ;  /* 0x00009c00011b7983 */ /* 0x000f220000300800 */
[----:B------:R-:W-:Y:S02]  /*401e0*/  F2FP.F16.E4M3.UNPACK_B R2, R2 ;  /* 0x00000002ff02723e */ /* 0x000fe400020006ff */
[----:B-----5:R-:W-:Y:S01]  /*401f0*/  F2FP.F16.E4M3.UNPACK_B R3, R3 ;  /* 0x00000003ff03723e */ /* 0x020fe200020006ff */
[----:B----4-:R0:W-:Y:S04]  /*40200*/  STL.64 [R1+0x1e08], R26 ;  /* 0x001e081a01007387 */ /* 0x0101e80000100a00 */
[----:B0-----:R-:W4:Y:S04]  /*40210*/  LDL R26, [R1+0x180] ;  /* 0x00018000011a7983 */ /* 0x001f280000100800 */
[----:B------:R-:W5:Y:S04]  /*40220*/  LDL R27, [R1+0x184] ;  /* 0x00018400011b7983 */ /* 0x000f680000100800 */
[----:B--2---:R-:W-:Y:S04]  /*40230*/  STL.64 [R1+0x1e00], R24 ;  /* 0x001e001801007387 */ /* 0x004fe80000100a00 */
[----:B------:R-:W2:Y:S04]  /*40240*/  LDL.LU R12, [R1+0xe0] ;  /* 0x0000e000010c7983 */ /* 0x000ea80000300800 */
[----:B------:R-:W2:Y:S04]  /*40250*/  LDL.LU R13, [R1+0xe4] ;  /* 0x0000e400010d7983 */ /* 0x000ea80000300800 */
[----:B------:R-:W2:Y:S04]  /*40260*/  LDL.LU R14, [R1+0xe8] ;  /* 0x0000e800010e7983 */ /* 0x000ea80000300800 */
[----:B------:R-:W2:Y:S01]  /*40270*/  LDL.LU R15, [R1+0xec] ;  /* 0x0000ec00010f7983 */ /* 0x000ea20000300800 */
[C---:B---3--:R-:W-:Y:S06]  /*40280*/  HMMA.16816.F32 R20, R8.reuse, R2, R20 ;  /* 0x000000020814723c */ /* 0x048fec0000001814 */
[----:B------:R-:W-:Y:S01]  /*40290*/  HMMA.16816.F32 R16, R8, R4, R16 ;  /* 0x000000040810723c */ /* 0x000fe20000001810 */
[----:B----4-:R-:W-:-:S02]  /*402a0*/  F2FP.F16.E4M3.UNPACK_B R2, R26 ;  /* 0x0000001aff02723e */ /* 0x010fc400020006ff */
[----:B-----5:R-:W-:Y:S02]  /*402b0*/  F2FP.F16.E4M3.UNPACK_B R3, R27 ;  /* 0x0000001bff03723e */ /* 0x020fe400020006ff */
[----:B------:R-:W0:Y:S04]  /*402c0*/  LDSM.16.M88.4 R24, [R0+UR5+0x7800] ;  /* 0x007800050018783b */ /* 0x000e280008000200 */
[----:B--2---:R-:W-:Y:S04]  /*402d0*/  STL.64 [R1+0x1df8], R14 ;  /* 0x001df80e01007387 */ /* 0x004fe80000100a00 */
[----:B------:R1:W-:Y:S04]  /*402e0*/  STL.64 [R1+0x1df0], R12 ;  /* 0x001df00c01007387 */ /* 0x0003e80000100a00 */
[----:B-1----:R-:W2:Y:S04]  /*402f0*/  LDL.LU R12, [R1+0xa0] ;  /* 0x0000a000010c7983 */ /* 0x002ea80000300800 */
[----:B------:R-:W2:Y:S04]  /*40300*/  LDL.LU R13, [R1+0xa4] ;  /* 0x0000a400010d7983 */ /* 0x000ea80000300800 */
[----:B------:R-:W2:Y:S04]  /*40310*/  LDL.LU R14, [R1+0xa8] ;  /* 0x0000a800010e7983 */ /* 0x000ea80000300800 */
[----:B------:R-:W2:Y:S04]  /*40320*/  LDL.LU R15, [R1+0xac] ;  /* 0x0000ac00010f7983 */ /* 0x000ea80000300800 */
[----:B------:R-:W3:Y:S04]  /*40330*/  LDL R4, [R1+0x190] ;  /* 0x0001900001047983 */ /* 0x000ee80000100800 */
[----:B------:R-:W4:Y:S04]  /*40340*/  LDL R5, [R1+0x194] ;  /* 0x0001940001057983 */ /* 0x000f280000100800 */
[----:B------:R-:W-:Y:S04]  /*40350*/  STL.64 [R1+0x1d80], R18 ;  /* 0x001d801201007387 */ /* 0x000fe80000100a00 */
[----:B------:R1:W-:Y:S04]  /*40360*/  STL.64 [R1+0x1d78], R16 ;  /* 0x001d781001007387 */ /* 0x0003e80000100a00 */
[----:B-1----:R-:W5:Y:S04]  /*40370*/  LDL.LU R16, [R1+0xb0] ;  /* 0x0000b00001107983 */ /* 0x002f680000300800 */
[----:B------:R-:W5:Y:S04]  /*40380*/  LDL.LU R17, [R1+0xb4] ;  /* 0x0000b40001117983 */ /* 0x000f680000300800 */
[----:B------:R-:W5:Y:S04]  /*40390*/  LDL.LU R18, [R1+0xb8] ;  /* 0x0000b80001127983 */ /* 0x000f680000300800 */
[----:B------:R-:W5:Y:S04]  /*403a0*/  LDL.LU R19, [R1+0xbc] ;  /* 0x0000bc0001137983 */ /* 0x000f680000300800 */
[----:B------:R1:W-:Y:S04]  /*403b0*/  STL [R1+0x1d64], R20 ;  /* 0x001d641401007387 */ /* 0x0003e80000100800 */
[----:B-1----:R-:W5:Y:S04]  /*403c0*/  LDL R20, [R1+0x164] ;  /* 0x0001640001147983 */ /* 0x002f680000100800 */
[----:B------:R1:W-:Y:S04]  /*403d0*/  STL [R1+0x1d60], R21 ;  /* 0x001d601501007387 */ /* 0x0003e80000100800 */
[----:B-1----:R-:W5:Y:S04]  /*403e0*/  LDL R21, [R1+0x160] ;  /* 0x0001600001157983 */ /* 0x002f680000100800 */
[----:B------:R1:W-:Y:S04]  /*403f0*/  STL [R1+0x1d5c], R22 ;  /* 0x001d5c1601007387 */ /* 0x0003e80000100800 */
[----:B-1----:R-:W5:Y:S04]  /*40400*/  LDL R22, [R1+0x174] ;  /* 0x0001740001167983 */ /* 0x002f680000100800 */
[----:B------:R1:W-:Y:S04]  /*40410*/  STL [R1+0x1d58], R23 ;  /* 0x001d581701007387 */ /* 0x0003e80000100800 */
[----:B-1----:R-:W5:Y:S04]  /*40420*/  LDL R23, [R1+0x170] ;  /* 0x0001700001177983 */ /* 0x002f680000100800 */
[----:B0-----:R-:W-:Y:S04]  /*40430*/  STL.64 [R1+0x110], R24 ;  /* 0x0001101801007387 */ /* 0x001fe80000100a00 */
[----:B------:R0:W-:Y:S04]  /*40440*/  STL.64 [R1+0x118], R26 ;  /* 0x0001181a01007387 */ /* 0x0001e80000100a00 */
[----:B0-----:R-:W5:Y:S04]  /*40450*/  LDL.LU.64 R26, [R1+0x1e08] ;  /* 0x001e0800011a7983 */ /* 0x001f680000300a00 */
[----:B------:R-:W5:Y:S01]  /*40460*/  LDL.LU.64 R24, [R1+0x1e00] ;  /* 0x001e000001187983 */ /* 0x000f620000300a00 */
[----:B---3--:R-:W-:-:S02]  /*40470*/  F2FP.F16.E4M3.UNPACK_B R4, R4 ;  /* 0x00000004ff04723e */ /* 0x008fc400020006ff */
[----:B----4-:R-:W-:-:S07]  /*40480*/  F2FP.F16.E4M3.UNPACK_B R5, R5 ;  /* 0x00000005ff05723e */ /* 0x010fce00020006ff */
[C---:B--2---:R-:W-:Y:S06]  /*40490*/  HMMA.16816.F32 R12, R8.reuse, R4, R12 ;  /* 0x00000004080c723c */ /* 0x044fec000000180c */
[----:B-----5:R-:W-:-:S15]  /*404a0*/  HMMA.16816.F32 R24, R8, R2, R24 ;  /* 0x000000020818723c */ /* 0x020fde0000001818 */
[----:B------:R-:W-:-:S08]  /*404b0*/  NOP ;  /* 0x0000000000007918 */ /* 0x000fd00000000000 */
[----:B------:R-:W-:Y:S04]  /*404c0*/  STL.64 [R1+0x1d90], R26 ;  /* 0x001d901a01007387 */ /* 0x000fe80000100a00 */
[----:B------:R0:W-:Y:S04]  /*404d0*/  STL.64 [R1+0x1d88], R24 ;  /* 0x001d881801007387 */ /* 0x0001e80000100a00 */
[----:B0-----:R-:W2:Y:S04]  /*404e0*/  LDL.LU R24, [R1+0xc0] ;  /* 0x0000c00001187983 */ /* 0x001ea80000300800 */
[----:B------:R-:W2:Y:S04]  /*404f0*/  LDL.LU R25, [R1+0xc4] ;  /* 0x0000c40001197983 */ /* 0x000ea80000300800 */
[----:B------:R-:W2:Y:S04]  /*40500*/  LDL.LU R26, [R1+0xc8] ;  /* 0x0000c800011a7983 */ /* 0x000ea80000300800 */
[----:B------:R-:W2:Y:S04]  /*40510*/  LDL.LU R27, [R1+0xcc] ;  /* 0x0000cc00011b7983 */ /* 0x000ea80000300800 */
[----:B------:R-:W-:Y:S04]  /*40520*/  STL.64 [R1+0x40], R12 ;  /* 0x0000400c01007387 */ /* 0x000fe80000100a00 */
[----:B------:R0:W-:Y:S04]  /*40530*/  STL.64 [R1+0x48], R14 ;  /* 0x0000480e01007387 */ /* 0x0001e80000100a00 */
[----:B0-----:R-:W3:Y:S04]  /*40540*/  LDL.LU.64 R14, [R1+0x1df8] ;  /* 0x001df800010e7983 */ /* 0x001ee80000300a00 */
[----:B------:R-:W3:Y:S01]  /*40550*/  LDL.LU.64 R12, [R1+0x1df0] ;  /* 0x001df000010c7983 */ /* 0x000ee20000300a00 */
[----:B------:R-:W-:-:S02]  /*40560*/  F2FP.F16.E4M3.UNPACK_B R2, R23 ;  /* 0x00000017ff02723e */ /* 0x000fc400020006ff */
[----:B------:R-:W-:Y:S02]  /*40570*/  F2FP.F16.E4M3.UNPACK_B R3, R22 ;  /* 0x00000016ff03723e */ /* 0x000fe400020006ff */
[----:B------:R-:W-:Y:S02]  /*40580*/  F2FP.F16.E4M3.UNPACK_B R4, R21 ;  /* 0x00000015ff04723e */ /* 0x000fe400020006ff */
[----:B------:R-:W-:-:S03]  /*40590*/  F2FP.F16.E4M3.UNPACK_B R5, R20 ;  /* 0x00000014ff05723e */ /* 0x000fc600020006ff */
[----:B---3--:R-:W-:-:S15]  /*405a0*/  HMMA.16816.F32 R12, R8, R2, R12 ;  /* 0x00000002080c723c */ /* 0x008fde000000180c */
[----:B------:R-:W-:-:S09]  /*405b0*/  NOP ;  /* 0x0000000000007918 */ /* 0x000fd20000000000 */
[----:B------:R-:W-:Y:S02]  /*405c0*/  IMAD.MOV.U32 R22, RZ, RZ, R14 ;  /* 0x000000ffff167224 */ /* 0x000fe400078e000e */
[----:B------:R-:W-:Y:S02]  /*405d0*/  IMAD.MOV.U32 R23, RZ, RZ, R15 ;  /* 0x000000ffff177224 */ /* 0x000fe400078e000f */
[----:B------:R-:W-:Y:S02]  /*405e0*/  IMAD.MOV.U32 R20, RZ, RZ, R12 ;  /* 0x000000ffff147224 */ /* 0x000fe400078e000c */
[----:B------:R-:W-:Y:S01]  /*405f0*/  IMAD.MOV.U32 R21, RZ, RZ, R13 ;  /* 0x000000ffff157224 */ /* 0x000fe200078e000d */
[----:B------:R-:W3:Y:S04]  /*40600*/  LDL.LU R14, [R1+0x1de8] ;  /* 0x001de800010e7983 */ /* 0x000ee80000300800 */
[----:B------:R-:W4:Y:S04]  /*40610*/  LDL.LU.64 R12, [R1+0x1de0] ;  /* 0x001de000010c7983 */ /* 0x000f280000300a00 */
[----:B------:R-:W-:Y:S04]  /*40620*/  STL.64 [R1+0x1da0], R22 ;  /* 0x001da01601007387 */ /* 0x000fe80000100a00 */
[----:B------:R0:W-:Y:S04]  /*40630*/  STL.64 [R1+0x1d98], R20 ;  /* 0x001d981401007387 */ /* 0x0001e80000100a00 */
[----:B0-----:R-:W5:Y:S04]  /*40640*/  LDL.LU R20, [R1+0xd0] ;  /* 0x0000d00001147983 */ /* 0x001f680000300800 */
[----:B------:R-:W5:Y:S04]  /*40650*/  LDL.LU R21, [R1+0xd4] ;  /* 0x0000d40001157983 */ /* 0x000f680000300800 */
[----:B------:R-:W5:Y:S04]  /*40660*/  LDL.LU R22, [R1+0xd8] ;  /* 0x0000d80001167983 */ /* 0x000f680000300800 */
[----:B------:R-:W5:Y:S01]  /*40670*/  LDL.LU R23, [R1+0xdc] ;  /* 0x0000dc0001177983 */ /* 0x000f620000300800 */
[----:B------:R-:W-:-:S02]  /*40680*/  F2FP.F16.E4M3.UNPACK_B R2, R6 ;  /* 0x00000006ff02723e */ /* 0x000fc400020006ff */
[----:B------:R-:W-:Y:S01]  /*40690*/  F2FP.F16.E4M3.UNPACK_B R3, R7 ;  /* 0x00000007ff03723e */ /* 0x000fe200020006ff */
[----:B------:R-:W3:Y:S04]  /*406a0*/  LDL.LU R6, [R1+0x1ddc] ;  /* 0x001ddc0001067983 */ /* 0x000ee80000300800 */
[----:B------:R-:W3:Y:S01]  /*406b0*/  LDL.LU R7, [R1+0x1dd8] ;  /* 0x001dd80001077983 */ /* 0x000ee20000300800 */
[----:B-----5:R-:W-:Y:S07]  /*406c0*/  HMMA.16816.F32 R20, R8, R4, R20 ;  /* 0x000000040814723c */ /* 0x020fee0000001814 */
[----:B------:R-:W-:-:S02]  /*406d0*/  F2FP.F16.E4M3.UNPACK_B R4, R28 ;  /* 0x0000001cff04723e */ /* 0x000fc400020006ff */
[----:B------:R-:W5:Y:S01]  /*406e0*/  LDL.LU R28, [R1+0x1dd4] ;  /* 0x001dd400011c7983 */ /* 0x000f620000300800 */
[----:B------:R-:W-:-:S13]  /*406f0*/  F2FP.F16.E4M3.UNPACK_B R5, R29 ;  /* 0x0000001dff05723e */ /* 0x000fda00020006ff */
[----:B------:R-:W-:Y:S04]  /*40700*/  STL.64 [R1+0xa0], R20 ;  /* 0x0000a01401007387 */ /* 0x000fe80000100a00 */
[----:B------:R2:W-:Y:S04]  /*40710*/  STL.64 [R1+0xa8], R22 ;  /* 0x0000a81601007387 */ /* 0x0005e80000100a00 */
[----:B------:R-:W5:Y:S01]  /*40720*/  LDL.LU R29, [R1+0x1dd0] ;  /* 0x001dd000011d7983 */ /* 0x000f620000300800 */
[----:B--2---:R-:W-:-:S15]  /*40730*/  HMMA.16816.F32 R20, R8, R2, R24 ;  /* 0x000000020814723c */ /* 0x004fde0000001818 */
[----:B------:R-:W-:-:S08]  /*40740*/  NOP ;  /* 0x0000000000007918 */ /* 0x000fd00000000000 */
[----:B------:R-:W-:Y:S04]  /*40750*/  STL.64 [R1+0xd0], R20 ;  /* 0x0000d01401007387 */ /* 0x000fe80000100a00 */
[----:B------:R0:W-:Y:S04]  /*40760*/  STL.64 [R1+0xd8], R22 ;  /* 0x0000d81601007387 */ /* 0x0001e80000100a00 */
[----:B------:R-:W2:Y:S01]  /*40770*/  LDL R0, [R1+0x120] ;  /* 0x0001200001007983 */ /* 0x000ea20000100800 */
[----:B0-----:R-:W-:Y:S03]  /*40780*/  HMMA.16816.F32 R20, R8, R4, R16 ;  /* 0x000000040814723c */ /* 0x001fe60000001810 */
[----:B------:R-:W2:Y:S01]  /*40790*/  LDL.LU R16, [R1+0x80] ;  /* 0x0000800001107983 */ /* 0x000ea20000300800 */
[----:B----4-:R-:W-:-:S02]  /*407a0*/  F2FP.F16.E4M3.UNPACK_B R3, R13 ;  /* 0x0000000dff03723e */ /* 0x010fc400020006ff */
[----:B---3--:R-:W-:-:S15]  /*407b0*/  F2FP.F16.E4M3.UNPACK_B R2, R14 ;  /* 0x0000000eff02723e */ /* 0x008fde00020006ff */
[----:B------:R-:W-:-:S02]  /*407c0*/  NOP ;  /* 0x0000000000007918 */ /* 0x000fc40000000000 */
[----:B------:R-:W-:Y:S04]  /*407d0*/  STL.64 [R1+0xc0], R20 ;  /* 0x0000c01401007387 */ /* 0x000fe80000100a00 */
[----:B------:R0:W-:Y:S04]  /*407e0*/  STL.64 [R1+0xc8], R22 ;  /* 0x0000c81601007387 */ /* 0x0001e80000100a00 */
[----:B------:R-:W2:Y:S04]  /*407f0*/  LDL.LU R17, [R1+0x84] ;  /* 0x0000840001117983 */ /* 0x000ea80000300800 */
[----:B------:R-:W2:Y:S04]  /*40800*/  LDL.LU R18, [R1+0x88] ;  /* 0x0000880001127983 */ /* 0x000ea80000300800 */
[----:B------:R-:W2:Y:S04]  /*40810*/  LDL.LU R19, [R1+0x8c] ;  /* 0x00008c0001137983 */ /* 0x000ea80000300800 */
[----:B------:R-:W3:Y:S04]  /*40820*/  LDL.LU R13, [R1+0x944] ;  /* 0x00094400010d7983 */ /* 0x000ee80000300800 */
[----:B------:R-:W3:Y:S04]  /*40830*/  LDL.LU R14, [R1+0x940] ;  /* 0x00094000010e7983 */ /* 0x000ee80000300800 */
[----:B------:R-:W4:Y:S01]  /*40840*/  LDL.LU R15, [R1+0x954] ;  /* 0x00095400010f7983 */ /* 0x000f220000300800 */
[----:B0-----:R-:W-:-:S02]  /*40850*/  IMAD.MOV.U32 R23, RZ, RZ, R6 ;  /* 0x000000ffff177224 */ /* 0x001fc400078e0006 */
[----:B------:R-:W-:Y:S01]  /*40860*/  IMAD.MOV.U32 R22, RZ, RZ, R7 ;  /* 0x000000ffff167224 */ /* 0x000fe200078e0007 */
[----:B------:R-:W4:Y:S04]  /*40870*/  LDL.LU R6, [R1+0x950] ;  /* 0x0009500001067983 */ /* 0x000f280000300800 */
[----:B------:R-:W4:Y:S01]  /*40880*/  LDL.LU R7, [R1+0x948] ;  /* 0x0009480001077983 */ /* 0x000f220000300800 */
[----:B-----5:R-:W-:-:S03]  /*40890*/  IMAD.MOV.U32 R20, RZ, RZ, R29 ;  /* 0x000000ffff147224 */ /* 0x020fc600078e001d */
[----:B------:R-:W5:Y:S01]  /*408a0*/  LDL.LU R29, [R1+0x95c] ;  /* 0x00095c00011d7983 */ /* 0x000f620000300800 */
[----:B------:R-:W-:-:S03]  /*408b0*/  IMAD.MOV.U32 R21, RZ, RZ, R28 ;  /* 0x000000ffff157224 */ /* 0x000fc600078e001c */
[----:B-----5:R0:W-:Y:S04]  /*408c0*/  STL [R1+0x1dcc], R29 ;  /* 0x001dcc1d01007387 */ /* 0x0201e80000100800 */
[----:B0-----:R-:W5:Y:S04]  /*408d0*/  LDL.LU R29, [R1+0x94c] ;  /* 0x00094c00011d7983 */ /* 0x001f680000300800 */
[----:B------:R-:W5:Y:S04]  /*408e0*/  LDL.LU R28, [R1+0x958] ;  /* 0x00095800011c7983 */ /* 0x000f680000300800 */
[----:B------:R-:W-:Y:S04]  /*408f0*/  STL.64 [R1+0x1db0], R22 ;  /* 0x001db01601007387 */ /* 0x000fe80000100a00 */
[----:B------:R0:W-:Y:S04]  /*40900*/  STL.64 [R1+0x1da8], R20 ;  /* 0x001da81401007387 */ /* 0x0001e80000100a00 */
[----:B0-----:R-:W5:Y:S04]  /*40910*/  LDL.LU R20, [R1+0x100] ;  /* 0x0001000001147983 */ /* 0x001f680000300800 */
[----:B------:R-:W5:Y:S04]  /*40920*/  LDL.LU R21, [R1+0x104] ;  /* 0x0001040001157983 */ /* 0x000f680000300800 */
[----:B------:R-:W5:Y:S04]  /*40930*/  LDL.LU R22, [R1+0x108] ;  /* 0x0001080001167983 */ /* 0x000f680000300800 */
[----:B------:R-:W5:Y:S01]  /*40940*/  LDL.LU R23, [R1+0x10c] ;  /* 0x00010c0001177983 */ /* 0x000f620000300800 */
[----:B--2---:R-:W-:Y:S01]  /*40950*/  HMMA.16816.F32 R16, R8, R2, R16 ;  /* 0x000000020810723c */ /* 0x004fe20000001810 */
[----:B------:R-:W-:-:S02]  /*40960*/  F2FP.F16.E4M3.UNPACK_B R4, R0 ;  /* 0x00000000ff04723e */ /* 0x000fc400020006ff */
[----:B------:R-:W-:Y:S01]  /*40970*/  F2FP.F16.E4M3.UNPACK_B R5, R12 ;  /* 0x0000000cff05723e */ /* 0x000fe200020006ff */
[----:B---3--:R-:W-:Y:S02]  /*40980*/  IMAD R0, R14, 0x100, R13 ;  /* 0x000001000e007824 */ /* 0x008fe400078e020d */
[----:B----4-:R-:W-:Y:S01]  /*40990*/  IMAD R6, R6, 0x100, R15 ;  /* 0x0000010006067824 */ /* 0x010fe200078e020f */
[----:B-----5:R-:W-:Y:S04]  /*409a0*/  STL.64 [R1+0x1dc0], R22 ;  /* 0x001dc01601007387 */ /* 0x020fe80000100a00 */
[----:B------:R0:W-:Y:S04]  /*409b0*/  STL.64 [R1+0x1db8], R20 ;  /* 0x001db81401007387 */ /* 0x0001e80000100a00 */
        /* <DEDUP_REMOVED lines=8> */
[----:B------:R-:W4:Y:S04]  /*40a40*/  LDL R2, [R1+0x110] ;  /* 0x0001100001027983 */ /* 0x000f280000100800 */
[----:B------:R-:W5:Y:S04]  /*40a50*/  LDL R3, [R1+0x114] ;  /* 0x0001140001037983 */ /* 0x000f680000100800 */
[----:B------:R0:W-:Y:S04]  /*40a60*/  STL.64 [R1+0xb0], R16 ;  /* 0x0000b01001007387 */ /* 0x0001e80000100a00 */
[----:B------:R1:W-:Y:S01]  /*40a70*/  STL.64 [R1+0xb8], R18 ;  /* 0x0000b81201007387 */ /* 0x0003e20000100a00 */
[----:B------:R-:W-:-:S03]  /*40a80*/  IMAD R7, R7, 0x100, R29 ;  /* 0x0000010007077824 */ /* 0x000fc600078e021d */
[----:B0-----:R-:W3:Y:S04]  /*40a90*/  LDL.LU R16, [R1+0x20] ;  /* 0x0000200001107983 */ /* 0x001ee80000300800 */
[----:B------:R-:W3:Y:S04]  /*40aa0*/  LDL.LU R17, [R1+0x24] ;  /* 0x0000240001117983 */ /* 0x000ee80000300800 */
[----:B-1----:R-:W3:Y:S04]  /*40ab0*/  LDL.LU R18, [R1+0x28] ;  /* 0x0000280001127983 */ /* 0x002ee80000300800 */
[----:B------:R-:W3:Y:S04]  /*40ac0*/  LDL.LU R19, [R1+0x2c] ;  /* 0x00002c0001137983 */ /* 0x000ee80000300800 */
[----:B------:R-:W3:Y:S04]  /*40ad0*/  LDL.LU R12, [R1] ;  /* 0x00000000010c7983 */ /* 0x000ee80000300800 */
[----:B------:R-:W3:Y:S04]  /*40ae0*/  LDL.LU R13, [R1+0x4] ;  /* 0x00000400010d7983 */ /* 0x000ee80000300800 */
[----:B------:R-:W3:Y:S04]  /*40af0*/  LDL.LU R14, [R1+0x8] ;  /* 0x00000800010e7983 */ /* 0x000ee80000300800 */
[----:B------:R-:W3:Y:S04]  /*40b00*/  LDL.LU R15, [R1+0xc] ;  /* 0x00000c00010f7983 */ /* 0x000ee80000300800 */
[----:B------:R-:W4:Y:S01]  /*40b10*/  LDL.LU R29, [R1+0x1dcc] ;  /* 0x001dcc00011d7983 */ /* 0x000f220000300800 */
[----:B--2---:R-:W-:Y:S01]  /*40b20*/  HMMA.16816.F32 R20, R8, R4, R20 ;  /* 0x000000040814723c */ /* 0x004fe20000001814 */
[----:B----4-:R-:W-:-:S02]  /*40b30*/  IMAD R28, R28, 0x100, R29 ;  /* 0x000001001c1c7824 */ /* 0x010fc400078e021d */
[----:B------:R-:W2:-:S15]  /*40b40*/  LDL.LU R29, [R1+0x1dc8] ;  /* 0x001dc800011d7983 */ /* 0x000e9e0000300800 */
[----:B------:R-:W-:-:S05]  /*40b50*/  NOP ;  /* 0x0000000000007918 */ /* 0x000fca0000000000 */
[----:B------:R-:W-:Y:S04]  /*40b60*/  STL.64 [R1+0x90], R20 ;  /* 0x0000901401007387 */ /* 0x000fe80000100a00 */
[----:B------:R0:W-:Y:S04]  /*40b70*/  STL.64 [R1+0x98], R22 ;  /* 0x0000981601007387 */ /* 0x0001e80000100a00 */
[----:B0-----:R-:W4:Y:S04]  /*40b80*/  LDL.LU.64 R22, [R1+0x1dc0] ;  /* 0x001dc00001167983 */ /* 0x001f280000300a00 */
[----:B------:R-:W4:Y:S01]  /*40b90*/  LDL.LU.64 R20, [R1+0x1db8] ;  /* 0x001db80001147983 */ /* 0x000f220000300a00 */
[----:B------:R-:W-:-:S02]  /*40ba0*/  F2FP.F16.E4M3.UNPACK_B R2, R2 ;  /* 0x00000002ff02723e */ /* 0x000fc400020006ff */
[----:B-----5:R-:W-:Y:S02]  /*40bb0*/  F2FP.F16.E4M3.UNPACK_B R3, R3 ;  /* 0x00000003ff03723e */ /* 0x020fe400020006ff */
[----:B------:R-:W-:Y:S02]  /*40bc0*/  F2FP.F16.E4M3.UNPACK_B R4, R0 ;  /* 0x00000000ff04723e */ /* 0x000fe400020006ff */
[----:B------:R-:W-:Y:S01]  /*40bd0*/  F2FP.F16.E4M3.UNPACK_B R5, R7 ;  /* 0x00000007ff05723e */ /* 0x000fe200020006ff */
[----:B------:R-:W5:Y:S01]  /*40be0*/  LDL.LU R0, [R1+0x1e4] ;  /* 0x0001e40001007983 */ /* 0x000f620000300800 */
[----:B------:R-:W-:-:S03]  /*40bf0*/  F2FP.F16.E4M3.UNPACK_B R7, R28 ;  /* 0x0000001cff07723e */ /* 0x000fc600020006ff */
[----:B------:R-:W3:Y:S01]  /*40c00*/  LDL.LU R28, [R1+0x230] ;  /* 0x00023000011c7983 */ /* 0x000ee20000300800 */
[----:B----4-:R-:W-:Y:S03]  /*40c10*/  HMMA.16816.F32 R8, R8, R2, R20 ;  /* 0x000000020808723c */ /* 0x010fe60000001814 */
[----:B------:R-:W4:Y:S04]  /*40c20*/  LDL.LU.64 R22, [R1+0x1db0] ;  /* 0x001db00001167983 */ /* 0x000f280000300a00 */
[----:B------:R-:W4:Y:S04]  /*40c30*/  LDL.LU.64 R20, [R1+0x1da8] ;  /* 0x001da80001147983 */ /* 0x000f280000300a00 */
[----:B------:R-:W5:Y:S04]  /*40c40*/  LDL.LU R2, [R1+0x240] ;  /* 0x0002400001027983 */ /* 0x000f680000300800 */
[----:B------:R-:W4:Y:S01]  /*40c50*/  LDL.LU R3, [R1+0x244] ;  /* 0x0002440001037983 */ /* 0x000f220000300800 */
[----:B------:R-:W-:-:S02]  /*40c60*/  F2FP.F16.E4M3.UNPACK_B R6, R6 ;  /* 0x00000006ff06723e */ /* 0x000fc400020006ff */
[----:B--2---:R-:W-:Y:S02]  /*40c70*/  F2FP.F16.E4M3.UNPACK_B R29, R29.H1 ;  /* 0x0000001dff1d723e */ /* 0x004fe400030006ff */
[----:B---3--:R-:W-:-:S03]  /*40c80*/  F2FP.F16.E4M3.UNPACK_B R28, R28.H1 ;  /* 0x0000001cff1c723e */ /* 0x008fc600030006ff */
[----:B------:R-:W-:Y:S04]  /*40c90*/  STL.64 [R1+0xe0], R8 ;  /* 0x0000e00801007387 */ /* 0x000fe80000100a00 */
[----:B------:R0:W-:Y:S04]  /*40ca0*/  STL.64 [R1+0xe8], R10 ;  /* 0x0000e80a01007387 */ /* 0x0001e80000100a00 */
[----:B0-----:R-:W2:Y:S01]  /*40cb0*/  LDL.LU R11, [R1+0x1e0] ;  /* 0x0001e000010b7983 */ /* 0x001ea20000300800 */
[----:B-----5:R-:W-:Y:S02]  /*40cc0*/  F2FP.F16.E4M3.UNPACK_B R2, R2.H1 ;  /* 0x00000002ff02723e */ /* 0x020fe400030006ff */
[----:B----4-:R-:W-:Y:S01]  /*40cd0*/  F2FP.F16.E4M3.UNPACK_B R3, R3.H1 ;  /* 0x00000003ff03723e */ /* 0x010fe200030006ff */
[C---:B------:R-:W-:Y:S06]  /*40ce0*/  HMMA.16816.F32 R20, R4.reuse, R28, R20 ;  /* 0x0000001c0414723c */ /* 0x040fec0000001814 */
[----:B------:R-:W-:-:S15]  /*40cf0*/  HMMA.16816.F32 R24, R4, R2, R24 ;  /* 0x000000020418723c */ /* 0x000fde0000001818 */
[----:B------:R-:W-:-:S02]  /*40d00*/  NOP ;  /* 0x0000000000007918 */ /* 0x000fc40000000000 */
[----:B------:R-:W-:Y:S04]  /*40d10*/  STL.64 [R1+0xf0], R20 ;  /* 0x0000f01401007387 */ /* 0x000fe80000100a00 */
[----:B------:R0:W-:Y:S04]  /*40d20*/  STL.64 [R1+0xf8], R22 ;  /* 0x0000f81601007387 */ /* 0x0001e80000100a00 */
[----:B0-----:R-:W3:Y:S04]  /*40d30*/  LDL.LU.64 R22, [R1+0x1da0] ;  /* 0x001da00001167983 */ /* 0x001ee80000300a00 */
[----:B------:R-:W4:Y:S04]  /*40d40*/  LDL.LU.64 R20, [R1+0x1d98] ;  /* 0x001d980001147983 */ /* 0x000f280000300a00 */
[----:B------:R-:W5:Y:S04]  /*40d50*/  LDL.LU R29, [R1+0x1d4] ;  /* 0x0001d400011d7983 */ /* 0x000f680000300800 */
[----:B------:R-:W-:Y:S04]  /*40d60*/  STL.64 [R1+0x80], R24 ;  /* 0x0000801801007387 */ /* 0x000fe80000100a00 */
[----:B------:R0:W-:Y:S04]  /*40d70*/  STL.64 [R1+0x88], R26 ;  /* 0x0000881a01007387 */ /* 0x0001e80000100a00 */
[----:B0-----:R-:W3:Y:S04]  /*40d80*/  LDL.LU.64 R26, [R1+0x1d90] ;  /* 0x001d9000011a7983 */ /* 0x001ee80000300a00 */
[----:B------:R-:W3:Y:S04]  /*40d90*/  LDL.LU.64 R24, [R1+0x1d88] ;  /* 0x001d880001187983 */ /* 0x000ee80000300a00 */
[----:B------:R-:W4:Y:S01]  /*40da0*/  LDL.LU R3, [R1+0x1d0] ;  /* 0x0001d00001037983 */ /* 0x000f220000300800 */
[----:B--2---:R-:W-:-:S02]  /*40db0*/  F2FP.F16.E4M3.UNPACK_B R8, R11.H1 ;  /* 0x0000000bff08723e */ /* 0x004fc400030006ff */
[----:B------:R-:W-:Y:S01]  /*40dc0*/  F2FP.F16.E4M3.UNPACK_B R9, R0.H1 ;  /* 0x00000000ff09723e */ /* 0x000fe200030006ff */
[----:B------:R-:W2:Y:S04]  /*40dd0*/  LDL.LU R10, [R1+0x170] ;  /* 0x00017000010a7983 */ /* 0x000ea80000300800 */
[----:B------:R-:W2:Y:S04]  /*40de0*/  LDL.LU R11, [R1+0x174] ;  /* 0x00017400010b7983 */ /* 0x000ea80000300800 */
[----:B------:R-:W2:Y:S04]  /*40df0*/  LDL.LU R28, [R1+0x160] ;  /* 0x00016000011c7983 */ /* 0x000ea80000300800 */
[----:B------:R-:W2:Y:S01]  /*40e00*/  LDL.LU R0, [R1+0x164] ;  /* 0x0001640001007983 */ /* 0x000ea20000300800 */
[----:B------:R-:W-:-:S15]  /*40e10*/  HMMA.16816.F32 R16, R4, R8, R16 ;  /* 0x000000080410723c */ /* 0x000fde0000001810 */
[----:B------:R-:W-:-:S08]  /*40e20*/  NOP ;  /* 0x0000000000007918 */ /* 0x000fd00000000000 */
[----:B------:R-:W-:Y:S04]  /*40e30*/  STL.64 [R1+0x70], R16 ;  /* 0x0000701001007387 */ /* 0x000fe80000100a00 */
[----:B------:R0:W-:Y:S01]  /*40e40*/  STL [R1+0x78], R18 ;  /* 0x0000781201007387 */ /* 0x0001e20000100800 */
[----:B----4-:R-:W-:Y:S02]  /*40e50*/  F2FP.F16.E4M3.UNPACK_B R2, R3.H1 ;  /* 0x00000003ff02723e */ /* 0x010fe400030006ff */
[----:B-----5:R-:W-:-:S07]  /*40e60*/  F2FP.F16.E4M3.UNPACK_B R3, R29.H1 ;  /* 0x0000001dff03723e */ /* 0x020fce00030006ff */
[----:B------:R-:W-:Y:S01]  /*40e70*/  HMMA.16816.F32 R12, R4, R2, R12 ;  /* 0x00000002040c723c */ /* 0x000fe2000000180c */
[----:B------:R-:W-:Y:S02]  /*40e80*/  IMAD.MOV.U32 R29, RZ, RZ, R19 ;  /* 0x000000ffff1d7224 */ /* 0x000fe400078e0013 */
[----:B0-----:R-:W4:Y:S04]  /*40e90*/  LDL.LU.64 R18, [R1+0x1d80] ;  /* 0x001d800001127983 */ /* 0x001f280000300a00 */
[----:B------:R-:W4:Y:S04]  /*40ea0*/  LDL.LU.64 R16, [R1+0x1d78] ;  /* 0x001d780001107983 */ /* 0x000f280000300a00 */
[----:B------:R-:W5:Y:S04]  /*40eb0*/  LDL.LU R8, [R1+0x1c0] ;  /* 0x0001c00001087983 */ /* 0x000f680000300800 */
[----:B------:R-:W3:Y:S04]  /*40ec0*/  LDL.LU R9, [R1+0x1c4] ;  /* 0x0001c40001097983 */ /* 0x000ee80000300800 */
[----:B------:R0:W-:Y:S04]  /*40ed0*/  STL [R1+0x1d30], R29 ;  /* 0x001d301d01007387 */ /* 0x0001e80000100800 */
[----:B0-----:R-:W2:Y:S04]  /*40ee0*/  LDL.LU R29, [R1+0x184] ;  /* 0x00018400011d7983 */ /* 0x001ea80000300800 */
[----:B------:R-:W-:Y:S04]  /*40ef0*/  STL.64 [R1+0x50], R12 ;  /* 0x0000500c01007387 */ /* 0x000fe80000100a00 */
[----:B------:R0:W-:Y:S04]  /*40f00*/  STL.64 [R1+0x58], R14 ;  /* 0x0000580e01007387 */ /* 0x0001e80000100a00 */
[----:B0-----:R-:W4:Y:S04]  /*40f10*/  LDL.LU.64 R14, [R1+0x1d70] ;  /* 0x001d7000010e7983 */ /* 0x001f280000300a00 */
[----:B------:R-:W4:Y:S04]  /*40f20*/  LDL.LU.64 R12, [R1+0x1d68] ;  /* 0x001d6800010c7983 */ /* 0x000f280000300a00 */
[----:B------:R-:W2:Y:S04]  /*40f30*/  LDL.LU R2, [R1+0x1a0] ;  /* 0x0001a00001027983 */ /* 0x000ea80000300800 */
[----:B------:R-:W2:Y:S01]  /*40f40*/  LDL.LU R3, [R1+0x1a4] ;  /* 0x0001a40001037983 */ /* 0x000ea20000300800 */
[----:B-----5:R-:W-:-:S02]  /*40f50*/  F2FP.F16.E4M3.UNPACK_B R8, R8.H1 ;  /* 0x00000008ff08723e */ /* 0x020fc400030006ff */
[----:B---3--:R-:W-:-:S07]  /*40f60*/  F2FP.F16.E4M3.UNPACK_B R9, R9.H1 ;  /* 0x00000009ff09723e */ /* 0x008fce00030006ff */
[----:B----4-:R-:W-:Y:S01]  /*40f70*/  HMMA.16816.F32 R12, R4, R8, R12 ;  /* 0x00000008040c723c */ /* 0x010fe2000000180c */
[----:B------:R-:W3:Y:S04]  /*40f80*/  LDL.LU R8, [R1+0x1b0] ;  /* 0x0001b00001087983 */ /* 0x000ee80000300800 */
[----:B------:R-:W4:Y:S01]  /*40f90*/  LDL.LU R9, [R1+0x1b4] ;  /* 0x0001b40001097983 */ /* 0x000f220000300800 */
[----:B--2---:R-:W-:-:S15]  /*40fa0*/  F2FP.F16.E4M3.UNPACK_B R2, R2.H1 ;  /* 0x00000002ff02723e */ /* 0x004fde00030006ff */
[----:B------:R-:W-:-:S02]  /*40fb0*/  NOP ;  /* 0x0000000000007918 */ /* 0x000fc40000000000 */
        /* <DEDUP_REMOVED lines=10> */
[----:B------:R-:W-:-:S07]  /*41060*/  F2FP.F16.E4M3.UNPACK_B R3, R3.H1 ;  /* 0x00000003ff03723e */ /* 0x000fce00030006ff */
[----:B------:R-:W-:Y:S01]  /*41070*/  HMMA.16816.F32 R16, R4, R2, R16 ;  /* 0x000000020410723c */ /* 0x000fe20000001810 */
[----:B------:R-:W5:-:S15]  /*41080*/  LDL.LU R3, [R1+0x180] ;  /* 0x0001800001037983 */ /* 0x000f5e0000300800 */
[----:B------:R-:W-:-:S07]  /*41090*/  NOP ;  /* 0x0000000000007918 */ /* 0x000fce0000000000 */
[----:B------:R0:W-:Y:S04]  /*410a0*/  STL.64 [R1+0x20], R16 ;  /* 0x0000201001007387 */ /* 0x0001e80000100a00 */
[----:B------:R1:W-:Y:S04]  /*410b0*/  STL.64 [R1+0x28], R18 ;  /* 0x0000281201007387 */ /* 0x0003e80000100a00 */
[----:B0-----:R-:W5:Y:S04]  /*410c0*/  LDL.LU R16, [R1+0x40] ;  /* 0x0000400001107983 */ /* 0x001f680000300800 */
[----:B------:R-:W5:Y:S04]  /*410d0*/  LDL.LU R17, [R1+0x44] ;  /* 0x0000440001117983 */ /* 0x000f680000300800 */
[----:B-1----:R-:W5:Y:S04]  /*410e0*/  LDL.LU R18, [R1+0x48] ;  /* 0x0000480001127983 */ /* 0x002f680000300800 */
[----:B------:R-:W5:Y:S01]  /*410f0*/  LDL.LU R19, [R1+0x4c] ;  /* 0x00004c0001137983 */ /* 0x000f620000300800 */
[----:B---3--:R-:W-:-:S02]  /*41100*/  F2FP.F16.E4M3.UNPACK_B R8, R8.H1 ;  /* 0x00000008ff08723e */ /* 0x008fc400030006ff */
[----:B----4-:R-:W-:-:S07]  /*41110*/  F2FP.F16.E4M3.UNPACK_B R9, R9.H1 ;  /* 0x00000009ff09723e */ /* 0x010fce00030006ff */
[----:B--2---:R-:W-:Y:S01]  /*41120*/  HMMA.16816.F32 R20, R4, R8, R20 ;  /* 0x000000080414723c */ /* 0x004fe20000001814 */
[----:B-----5:R-:W-:Y:S02]  /*41130*/  F2FP.F16.E4M3.UNPACK_B R2, R3.H1 ;  /* 0x00000003ff02723e */ /* 0x020fe400030006ff */
[----:B------:R-:W-:-:S15]  /*41140*/  F2FP.F16.E4M3.UNPACK_B R3, R29.H1 ;  /* 0x0000001dff03723e */ /* 0x000fde00030006ff */
[----:B------:R-:W-:-:S05]  /*41150*/  NOP ;  /* 0x0000000000007918 */ /* 0x000fca0000000000 */
[----:B------:R-:W-:Y:S04]  /*41160*/  STL.64 [R1+0x10], R20 ;  /* 0x0000101401007387 */ /* 0x000fe80000100a00 */
[----:B------:R0:W-:Y:S01]  /*41170*/  STL [R1+0x18], R22 ;  /* 0x0000181601007387 */ /* 0x0001e20000100800 */
[----:B------:R-:W-:-:S03]  /*41180*/  IMAD.MOV.U32 R29, RZ, RZ, R23 ;  /* 0x000000ffff1d7224 */ /* 0x000fc600078e0017 */
[----:B0-----:R-:W2:Y:S04]  /*41190*/  LDL.LU R22, [R1+0x190] ;  /* 0x0001900001167983 */ /* 0x001ea80000300800 */
[----:B------:R-:W3:Y:S01]  /*411a0*/  LDL.LU R23, [R1+0x194] ;  /* 0x0001940001177983 */ /* 0x000ee20000300800 */
[----:B--2---:R-:W-:Y:S02]  /*411b0*/  F2FP.F16.E4M3.UNPACK_B R8, R22.H1 ;  /* 0x00000016ff08723e */ /* 0x004fe400030006ff */
[----:B---3--:R-:W-:Y:S02]  /*411c0*/  F2FP.F16.E4M3.UNPACK_B R9, R23.H1 ;  /* 0x00000017ff09723e */ /* 0x008fe400030006ff */
[----:B------:R-:W-:Y:S07]  /*411d0*/  HMMA.16816.F32 R20, R4, R2, R24 ;  /* 0x000000020414723c */ /* 0x000fee0000001818 */
[----:B------:R-:W-:-:S02]  /*411e0*/  F2FP.F16.E4M3.UNPACK_B R2, R10.H1 ;  /* 0x0000000aff02723e */ /* 0x000fc400030006ff */
[----:B------:R-:W-:Y:S02]  /*411f0*/  F2FP.F16.E4M3.UNPACK_B R3, R11.H1 ;  /* 0x0000000bff03723e */ /* 0x000fe400030006ff */
[----:B------:R-:W-:-:S12]  /*41200*/  HMMA.16816.F32 R8, R4, R8, R16 ;  /* 0x000000080408723c */ /* 0x000fd80000001810 */
[----:B------:R0:W-:Y:S04]  /*41210*/  STL.64 [R1], R20 ;  /* 0x0000001401007387 */ /* 0x0001e80000100a00 */
[----:B------:R1:W-:Y:S07]  /*41220*/  STL.64 [R1+0x8], R22 ;  /* 0x0000081601007387 */ /* 0x0003ee0000100a00 */
[----:B------:R-:W-:Y:S04]  /*41230*/  STL.64 [R1+0x1ca8], R10 ;  /* 0x001ca80a01007387 */ /* 0x000fe80000100a00 */
[----:B------:R-:W-:Y:S04]  /*41240*/  STL.64 [R1+0x1ca0], R8 ;  /* 0x001ca00801007387 */ /* 0x000fe80000100a00 */
[----:B------:R-:W2:Y:S04]  /*41250*/  LDL.LU R18, [R1+0x150] ;  /* 0x0001500001127983 */ /* 0x000ea80000300800 */
[----:B------:R-:W3:Y:S04]  /*41260*/  LDL.LU R19, [R1+0x154] ;  /* 0x0001540001137983 */ /* 0x000ee80000300800 */
[----:B0-----:R-:W4:Y:S04]  /*41270*/  LDL.LU R20, [R1+0xd0] ;  /* 0x0000d00001147983 */ /* 0x001f280000300800 */
[----:B------:R-:W4:Y:S04]  /*41280*/  LDL.LU R21, [R1+0xd4] ;  /* 0x0000d40001157983 */ /* 0x000f280000300800 */
[----:B-1----:R-:W5:Y:S04]  /*41290*/  LDL.LU R22, [R1+0xd8] ;  /* 0x0000d80001167983 */ /* 0x002f680000300800 */
[----:B------:R-:W5:Y:S01]  /*412a0*/  LDL.LU R23, [R1+0xdc] ;  /* 0x0000dc0001177983 */ /* 0x000f620000300800 */
[----:B------:R-:W-:Y:S01]  /*412b0*/  HMMA.16816.F32 R12, R4, R2, R12 ;  /* 0x00000002040c723c */ /* 0x000fe2000000180c */
[----:B------:R-:W-:-:S02]  /*412c0*/  F2FP.F16.E4M3.UNPACK_B R17, R0.H1 ;  /* 0x00000000ff11723e */ /* 0x000fc400030006ff */
[----:B------:R-:W-:Y:S01]  /*412d0*/  F2FP.F16.E4M3.UNPACK_B R16, R28.H1 ;  /* 0x0000001cff10723e */ /* 0x000fe200030006ff */
[----:B-----5:R-:W-:Y:S04]  /*412e0*/  STL.64 [R1+0x1d50], R22 ;  /* 0x001d501601007387 */ /* 0x020fe80000100a00 */
[----:B----4-:R0:W-:Y:S04]  /*412f0*/  STL.64 [R1+0x1d48], R20 ;  /* 0x001d481401007387 */ /* 0x0101e80000100a00 */
[----:B0-----:R-:W4:Y:S04]  /*41300*/  LDL.LU R20, [R1+0xa0] ;  /* 0x0000a00001147983 */ /* 0x001f280000300800 */
[----:B------:R-:W4:Y:S04]  /*41310*/  LDL.LU R21, [R1+0xa4] ;  /* 0x0000a40001157983 */ /* 0x000f280000300800 */
[----:B------:R-:W4:Y:S04]  /*41320*/  LDL.LU R22, [R1+0xa8] ;  /* 0x0000a80001167983 */ /* 0x000f280000300800 */
        /* <DEDUP_REMOVED lines=9> */
[----:B------:R-:W-:Y:S04]  /*413c0*/  STL.64 [R1+0x1cb8], R14 ;  /* 0x001cb80e01007387 */ /* 0x000fe80000100a00 */
[----:B------:R0:W-:Y:S04]  /*413d0*/  STL.64 [R1+0x1cb0], R12 ;  /* 0x001cb00c01007387 */ /* 0x0001e80000100a00 */
[----:B0-----:R-:W5:Y:S04]  /*413e0*/  LDL.LU R12, [R1+0x90] ;  /* 0x00009000010c7983 */ /* 0x001f680000300800 */
[----:B------:R-:W5:Y:S04]  /*413f0*/  LDL.LU R13, [R1+0x94] ;  /* 0x00009400010d7983 */ /* 0x000f680000300800 */
[----:B------:R-:W5:Y:S04]  /*41400*/  LDL.LU R14, [R1+0x98] ;  /* 0x00009800010e7983 */ /* 0x000f680000300800 */
[----:B------:R-:W5:Y:S01]  /*41410*/  LDL.LU R15, [R1+0x9c] ;  /* 0x00009c00010f7983 */ /* 0x000f620000300800 */
[----:B--2---:R-:W-:-:S02]  /*41420*/  F2FP.F16.E4M3.UNPACK_B R2, R18.H1 ;  /* 0x00000012ff02723e */ /* 0x004fc400030006ff */
[----:B---3--:R-:W-:Y:S02]  /*41430*/  F2FP.F16.E4M3.UNPACK_B R3, R19.H1 ;  /* 0x00000013ff03723e */ /* 0x008fe400030006ff */
[C---:B----4-:R-:W-:Y:S01]  /*41440*/  HMMA.16816.F32 R16, R4.reuse, R16, R20 ;  /* 0x000000100410723c */ /* 0x050fe20000001814 */
[----:B-----5:R-:W-:Y:S04]  /*41450*/  STL.64 [R1+0x1d40], R14 ;  /* 0x001d400e01007387 */ /* 0x020fe80000100a00 */
[----:B------:R0:W-:Y:S04]  /*41460*/  STL.64 [R1+0x1d38], R12 ;  /* 0x001d380c01007387 */ /* 0x0001e80000100a00 */
[----:B0-----:R-:W2:Y:S04]  /*41470*/  LDL.LU R12, [R1+0xb0] ;  /* 0x0000b000010c7983 */ /* 0x001ea80000300800 */
[----:B------:R-:W2:Y:S04]  /*41480*/  LDL.LU R13, [R1+0xb4] ;  /* 0x0000b400010d7983 */ /* 0x000ea80000300800 */
[----:B------:R-:W2:Y:S04]  /*41490*/  LDL.LU R14, [R1+0xb8] ;  /* 0x0000b800010e7983 */ /* 0x000ea80000300800 */
[----:B------:R-:W2:Y:S04]  /*414a0*/  LDL.LU R15, [R1+0xbc] ;  /* 0x0000bc00010f7983 */ /* 0x000ea80000300800 */
[----:B------:R-:W3:Y:S04]  /*414b0*/  LDL.LU R10, [R1+0x110] ;  /* 0x00011000010a7983 */ /* 0x000ee80000300800 */
[----:B------:R-:W4:Y:S04]  /*414c0*/  LDL.LU R11, [R1+0x114] ;  /* 0x00011400010b7983 */ /* 0x000f280000300800 */
[----:B------:R-:W5:Y:S04]  /*414d0*/  LDL.LU.64 R22, [R1+0x1d50] ;  /* 0x001d500001167983 */ /* 0x000f680000300a00 */
[----:B------:R-:W5:Y:S04]  /*414e0*/  LDL.LU.64 R20, [R1+0x1d48] ;  /* 0x001d480001147983 */ /* 0x000f680000300a00 */
[----:B------:R0:W-:Y:S04]  /*414f0*/  STL.64 [R1+0x1cc8], R18 ;  /* 0x001cc81201007387 */ /* 0x0001e80000100a00 */
[----:B0-----:R-:W3:Y:S04]  /*41500*/  LDL.LU R18, [R1+0x964] ;  /* 0x0009640001127983 */ /* 0x001ee80000300800 */
[----:B------:R-:W4:Y:S04]  /*41510*/  LDL.LU R19, [R1+0x974] ;  /* 0x0009740001137983 */ /* 0x000f280000300800 */
[----:B------:R0:W-:Y:S04]  /*41520*/  STL.64 [R1+0x1cc0], R16 ;  /* 0x001cc01001007387 */ /* 0x0001e80000100a00 */
[----:B0-----:R-:W3:Y:S04]  /*41530*/  LDL.LU R16, [R1+0x120] ;  /* 0x0001200001107983 */ /* 0x001ee80000300800 */
[----:B------:R-:W4:Y:S01]  /*41540*/  LDL.LU R17, [R1+0x124] ;  /* 0x0001240001117983 */ /* 0x000f220000300800 */
[----:B-----5:R-:W-:Y:S03]  /*41550*/  HMMA.16816.F32 R20, R4, R2, R20 ;  /* 0x000000020414723c */ /* 0x020fe60000001814 */
[----:B------:R-:W5:Y:S04]  /*41560*/  LDL.LU R2, [R1+0x130] ;  /* 0x0001300001027983 */ /* 0x000f680000300800 */
[----:B------:R-:W2:-:S15]  /*41570*/  LDL.LU R3, [R1+0x134] ;  /* 0x0001340001037983 */ /* 0x000e9e0000300800 */
[----:B------:R-:W-:-:S01]  /*41580*/  NOP ;  /* 0x0000000000007918 */ /* 0x000fc20000000000 */
[----:B------:R0:W-:Y:S04]  /*41590*/  STL [R1+0x1c9c], R20 ;  /* 0x001c9c1401007387 */ /* 0x0001e80000100800 */
[----:B------:R1:W-:Y:S04]  /*415a0*/  STL [R1+0x1c98], R21 ;  /* 0x001c981501007387 */ /* 0x0003e80000100800 */
[----:B------:R3:W-:Y:S04]  /*415b0*/  STL [R1+0x1c94], R22 ;  /* 0x001c941601007387 */ /* 0x0007e80000100800 */
[----:B------:R4:W-:Y:S04]  /*415c0*/  STL [R1+0x1c90], R23 ;  /* 0x001c901701007387 */ /* 0x0009e80000100800 */
[----:B0-----:R-:W2:Y:S04]  /*415d0*/  LDL.LU R20, [R1+0xc0] ;  /* 0x0000c00001147983 */ /* 0x001ea80000300800 */
[----:B-1----:R-:W2:Y:S04]  /*415e0*/  LDL.LU R21, [R1+0xc4] ;  /* 0x0000c40001157983 */ /* 0x002ea80000300800 */
[----:B---3--:R-:W3:Y:S04]  /*415f0*/  LDL.LU R22, [R1+0xc8] ;  /* 0x0000c80001167983 */ /* 0x008ee80000300800 */
[----:B----4-:R-:W3:Y:S01]  /*41600*/  LDL.LU R23, [R1+0xcc] ;  /* 0x0000cc0001177983 */ /* 0x010ee20000300800 */
[----:B------:R-:W-:-:S02]  /*41610*/  F2FP.F16.E4M3.UNPACK_B R24, R24.H1 ;  /* 0x00000018ff18723e */ /* 0x000fc400030006ff */
[----:B------:R-:W-:Y:S02]  /*41620*/  F2FP.F16.E4M3.UNPACK_B R25, R25.H1 ;  /* 0x00000019ff19723e */ /* 0x000fe400030006ff */
[----:B-----5:R-:W-:Y:S02]  /*41630*/  F2FP.F16.E4M3.UNPACK_B R2, R2.H1 ;  /* 0x00000002ff02723e */ /* 0x020fe400030006ff */
[----:B--2---:R-:W-:-:S07]  /*41640*/  F2FP.F16.E4M3.UNPACK_B R3, R3.H1 ;  /* 0x00000003ff03723e */ /* 0x004fce00030006ff */
[C---:B------:R-:W-:Y:S06]  /*41650*/  HMMA.16816.F32 R12, R4.reuse, R2, R12 ;  /* 0x00000002040c723c */ /* 0x040fec000000180c */
[----:B---3--:R-:W-:-:S15]  /*41660*/  HMMA.16816.F32 R20, R4, R24, R20 ;  /* 0x000000180414723c */ /* 0x008fde0000001814 */
[----:B------:R-:W-:-:S08]  /*41670*/  NOP ;  /* 0x0000000000007918 */ /* 0x000fd00000000000 */
[----:B------:R0:W-:Y:S04]  /*41680*/  STL.64 [R1+0xc0], R20 ;  /* 0x0000c01401007387 */ /* 0x0001e80000100a00 */
[----:B------:R1:W-:Y:S01]  /*41690*/  STL.64 [R1+0xc8], R22 ;  /* 0x0000c81601007387 */ /* 0x0003e20000100a00 */
[----:B0-----:R-:W-:Y:S02]  /*416a0*/  IMAD.MOV.U32 R20, RZ, RZ, R12 ;  /* 0x000000ffff147224 */ /* 0x001fe400078e000c */
[----:B-1----:R-:W-:Y:S02]  /*416b0*/  IMAD.MOV.U32 R22, RZ, RZ, R14 ;  /* 0x000000ffff167224 */ /* 0x002fe400078e000e */
[----:B------:R-:W-:Y:S02]  /*416c0*/  IMAD.MOV.U32 R23, RZ, RZ, R15 ;  /* 0x000000ffff177224 */ /* 0x000fe400078e000f */
[----:B------:R-:W-:Y:S01]  /*416d0*/  IMAD.MOV.U32 R21, RZ, RZ, R13 ;  /* 0x000000ffff157224 */ /* 0x000fe200078e000d */
[----:B------:R-:W2:Y:S04]  /*416e0*/  LDL.LU.64 R14, [R1+0x1d40] ;  /* 0x001d4000010e7983 */ /* 0x000ea80000300a00 */
[----:B------:R-:W2:Y:S01]  /*416f0*/  LDL.LU.64 R12, [R1+0x1d38] ;  /* 0x001d3800010c7983 */ /* 0x000ea20000300a00 */
[----:B------:R-:W-:-:S02]  /*41700*/  F2FP.F16.E4M3.UNPACK_B R24, R16.H1 ;  /* 0x00000010ff18723e */ /* 0x000fc400030006ff */
[----:B------:R-:W-:Y:S01]  /*41710*/  F2FP.F16.E4M3.UNPACK_B R25, R17.H1 ;  /* 0x00000011ff19723e */ /* 0x000fe200030006ff */
[----:B------:R-:W-:Y:S01]  /*41720*/  IMAD R0, R0, 0x100, R18 ;  /* 0x0000010000007824 */ /* 0x000fe200078e0212 */
[----:B------:R-:W-:Y:S04]  /*41730*/  STL.64 [R1+0x1cd8], R22 ;  /* 0x001cd81601007387 */ /* 0x000fe80000100a00 */
[----:B------:R-:W-:Y:S01]  /*41740*/  STL.64 [R1+0x1cd0], R20 ;  /* 0x001cd01401007387 */ /* 0x000fe20000100a00 */
[----:B--2---:R-:W-:Y:S07]  /*41750*/  HMMA.16816.F32 R12, R4, R24, R12 ;  /* 0x00000018040c723c */ /* 0x004fee000000180c */
[----:B------:R-:W-:-:S02]  /*41760*/  F2FP.F16.E4M3.UNPACK_B R24, R0 ;  /* 0x00000000ff18723e */ /* 0x000fc400020006ff */
[----:B------:R-:W2:-:S14]  /*41770*/  LDL.LU R0, [R1+0x19c] ;  /* 0x00019c0001007983 */ /* 0x000e9c0000300800 */
[----:B------:R0:W-:Y:S04]  /*41780*/  STL.64 [R1+0x90], R12 ;  /* 0x0000900c01007387 */ /* 0x0001e80000100a00 */
[----:B------:R1:W-:Y:S04]  /*41790*/  STL.64 [R1+0x98], R14 ;  /* 0x0000980e01007387 */ /* 0x0003e80000100a00 */
[----:B0-----:R-:W3:Y:S04]  /*417a0*/  LDL.LU R12, [R1+0x10] ;  /* 0x00001000010c7983 */ /* 0x001ee80000300800 */
[----:B------:R-:W3:Y:S04]  /*417b0*/  LDL.LU R13, [R1+0x14] ;  /* 0x00001400010d7983 */ /* 0x000ee80000300800 */
[----:B-1----:R-:W4:Y:S01]  /*417c0*/  LDL.LU R14, [R1+0x18] ;  /* 0x00001800010e7983 */ /* 0x002f220000300800 */
[----:B------:R-:W-:-:S03]  /*417d0*/  IMAD.MOV.U32 R15, RZ, RZ, R29 ;  /* 0x000000ffff0f7224 */ /* 0x000fc600078e001d */
[----:B------:R-:W5:Y:S04]  /*417e0*/  LDL.LU R29, [R1+0x1d30] ;  /* 0x001d3000011d7983 */ /* 0x000f680000300800 */
[----:B----4-:R-:W-:Y:S04]  /*417f0*/  STL.64 [R1+0x1ce8], R14 ;  /* 0x001ce80e01007387 */ /* 0x010fe80000100a00 */
[----:B---3--:R0:W-:Y:S04]  /*41800*/  STL.64 [R1+0x1ce0], R12 ;  /* 0x001ce00c01007387 */ /* 0x0081e80000100a00 */
[----:B0-----:R-:W3:Y:S04]  /*41810*/  LDL.LU R12, [R1+0x50] ;  /* 0x00005000010c7983 */ /* 0x001ee80000300800 */
[----:B------:R-:W3:Y:S04]  /*41820*/  LDL.LU R13, [R1+0x54] ;  /* 0x00005400010d7983 */ /* 0x000ee80000300800 */
[----:B------:R-:W4:Y:S04]  /*41830*/  LDL.LU R14, [R1+0x58] ;  /* 0x00005800010e7983 */ /* 0x000f280000300800 */
[----:B------:R-:W4:Y:S04]  /*41840*/  LDL.LU R15, [R1+0x5c] ;  /* 0x00005c00010f7983 */ /* 0x000f280000300800 */
[----:B----4-:R-:W-:Y:S04]  /*41850*/  STL.64 [R1+0x1cf8], R14 ;  /* 0x001cf80e01007387 */ /* 0x010fe80000100a00 */
[----:B---3--:R0:W-:Y:S04]  /*41860*/  STL.64 [R1+0x1cf0], R12 ;  /* 0x001cf00c01007387 */ /* 0x0081e80000100a00 */
[----:B0-----:R-:W3:Y:S04]  /*41870*/  LDL.LU R12, [R1+0x70] ;  /* 0x00007000010c7983 */ /* 0x001ee80000300800 */
[----:B------:R-:W3:Y:S04]  /*41880*/  LDL.LU R13, [R1+0x74] ;  /* 0x00007400010d7983 */ /* 0x000ee80000300800 */
[----:B------:R-:W4:Y:S01]  /*41890*/  LDL.LU R14, [R1+0x78] ;  /* 0x00007800010e7983 */ /* 0x000f220000300800 */
[----:B-----5:R-:W-:Y:S01]  /*418a0*/  IMAD.MOV.U32 R15, RZ, RZ, R29 ;  /* 0x000000ffff0f7224 */ /* 0x020fe200078e001d */
[----:B------:R-:W-:-:S02]  /*418b0*/  F2FP.F16.E4M3.UNPACK_B R3, R11.H1 ;  /* 0x0000000bff03723e */ /* 0x000fc400030006ff */
[----:B------:R-:W5:Y:S04]  /*418c0*/  LDL R29, [R1+0x23c] ;  /* 0x00023c00011d7983 */ /* 0x000f680000100800 */
[----:B------:R-:W2:Y:S04]  /*418d0*/  LDL R11, [R1+0x238] ;  /* 0x00023800010b7983 */ /* 0x000ea80000100800 */
        /* <DEDUP_REMOVED lines=10> */
[----:B------:R-:W4:Y:S04]  /*41980*/  LDL.LU R14, [R1+0xf8] ;  /* 0x0000f800010e7983 */ /* 0x000f280000300800 */
[----:B------:R-:W4:Y:S01]  /*41990*/  LDL.LU R15, [R1+0xfc] ;  /* 0x0000fc00010f7983 */ /* 0x000f220000300800 */
[----:B------:R-:W-:-:S02]  /*419a0*/  IMAD R27, R27, 0x100, R8 ;  /* 0x000001001b1b7824 */ /* 0x000fc400078e0208 */
[----:B------:R-:W-:Y:S01]  /*419b0*/  IMAD R28, R28, 0x100, R9 ;  /* 0x000001001c1c7824 */ /* 0x000fe200078e0209 */
[----:B----4-:R-:W-:Y:S04]  /*419c0*/  STL.64 [R1+0x1d28], R14 ;  /* 0x001d280e01007387 */ /* 0x010fe80000100a00 */
[----:B---3--:R0:W-:Y:S04]  /*419d0*/  STL.64 [R1+0x1d20], R12 ;  /* 0x001d200c01007387 */ /* 0x0081e80000100a00 */
[----:B0-----:R-:W3:Y:S04]  /*419e0*/  LDL.LU R12, [R1+0xe0] ;  /* 0x0000e000010c7983 */ /* 0x001ee80000300800 */
[----:B------:R-:W3:Y:S04]  /*419f0*/  LDL.LU R13, [R1+0xe4] ;  /* 0x0000e400010d7983 */ /* 0x000ee80000300800 */
[----:B------:R-:W3:Y:S04]  /*41a00*/  LDL.LU R14, [R1+0xe8] ;  /* 0x0000e800010e7983 */ /* 0x000ee80000300800 */
[----:B------:R-:W3:Y:S04]  /*41a10*/  LDL.LU R15, [R1+0xec] ;  /* 0x0000ec00010f7983 */ /* 0x000ee80000300800 */
[----:B------:R-:W4:Y:S04]  /*41a20*/  LDL.LU R20, [R1+0x30] ;  /* 0x0000300001147983 */ /* 0x000f280000300800 */
[----:B------:R-:W4:Y:S04]  /*41a30*/  LDL.LU R21, [R1+0x34] ;  /* 0x0000340001157983 */ /* 0x000f280000300800 */
[----:B------:R-:W4:Y:S04]  /*41a40*/  LDL.LU R22, [R1+0x38] ;  /* 0x0000380001167983 */ /* 0x000f280000300800 */
[----:B------:R-:W4:Y:S01]  /*41a50*/  LDL.LU R23, [R1+0x3c] ;  /* 0x00003c0001177983 */ /* 0x000f220000300800 */
[----:B------:R-:W-:-:S03]  /*41a60*/  F2FP.F16.E4M3.UNPACK_B R2, R10.H1 ;  /* 0x0000000aff02723e */ /* 0x000fc600030006ff */
[----:B------:R-:W4:Y:S04]  /*41a70*/  LDL.LU R16, [R1+0x20] ;  /* 0x0000200001107983 */ /* 0x000f280000300800 */
[----:B------:R-:W4:Y:S01]  /*41a80*/  LDL.LU R17, [R1+0x24] ;  /* 0x0000240001117983 */ /* 0x000f220000300800 */
[----:B------:R-:W-:-:S03]  /*41a90*/  IMAD R26, R26, 0x100, R19 ;  /* 0x000001001a1a7824 */ /* 0x000fc600078e0213 */
[----:B------:R-:W4:Y:S04]  /*41aa0*/  LDL.LU R18, [R1+0x28] ;  /* 0x0000280001127983 */ /* 0x000f280000300800 */
[----:B------:R-:W4:Y:S01]  /*41ab0*/  LDL.LU R19, [R1+0x2c] ;  /* 0x00002c0001137983 */ /* 0x000f220000300800 */
[----:B------:R-:W-:-:S03]  /*41ac0*/  F2FP.F16.E4M3.UNPACK_B R25, R27 ;  /* 0x0000001bff19723e */ /* 0x000fc600020006ff */
[----:B------:R-:W4:Y:S01]  /*41ad0*/  LDL.LU R8, [R1] ;  /* 0x0000000001087983 */ /* 0x000f220000300800 */
[----:B------:R-:W-:-:S03]  /*41ae0*/  F2FP.F16.E4M3.UNPACK_B R27, R28 ;  /* 0x0000001cff1b723e */ /* 0x000fc600020006ff */
[----:B------:R-:W4:Y:S01]  /*41af0*/  LDL.LU R9, [R1+0x4] ;  /* 0x0000040001097983 */ /* 0x000f220000300800 */
[----:B--2---:R-:W-:-:S03]  /*41b00*/  F2FP.F16.E4M3.UNPACK_B R28, R11 ;  /* 0x0000000bff1c723e */ /* 0x004fc600020006ff */
[----:B------:R-:W2:Y:S04]  /*41b10*/  LDL.LU R10, [R1+0x8] ;  /* 0x00000800010a7983 */ /* 0x000ea80000300800 */
[----:B------:R-:W2:Y:S01]  /*41b20*/  LDL.LU R11, [R1+0xc] ;  /* 0x00000c00010b7983 */ /* 0x000ea20000300800 */
[----:B---3--:R-:W-:Y:S03]  /*41b30*/  HMMA.16816.F32 R4, R4, R2, R12 ;  /* 0x000000020404723c */ /* 0x008fe6000000180c */
[----:B------:R-:W3:Y:S04]  /*41b40*/  LDL.LU.64 R14, [R1+0x1d28] ;  /* 0x001d2800010e7983 */ /* 0x000ee80000300a00 */
[----:B------:R-:W3:Y:S01]  /*41b50*/  LDL.LU.64 R12, [R1+0x1d20] ;  /* 0x001d2000010c7983 */ /* 0x000ee20000300a00 */
[----:B------:R-:W-:-:S02]  /*41b60*/  F2FP.F16.E4M3.UNPACK_B R26, R26 ;  /* 0x0000001aff1a723e */ /* 0x000fc400020006ff */
[----:B-----5:R-:W-:Y:S01]  /*41b70*/  F2FP.F16.E4M3.UNPACK_B R29, R29 ;  /* 0x0000001dff1d723e */ /* 0x020fe200020006ff */
[----:B------:R-:W5:Y:S04]  /*41b80*/  LDL R2, [R1+0x248] ;  /* 0x0002480001027983 */ /* 0x000f680000100800 */
[----:B------:R-:W4:Y:S08]  /*41b90*/  LDL R3, [R1+0x24c] ;  /* 0x00024c0001037983 */ /* 0x000f300000100800 */
[----:B------:R-:W-:Y:S04]  /*41ba0*/  STL.64 [R1+0xd0], R4 ;  /* 0x0000d00401007387 */ /* 0x000fe80000100a00 */
[----:B------:R0:W-:Y:S04]  /*41bb0*/  STL.64 [R1+0xd8], R6 ;  /* 0x0000d80601007387 */ /* 0x0001e80000100a00 */
[----:B0-----:R-:W2:Y:S04]  /*41bc0*/  LDL R6, [R1+0x1e8] ;  /* 0x0001e80001067983 */ /* 0x001ea80000100800 */
[----:B------:R-:W2:Y:S01]  /*41bd0*/  LDL R7, [R1+0x1ec] ;  /* 0x0001ec0001077983 */ /* 0x000ea20000100800 */
[----:B---3--:R-:W-:-:S15]  /*41be0*/  HMMA.16816.F32 R12, R24, R28, R12 ;  /* 0x0000001c180c723c */ /* 0x008fde000000180c */
[----:B------:R-:W-:-:S08]  /*41bf0*/  NOP ;  /* 0x0000000000007918 */ /* 0x000fd00000000000 */
[----:B------:R-:W-:Y:S04]  /*41c00*/  STL.64 [R1+0xe0], R12 ;  /* 0x0000e00c01007387 */ /* 0x000fe80000100a00 */
[----:B------:R0:W-:Y:S04]  /*41c10*/  STL.64 [R1+0xe8], R14 ;  /* 0x0000e80e01007387 */ /* 0x0001e80000100a00 */
[----:B0-----:R-:W3:Y:S04]  /*41c20*/  LDL.LU.64 R14, [R1+0x1d18] ;  /* 0x001d1800010e7983 */ /* 0x001ee80000300a00 */
[----:B------:R-:W3:Y:S01]  /*41c30*/  LDL.LU.64 R12, [R1+0x1d10] ;  /* 0x001d1000010c7983 */ /* 0x000ee20000300a00 */
[----:B-----5:R-:W-:-:S02]  /*41c40*/  F2FP.F16.E4M3.UNPACK_B R2, R2 ;  /* 0x00000002ff02723e */ /* 0x020fc400020006ff */
[----:B----4-:R-:W-:Y:S01]  /*41c50*/  F2FP.F16.E4M3.UNPACK_B R3, R3 ;  /* 0x00000003ff03723e */ /* 0x010fe200020006ff */
[----:B------:R-:W4:Y:S04]  /*41c60*/  LDL R28, [R1+0x158] ;  /* 0x00015800011c7983 */ /* 0x000f280000100800 */
[----:B------:R-:W5:Y:S02]  /*41c70*/  LDL R29, [R1+0x15c] ;  /* 0x00015c00011d7983 */ /* 0x000f640000100800 */
[----:B---3--:R-:W-:-:S15]  /*41c80*/  HMMA.16816.F32 R12, R24, R2, R12 ;  /* 0x00000002180c723c */ /* 0x008fde000000180c */
[----:B------:R-:W-:-:S08]  /*41c90*/  NOP ;  /* 0x0000000000007918 */ /* 0x000fd00000000000 */
[----:B------:R-:W-:Y:S04]  /*41ca0*/  STL.64 [R1+0xb0], R12 ;  /* 0x0000b00c01007387 */ /* 0x000fe80000100a00 */
[----:B------:R0:W-:Y:S04]  /*41cb0*/  STL.64 [R1+0xb8], R14 ;  /* 0x0000b80e01007387 */ /* 0x0001e80000100a00 */
[----:B0-----:R-:W3:Y:S04]  /*41cc0*/  LDL.LU.64 R14, [R1+0x1d08] ;  /* 0x001d0800010e7983 */ /* 0x001ee80000300a00 */
[----:B------:R-:W3:Y:S01]  /*41cd0*/  LDL.LU.64 R12, [R1+0x1d00] ;  /* 0x001d0000010c7983 */ /* 0x000ee20000300a00 */
[----:B--2---:R-:W-:-:S02]  /*41ce0*/  F2FP.F16.E4M3.UNPACK_B R4, R6 ;  /* 0x00000006ff04723e */ /* 0x004fc400020006ff */
        /* <DEDUP_REMOVED lines=29> */
[----:B------:R-:W2:Y:S04]  /*41ec0*/  LDL R4, [R1+0x1b8] ;  /* 0x0001b80001047983 */ /* 0x000ea80000100800 */
[----:B------:R-:W5:Y:S01]  /*41ed0*/  LDL R5, [R1+0x1bc] ;  /* 0x0001bc0001057983 */ /* 0x000f620000100800 */
[----:B---3--:R-:W-:-:S02]  /*41ee0*/  F2FP.F16.E4M3.UNPACK_B R2, R2 ;  /* 0x00000002ff02723e */ /* 0x008fc400020006ff */
[----:B----4-:R-:W-:-:S07]  /*41ef0*/  F2FP.F16.E4M3.UNPACK_B R3, R3 ;  /* 0x00000003ff03723e */ /* 0x010fce00020006ff */
[----:B------:R-:W-:Y:S01]  /*41f00*/  HMMA.16816.F32 R16, R24, R2, R16 ;  /* 0x000000021810723c */ /* 0x000fe20000001810 */
[----:B--2---:R-:W-:Y:S02]  /*41f10*/  F2FP.F16.E4M3.UNPACK_B R4, R4 ;  /* 0x00000004ff04723e */ /* 0x004fe400020006ff */
[----:B-----5:R-:W-:-:S07]  /*41f20*/  F2FP.F16.E4M3.UNPACK_B R5, R5 ;  /* 0x00000005ff05723e */ /* 0x020fce00020006ff */
        /* <DEDUP_REMOVED lines=12> */
[----:B------:R0:W-:Y:S01]  /*41ff0*/  STL [R1+0x1c60], R0 ;  /* 0x001c600001007387 */ /* 0x0001e20000100800 */
[----:B---3--:R-:W-:-:S02]  /*42000*/  F2FP.F16.E4M3.UNPACK_B R2, R2 ;  /* 0x00000002ff02723e */ /* 0x008fc400020006ff */
[----:B----4-:R-:W-:-:S07]  /*42010*/  F2FP.F16.E4M3.UNPACK_B R3, R3 ;  /* 0x00000003ff03723e */ /* 0x010fce00020006ff */
[----:B------:R-:W-:Y:S01]  /*42020*/  HMMA.16816.F32 R8, R24, R2, R8 ;  /* 0x000000021808723c */ /* 0x000fe20000001808 */
[----:B--2---:R-:W-:Y:S02]  /*42030*/  F2FP.F16.E4M3.UNPACK_B R4, R5 ;  /* 0x00000005ff04723e */ /* 0x004fe400020006ff */
[----:B------:R-:W-:Y:S02]  /*42040*/  F2FP.F16.E4M3.UNPACK_B R5, R0 ;  /* 0x00000000ff05723e */ /* 0x000fe400020006ff */
[----:B0-----:R-:W2:-:S15]  /*42050*/  LDL R0, [R1+0x16c] ;  /* 0x00016c0001007983 */ /* 0x001e9e0000100800 */
[----:B------:R-:W-:-:S03]  /*42060*/  NOP ;  /* 0x0000000000007918 */ /* 0x000fc60000000000 */
[----:B------:R-:W-:Y:S04]  /*42070*/  STL.64 [R1+0x30], R8 ;  /* 0x0000300801007387 */ /* 0x000fe80000100a00 */
[----:B------:R0:W-:Y:S04]  /*42080*/  STL.64 [R1+0x38], R10 ;  /* 0x0000380a01007387 */ /* 0x0001e80000100a00 */
[----:B0-----:R-:W3:Y:S04]  /*42090*/  LDL.LU.64 R10, [R1+0x1ca8] ;  /* 0x001ca800010a7983 */ /* 0x001ee80000300a00 */
[----:B------:R-:W3:Y:S04]  /*420a0*/  LDL.LU.64 R8, [R1+0x1ca0] ;  /* 0x001ca00001087983 */ /* 0x000ee80000300a00 */
[----:B------:R-:W4:Y:S04]  /*420b0*/  LDL R2, [R1+0x178] ;  /* 0x0001780001027983 */ /* 0x000f280000100800 */
[----:B------:R-:W5:Y:S01]  /*420c0*/  LDL R3, [R1+0x17c] ;  /* 0x00017c0001037983 */ /* 0x000f620000100800 */
[----:B---3--:R-:W-:-:S15]  /*420d0*/  HMMA.16816.F32 R8, R24, R4, R8 ;  /* 0x000000041808723c */ /* 0x008fde0000001808 */
[----:B------:R-:W-:-:S08]  /*420e0*/  NOP ;  /* 0x0000000000007918 */ /* 0x000fd00000000000 */
[----:B------:R-:W-:Y:S04]  /*420f0*/  STL.64 [R1+0x20], R8 ;  /* 0x0000200801007387 */ /* 0x000fe80000100a00 */
[----:B------:R0:W-:Y:S04]  /*42100*/  STL.64 [R1+0x28], R10 ;  /* 0x0000280a01007387 */ /* 0x0001e80000100a00 */
[----:B0-----:R-:W3:Y:S01]  /*42110*/  LDL R11, [R1+0x168] ;  /* 0x00016800010b7983 */ /* 0x001ee20000100800 */
[----:B----4-:R-:W-:Y:S02]  /*42120*/  F2FP.F16.E4M3.UNPACK_B R2, R2 ;  /* 0x00000002ff02723e */ /* 0x010fe400020006ff */
[----:B-----5:R-:W-:-:S02]  /*42130*/  F2FP.F16.E4M3.UNPACK_B R3, R3 ;  /* 0x00000003ff03723e */ /* 0x020fc400020006ff */
[----:B--2---:R-:W-:Y:S02]  /*42140*/  F2FP.F16.E4M3.UNPACK_B R5, R0 ;  /* 0x00000000ff05723e */ /* 0x004fe400020006ff */
[----:B---3--:R-:W-:-:S03]  /*42150*/  F2FP.F16.E4M3.UNPACK_B R4, R11 ;  /* 0x0000000bff04723e */ /* 0x008fc600020006ff */
[----:B------:R-:W-:-:S15]  /*42160*/  HMMA.16816.F32 R8, R24, R2, R12 ;  /* 0x000000021808723c */ /* 0x000fde000000180c */
[----:B------:R-:W-:-:S08]  /*42170*/  NOP ;  /* 0x0000000000007918 */ /* 0x000fd00000000000 */
[----:B------:R-:W-:Y:S04]  /*42180*/  STL.64 [R1+0x10], R8 ;  /* 0x0000100801007387 */ /* 0x000fe80000100a00 */
[----:B------:R0:W-:Y:S02]  /*42190*/  STL.64 [R1+0x18], R10 ;  /* 0x0000180a01007387 */ /* 0x0001e40000100a00 */
[----:B0-----:R-:W-:-:S15]  /*421a0*/  HMMA.16816.F32 R8, R24, R4, R16 ;  /* 0x000000041808723c */ /* 0x001fde0000001810 */
[----:B------:R-:W-:-:S09]  /*421b0*/  NOP ;  /* 0x0000000000007918 */ /* 0x000fd20000000000 */
[----:B------:R-:W-:Y:S01]  /*421c0*/  IMAD.MOV.U32 R0, RZ, RZ, R11 ;  /* 0x000000ffff007224 */ /* 0x000fe200078e000b */
[----:B------:R0:W-:Y:S04]  /*421d0*/  STL.64 [R1], R8 ;  /* 0x0000000801007387 */ /* 0x0001e80000100a00 */
[----:B------:R1:W-:Y:S04]  /*421e0*/  STL [R1+0x8], R10 ;  /* 0x0000080a01007387 */ /* 0x0003e80000100800 */
[----:B------:R-:W-:Y:S01]  /*421f0*/  STL [R1+0x1c78], R0 ;  /* 0x001c780001007387 */ /* 0x000fe20000100800 */
[----:B------:R-:W-:-:S02]  /*42200*/  IMAD.MOV.U32 R11, RZ, RZ, R23 ;  /* 0x000000ffff0b7224 */ /* 0x000fc400078e0017 */
[----:B0-----:R-:W-:Y:S02]  /*42210*/  IMAD.MOV.U32 R8, RZ, RZ, R20 ;  /* 0x000000ffff087224 */ /* 0x001fe400078e0014 */
[----:B------:R-:W-:Y:S01]  /*42220*/  IMAD.MOV.U32 R9, RZ, RZ, R21 ;  /* 0x000000ffff097224 */ /* 0x000fe200078e0015 */
[----:B------:R-:W2:Y:S04]  /*42230*/  LDL.LU R20, [R1+0x1c9c] ;  /* 0x001c9c0001147983 */ /* 0x000ea80000300800 */
[----:B------:R-:W2:Y:S01]  /*42240*/  LDL.LU R21, [R1+0x1c98] ;  /* 0x001c980001157983 */ /* 0x000ea20000300800 */
[----:B-1----:R-:W-:-:S03]  /*42250*/  IMAD.MOV.U32 R10, RZ, RZ, R22 ;  /* 0x000000ffff0a7224 */ /* 0x002fc600078e0016 */
[----:B------:R-:W2:Y:S04]  /*42260*/  LDL.LU R22, [R1+0x1c94] ;  /* 0x001c940001167983 */ /* 0x000ea80000300800 */
[----:B------:R-:W2:Y:S01]  /*42270*/  LDL.LU R23, [R1+0x1c90] ;  /* 0x001c900001177983 */ /* 0x000ea20000300800 */
[----:B------:R-:W-:Y:S02]  /*42280*/  F2FP.F16.E4M3.UNPACK_B R2, R28 ;  /* 0x0000001cff02723e */ /* 0x000fe400020006ff */
[----:B------:R-:W-:Y:S02]  /*42290*/  F2FP.F16.E4M3.UNPACK_B R3, R29 ;  /* 0x0000001dff03723e */ /* 0x000fe400020006ff */
[----:B------:R-:W-:Y:S02]  /*422a0*/  F2FP.F16.E4M3.UNPACK_B R4, R6 ;  /* 0x00000006ff04723e */ /* 0x000fe400020006ff */
[----:B------:R-:W-:Y:S01]  /*422b0*/  F2FP.F16.E4M3.UNPACK_B R5, R7 ;  /* 0x00000007ff05723e */ /* 0x000fe200020006ff */
[----:B------:R-:W3:Y:S04]  /*422c0*/  LDL R6, [R1+0x138] ;  /* 0x0001380001067983 */ /* 0x000ee80000100800 */
[----:B------:R-:W4:Y:S04]  /*422d0*/  LDL R7, [R1+0x13c] ;  /* 0x00013c0001077983 */ /* 0x000f280000100800 */
[----:B------:R-:W-:Y:S04]  /*422e0*/  STL.64 [R1+0x1c88], R10 ;  /* 0x001c880a01007387 */ /* 0x000fe80000100a00 */
[----:B------:R0:W-:Y:S04]  /*422f0*/  STL.64 [R1+0x1c80], R8 ;  /* 0x001c800801007387 */ /* 0x0001e80000100a00 */
[----:B0-----:R-:W5:Y:S04]  /*42300*/  LDL.LU R8, [R1+0xc0] ;  /* 0x0000c00001087983 */ /* 0x001f680000300800 */
[----:B------:R-:W5:Y:S04]  /*42310*/  LDL.LU R9, [R1+0xc4] ;  /* 0x0000c40001097983 */ /* 0x000f680000300800 */
[----:B------:R-:W5:Y:S04]  /*42320*/  LDL.LU R10, [R1+0xc8] ;  /* 0x0000c800010a7983 */ /* 0x000f680000300800 */
[----:B------:R-:W5:Y:S04]  /*42330*/  LDL.LU R11, [R1+0xcc] ;  /* 0x0000cc00010b7983 */ /* 0x000f680000300800 */
[----:B------:R-:W5:Y:S04]  /*42340*/  LDL.LU R0, [R1+0x1a84] ;  /* 0x001a840001007983 */ /* 0x000f680000300800 */
[----:B------:R-:W5:Y:S04]  /*42350*/  LDL.LU R16, [R1+0x1a80] ;  /* 0x001a800001107983 */ /* 0x000f680000300800 */
[----:B------:R-:W5:Y:S04]  /*42360*/  LDL R12, [R1+0x128] ;  /* 0x00012800010c7983 */ /* 0x000f680000100800 */
[----:B------:R-:W5:Y:S04]  /*42370*/  LDL R13, [R1+0x12c] ;  /* 0x00012c00010d7983 */ /* 0x000f680000100800 */
[----:B------:R-:W5:Y:S04]  /*42380*/  LDL.LU R18, [R1+0x1a88] ;  /* 0x001a880001127983 */ /* 0x000f680000300800 */
[----:B------:R-:W5:Y:S04]  /*42390*/  LDL.LU R17, [R1+0x1a90] ;  /* 0x001a900001117983 */ /* 0x000f680000300800 */
[----:B------:R-:W5:Y:S04]  /*423a0*/  LDL.LU R19, [R1+0x1a8c] ;  /* 0x001a8c0001137983 */ /* 0x000f680000300800 */
[----:B------:R-:W5:Y:S04]  /*423b0*/  LDL.LU R14, [R1+0x238] ;  /* 0x00023800010e7983 */ /* 0x000f680000300800 */
[----:B------:R-:W5:Y:S04]  /*423c0*/  LDL.LU R15, [R1+0x23c] ;  /* 0x00023c00010f7983 */ /* 0x000f680000300800 */
[----:B------:R-:W5:Y:S04]  /*423d0*/  LDL R28, [R1+0x118] ;  /* 0x00011800011c7983 */ /* 0x000f680000100800 */
[----:B------:R-:W5:Y:S01]  /*423e0*/  LDL R29, [R1+0x11c] ;  /* 0x00011c00011d7983 */ /* 0x000f620000100800 */
[----:B--2---:R-:W-:-:S15]  /*423f0*/  HMMA.16816.F32 R20, R24, R2, R20 ;  /* 0x000000021814723c */ /* 0x004fde0000001814 */
[----:B------:R-:W-:-:S08]  /*42400*/  NOP ;  /* 0x0000000000007918 */ /* 0x000fd00000000000 */
[----:B------:R-:W-:Y:S04]  /*42410*/  STL.64 [R1+0x1bc8], R22 ;  /* 0x001bc81601007387 */ /* 0x000fe80000100a00 */
[----:B------:R0:W-:Y:S04]  /*42420*/  STL.64 [R1+0x1bc0], R20 ;  /* 0x001bc01401007387 */ /* 0x0001e80000100a00 */
[----:B0-----:R-:W2:Y:S04]  /*42430*/  LDL.LU R20, [R1+0xe0] ;  /* 0x0000e00001147983 */ /* 0x001ea80000300800 */
[----:B------:R-:W2:Y:S04]  /*42440*/  LDL.LU R21, [R1+0xe4] ;  /* 0x0000e40001157983 */ /* 0x000ea80000300800 */
[----:B------:R-:W2:Y:S04]  /*42450*/  LDL.LU R22, [R1+0xe8] ;  /* 0x0000e80001167983 */ /* 0x000ea80000300800 */
[----:B------:R-:W2:Y:S01]  /*42460*/  LDL.LU R23, [R1+0xec] ;  /* 0x0000ec0001177983 */ /* 0x000ea20000300800 */
[----:B---3--:R-:W-:-:S02]  /*42470*/  F2FP.F16.E4M3.UNPACK_B R2, R6 ;  /* 0x00000006ff02723e */ /* 0x008fc400020006ff */
[----:B----4-:R-:W-:Y:S02]  /*42480*/  F2FP.F16.E4M3.UNPACK_B R3, R7 ;  /* 0x00000007ff03723e */ /* 0x010fe400020006ff */
[----:B-----5:R-:W-:Y:S01]  /*42490*/  HMMA.16816.F32 R4, R24, R4, R8 ;  /* 0x000000041804723c */ /* 0x020fe20000001808 */
[----:B--2---:R-:W-:Y:S04]  /*424a0*/  STL.64 [R1+0x1c70], R22 ;  /* 0x001c701601007387 */ /* 0x004fe80000100a00 */
[----:B------:R0:W-:Y:S04]  /*424b0*/  STL.64 [R1+0x1c68], R20 ;  /* 0x001c681401007387 */ /* 0x0001e80000100a00 */
[----:B0-----:R-:W2:Y:S04]  /*424c0*/  LDL.LU R20, [R1+0x90] ;  /* 0x0000900001147983 */ /* 0x001ea80000300800 */
[----:B------:R-:W2:Y:S04]  /*424d0*/  LDL.LU R21, [R1+0x94] ;  /* 0x0000940001157983 */ /* 0x000ea80000300800 */
[----:B------:R-:W2:Y:S04]  /*424e0*/  LDL.LU R22, [R1+0x98] ;  /* 0x0000980001167983 */ /* 0x000ea80000300800 */
[----:B------:R-:W2:Y:S04]  /*424f0*/  LDL.LU R23, [R1+0x9c] ;  /* 0x00009c0001177983 */ /* 0x000ea80000300800 */
[----:B------:R-:W3:Y:S04]  /*42500*/  LDL.LU.64 R10, [R1+0x1c88] ;  /* 0x001c8800010a7983 */ /* 0x000ee80000300a00 */
[----:B------:R-:W3:Y:S04]  /*42510*/  LDL.LU.64 R8, [R1+0x1c80] ;  /* 0x001c800001087983 */ /* 0x000ee80000300a00 */
[----:B------:R0:W-:Y:S01]  /*42520*/  STL.64 [R1+0x1bd8], R6 ;  /* 0x001bd80601007387 */ /* 0x0001e20000100a00 */
[----:B------:R-:W-:-:S03]  /*42530*/  IMAD R16, R16, 0x100, R0 ;  /* 0x0000010010107824 */ /* 0x000fc600078e0200 */
[----:B0-----:R-:W4:Y:S04]  /*42540*/  LDL.LU R6, [R1+0x248] ;  /* 0x0002480001067983 */ /* 0x001f280000300800 */
[----:B------:R-:W5:Y:S04]  /*42550*/  LDL.LU R7, [R1+0x24c] ;  /* 0x00024c0001077983 */ /* 0x000f680000300800 */
[----:B------:R0:W-:Y:S04]  /*42560*/  STL.64 [R1+0x1bd0], R4 ;  /* 0x001bd00401007387 */ /* 0x0001e80000100a00 */
[----:B0-----:R-:W4:Y:S04]  /*42570*/  LDL.LU R4, [R1+0x1a94] ;  /* 0x001a940001047983 */ /* 0x001f280000300800 */
[----:B------:R-:W5:Y:S04]  /*42580*/  LDL.LU R5, [R1+0x1a9c] ;  /* 0x001a9c0001057983 */ /* 0x000f680000300800 */
[----:B------:R-:W5:Y:S01]  /*42590*/  LDL.LU R0, [R1+0x1c78] ;  /* 0x001c780001007983 */ /* 0x000f620000300800 */
[----:B---3--:R-:W-:Y:S03]  /*425a0*/  HMMA.16816.F32 R8, R24, R2, R8 ;  /* 0x000000021808723c */ /* 0x008fe60000001808 */
[----:B------:R-:W3:Y:S01]  /*425b0*/  LDL.LU R3, [R1+0x1a98] ;  /* 0x001a980001037983 */ /* 0x000ee20000300800 */
[----:B------:R-:W-:-:S02]  /*425c0*/  F2FP.F16.E4M3.UNPACK_B R12, R12 ;  /* 0x0000000cff0c723e */ /* 0x000fc400020006ff */
[----:B------:R-:W-:Y:S02]  /*425d0*/  F2FP.F16.E4M3.UNPACK_B R13, R13 ;  /* 0x0000000dff0d723e */ /* 0x000fe400020006ff */
[----:B------:R-:W-:-:S15]  /*425e0*/  F2FP.F16.E4M3.UNPACK_B R2, R14.H1 ;  /* 0x0000000eff02723e */ /* 0x000fde00030006ff */
[----:B------:R-:W-:Y:S04]  /*425f0*/  STL.64 [R1+0x1be8], R10 ;  /* 0x001be80a01007387 */ /* 0x000fe80000100a00 */
[----:B------:R0:W-:Y:S04]  /*42600*/  STL.64 [R1+0x1be0], R8 ;  /* 0x001be00801007387 */ /* 0x0001e80000100a00 */
[----:B0-----:R-:W5:Y:S04]  /*42610*/  LDL.LU R8, [R1+0xd0] ;  /* 0x0000d00001087983 */ /* 0x001f680000300800 */
[----:B------:R-:W5:Y:S04]  /*42620*/  LDL.LU R9, [R1+0xd4] ;  /* 0x0000d40001097983 */ /* 0x000f680000300800 */
[----:B------:R-:W5:Y:S04]  /*42630*/  LDL.LU R10, [R1+0xd8] ;  /* 0x0000d800010a7983 */ /* 0x000f680000300800 */
[----:B------:R-:W5:Y:S01]  /*42640*/  LDL.LU R11, [R1+0xdc] ;  /* 0x0000dc00010b7983 */ /* 0x000f620000300800 */
[----:B---3--:R-:W-:Y:S01]  /*42650*/  IMAD R18, R18, 0x100, R3 ;  /* 0x0000010012127824 */ /* 0x008fe200078e0203 */
[----:B------:R-:W-:-:S02]  /*42660*/  F2FP.F16.E4M3.UNPACK_B R3, R15.H1 ;  /* 0x0000000fff03723e */ /* 0x000fc400030006ff */
[----:B--2---:R-:W-:Y:S01]  /*42670*/  HMMA.16816.F32 R12, R24, R12, R20 ;  /* 0x0000000c180c723c */ /* 0x004fe20000001814 */
[----:B------:R-:W2:Y:S04]  /*42680*/  LDL.LU.64 R22, [R1+0x1c70] ;  /* 0x001c700001167983 */ /* 0x000ea80000300a00 */
[----:B------:R-:W2:Y:S01]  /*42690*/  LDL.LU.64 R20, [R1+0x1c68] ;  /* 0x001c680001147983 */ /* 0x000ea20000300a00 */
[----:B----4-:R-:W-:Y:S02]  /*426a0*/  IMAD R17, R17, 0x100, R4 ;  /* 0x0000010011117824 */ /* 0x010fe400078e0204 */
[----:B-----5:R-:W-:Y:S01]  /*426b0*/  IMAD R19, R19, 0x100, R5 ;  /* 0x0000010013137824 */ /* 0x020fe200078e0205 */
[----:B------:R-:W-:Y:S02]  /*426c0*/  F2FP.F16.E4M3.UNPACK_B R28, R28 ;  /* 0x0000001cff1c723e */ /* 0x000fe400020006ff */
[----:B------:R-:W-:-:S02]  /*426d0*/  F2FP.F16.E4M3.UNPACK_B R29, R29 ;  /* 0x0000001dff1d723e */ /* 0x000fc400020006ff */
[----:B------:R-:W-:Y:S02]  /*426e0*/  F2FP.F16.E4M3.UNPACK_B R16, R16 ;  /* 0x00000010ff10723e */ /* 0x000fe400020006ff */
[----:B------:R-:W-:Y:S02]  /*426f0*/  F2FP.F16.E4M3.UNPACK_B R18, R18 ;  /* 0x00000012ff12723e */ /* 0x000fe400020006ff */
[----:B------:R-:W-:Y:S02]  /*42700*/  F2FP.F16.E4M3.UNPACK_B R17, R17 ;  /* 0x00000011ff11723e */ /* 0x000fe400020006ff */
[----:B------:R-:W-:Y:S01]  /*42710*/  F2FP.F16.E4M3.UNPACK_B R19, R19 ;  /* 0x00000013ff13723e */ /* 0x000fe200020006ff */
[----:B------:R-:W-:Y:S07]  /*42720*/  HMMA.16816.F32 R24, R24, R28, R8 ;  /* 0x0000001c1818723c */ /* 0x000fee0000001808 */
[----:B------:R-:W-:-:S02]  /*42730*/  F2FP.F16.E4M3.UNPACK_B R28, R6.H1 ;  /* 0x00000006ff1c723e */ /* 0x000fc400030006ff */
[----:B------:R-:W-:Y:S01]  /*42740*/  F2FP.F16.E4M3.UNPACK_B R29, R7.H1 ;  /* 0x00000007ff1d723e */ /* 0x000fe200030006ff */
[----:B------:R-:W-:Y:S04]  /*42750*/  STL.64 [R1+0x1bf8], R14 ;  /* 0x001bf80e01007387 */ /* 0x000fe80000100a00 */
[----:B------:R-:W-:Y:S09]  /*42760*/  STL.64 [R1+0x1bf0], R12 ;  /* 0x001bf00c01007387 */ /* 0x000ff20000100a00 */
[----:B------:R-:W-:Y:S04]  /*42770*/  STL.64 [R1+0x1c08], R26 ;  /* 0x001c081a01007387 */ /* 0x000fe80000100a00 */
[----:B------:R0:W-:Y:S04]  /*42780*/  STL.64 [R1+0x1c00], R24 ;  /* 0x001c001801007387 */ /* 0x0001e80000100a00 */
[----:B0-----:R-:W3:Y:S01]  /*42790*/  LDL.LU R24, [R1+0x40] ;  /* 0x0000400001187983 */ /* 0x001ee20000300800 */
[----:B--2---:R-:W-:-:S15]  /*427a0*/  HMMA.16816.F32 R4, R16, R2, R20 ;  /* 0x000000021004723c */ /* 0x004fde0000001814 */
[----:B------:R-:W-:-:S08]  /*427b0*/  NOP ;  /* 0x0000000000007918 */ /* 0x000fd00000000000 */
[----:B------:R-:W-:Y:S04]  /*427c0*/  STL.64 [R1+0x360], R4 ;  /* 0x0003600401007387 */ /* 0x000fe80000100a00 */
[----:B------:R-:W-:Y:S04]  /*427d0*/  STL.64 [R1+0x368], R6 ;  /* 0x0003680601007387 */ /* 0x000fe80000100a00 */
[----:B------:R-:W3:Y:S04]  /*427e0*/  LDL.LU R25, [R1+0x44] ;  /* 0x0000440001197983 */ /* 0x000ee80000300800 */
[----:B------:R-:W2:Y:S04]  /*427f0*/  LDL.LU R26, [R1+0x48] ;  /* 0x00004800011a7983 */ /* 0x000ea80000300800 */
[----:B------:R-:W2:Y:S04]  /*42800*/  LDL.LU R27, [R1+0x4c] ;  /* 0x00004c00011b7983 */ /* 0x000ea80000300800 */
[----:B--2---:R-:W-:Y:S04]  /*42810*/  STL.64 [R1+0x1c18], R26 ;  /* 0x001c181a01007387 */ /* 0x004fe80000100a00 */
[----:B---3--:R0:W-:Y:S04]  /*42820*/  STL.64 [R1+0x1c10], R24 ;  /* 0x001c101801007387 */ /* 0x0081e80000100a00 */
[----:B0-----:R-:W2:Y:S04]  /*42830*/  LDL.LU R24, [R1+0x50] ;  /* 0x0000500001187983 */ /* 0x001ea80000300800 */
        /* <DEDUP_REMOVED lines=9> */
[----:B------:R-:W4:Y:S04]  /*428d0*/  LDL.LU R2, [R1+0x1e8] ;  /* 0x0001e80001027983 */ /* 0x000f280000300800 */
[----:B------:R-:W5:Y:S04]  /*428e0*/  LDL.LU R3, [R1+0x1ec] ;  /* 0x0001ec0001037983 */ /* 0x000f680000300800 */
[----:B---3--:R-:W-:Y:S04]  /*428f0*/  STL.64 [R1+0x1c38], R26 ;  /* 0x001c381a01007387 */ /* 0x008fe80000100a00 */
[----:B--2---:R0:W-:Y:S04]  /*42900*/  STL.64 [R1+0x1c30], R24 ;  /* 0x001c301801007387 */ /* 0x0041e80000100a00 */
        /* <DEDUP_REMOVED lines=28> */
[----:B------:R-:W3:Y:S04]  /*42ad0*/  LDL.LU R20, [R1] ;  /* 0x0000000001147983 */ /* 0x000ee80000300800 */
[----:B------:R-:W3:Y:S04]  /*42ae0*/  LDL.LU R21, [R1+0x4] ;  /* 0x0000040001157983 */ /* 0x000ee80000300800 */
[----:B------:R-:W3:Y:S01]  /*42af0*/  LDL.LU R22, [R1+0x8] ;  /* 0x0000080001167983 */ /* 0x000ee20000300800 */
[----:B------:R-:W-:-:S03]  /*42b00*/  IMAD.MOV.U32 R23, RZ, RZ, R0 ;  /* 0x000000ffff177224 */ /* 0x000fc600078e0000 */
[----:B------:R-:W3:Y:S01]  /*42b10*/  LDL.LU R0, [R1+0x1c60] ;  /* 0x001c600001007983 */ /* 0x000ee20000300800 */
[----:B--2---:R-:W-:-:S15]  /*42b20*/  HMMA.16816.F32 R24, R16, R28, R24 ;  /* 0x0000001c1018723c */ /* 0x004fde0000001818 */
[----:B------:R-:W-:-:S08]  /*42b30*/  NOP ;  /* 0x0000000000007918 */ /* 0x000fd00000000000 */
[----:B------:R-:W-:Y:S04]  /*42b40*/  STL.64 [R1+0x350], R24 ;  /* 0x0003501801007387 */ /* 0x000fe80000100a00 */
[----:B------:R0:W-:Y:S04]  /*42b50*/  STL.64 [R1+0x358], R26 ;  /* 0x0003581a01007387 */ /* 0x0001e80000100a00 */
[----:B0-----:R-:W2:Y:S04]  /*42b60*/  LDL.LU.64 R26, [R1+0x1c58] ;  /* 0x001c5800011a7983 */ /* 0x001ea80000300a00 */
[----:B------:R-:W2:Y:S01]  /*42b70*/  LDL.LU.64 R24, [R1+0x1c50] ;  /* 0x001c500001187983 */ /* 0x000ea20000300a00 */
[----:B----4-:R-:W-:-:S02]  /*42b80*/  F2FP.F16.E4M3.UNPACK_B R2, R2.H1 ;  /* 0x00000002ff02723e */ /* 0x010fc400030006ff */
[----:B-----5:R-:W-:Y:S01]  /*42b90*/  F2FP.F16.E4M3.UNPACK_B R3, R3.H1 ;  /* 0x00000003ff03723e */ /* 0x020fe200030006ff */
[----:B------:R-:W4:Y:S04]  /*42ba0*/  LDL.LU R28, [R1+0x1d8] ;  /* 0x0001d800011c7983 */ /* 0x000f280000300800 */
[----:B------:R-:W5:Y:S02]  /*42bb0*/  LDL.LU R29, [R1+0x1dc] ;  /* 0x0001dc00011d7983 */ /* 0x000f640000300800 */
        /* <DEDUP_REMOVED lines=45> */
[----:B------:R-:W2:Y:S04]  /*42e90*/  LDL.LU.64 R24, [R1+0x1c00] ;  /* 0x001c000001187983 */ /* 0x000ea80000300a00 */
[----:B------:R-:W2:Y:S01]  /*42ea0*/  LDL.LU R3, [R1+0x198] ;  /* 0x0001980001037983 */ /* 0x000ea20000300800 */
[----:B----4-:R-:W-:-:S02]  /*42eb0*/  F2FP.F16.E4M3.UNPACK_B R28, R28.H1 ;  /* 0x0000001cff1c723e */ /* 0x010fc400030006ff */
[----:B-----5:R-:W-:-:S07]  /*42ec0*/  F2FP.F16.E4M3.UNPACK_B R29, R29.H1 ;  /* 0x0000001dff1d723e */ /* 0x020fce00030006ff */
[----:B---3--:R-:W-:-:S15]  /*42ed0*/  HMMA.16816.F32 R12, R16, R28, R12 ;  /* 0x0000001c100c723c */ /* 0x008fde000000180c */
[----:B------:R-:W-:-:S08]  /*42ee0*/  NOP ;  /* 0x0000000000007918 */ /* 0x000fd00000000000 */
[----:B------:R-:W-:Y:S04]  /*42ef0*/  STL.64 [R1+0x320], R12 ;  /* 0x0003200c01007387 */ /* 0x000fe80000100a00 */
[----:B------:R0:W-:Y:S04]  /*42f00*/  STL.64 [R1+0x328], R14 ;  /* 0x0003280e01007387 */ /* 0x0001e80000100a00 */
[----:B0-----:R-:W3:Y:S04]  /*42f10*/  LDL.LU.64 R14, [R1+0x1bf8] ;  /* 0x001bf800010e7983 */ /* 0x001ee80000300a00 */
[----:B------:R-:W3:Y:S04]  /*42f20*/  LDL.LU.64 R12, [R1+0x1bf0] ;  /* 0x001bf000010c7983 */ /* 0x000ee80000300a00 */
[----:B------:R-:W4:Y:S04]  /*42f30*/  LDL.LU R28, [R1+0x178] ;  /* 0x00017800011c7983 */ /* 0x000f280000300800 */
[----:B------:R-:W5:Y:S01]  /*42f40*/  LDL.LU R29, [R1+0x17c] ;  /* 0x00017c00011d7983 */ /* 0x000f620000300800 */
[----:B--2---:R-:W-:-:S02]  /*42f50*/  F2FP.F16.E4M3.UNPACK_B R2, R3.H1 ;  /* 0x00000003ff02723e */ /* 0x004fc400030006ff */
[----:B------:R-:W-:Y:S02]  /*42f60*/  F2FP.F16.E4M3.UNPACK_B R3, R0.H1 ;  /* 0x00000000ff03723e */ /* 0x000fe400030006ff */
[----:B------:R-:W0:Y:S05]  /*42f70*/  LDC R0, c[0x0][0x230] ;  /* 0x00008c00ff007b82 */ /* 0x000e2a0000000800 */
[----:B------:R-:W-:-:S15]  /*42f80*/  HMMA.16816.F32 R8, R16, R2, R8 ;  /* 0x000000021008723c */ /* 0x000fde0000001808 */
[----:B------:R-:W-:-:S08]  /*42f90*/  NOP ;  /* 0x0000000000007918 */ /* 0x000fd00000000000 */
[----:B------:R-:W-:Y:S04]  /*42fa0*/  STL.64 [R1+0x2f0], R8 ;  /* 0x0002f00801007387 */ /* 0x000fe80000100a00 */
[----:B------:R1:W-:Y:S04]  /*42fb0*/  STL.64 [R1+0x2f8], R10 ;  /* 0x0002f80a01007387 */ /* 0x0003e80000100a00 */
[----:B-1----:R-:W2:Y:S04]  /*42fc0*/  LDL.LU.64 R10, [R1+0x1be8] ;  /* 0x001be800010a7983 */ /* 0x002ea80000300a00 */
[----:B------:R-:W2:Y:S04]  /*42fd0*/  LDL.LU.64 R8, [R1+0x1be0] ;  /* 0x001be00001087983 */ /* 0x000ea80000300a00 */
[----:B------:R-:W3:Y:S04]  /*42fe0*/  LDL.LU R2, [R1+0x168] ;  /* 0x0001680001027983 */ /* 0x000ee80000300800 */
[----:B------:R-:W2:Y:S01]  /*42ff0*/  LDL.LU R3, [R1+0x16c] ;  /* 0x00016c0001037983 */ /* 0x000ea20000300800 */
[----:B----4-:R-:W-:-:S02]  /*43000*/  F2FP.F16.E4M3.UNPACK_B R28, R28.H1 ;  /* 0x0000001cff1c723e */ /* 0x010fc400030006ff */
[----:B-----5:R-:W-:-:S07]  /*43010*/  F2FP.F16.E4M3.UNPACK_B R29, R29.H1 ;  /* 0x0000001dff1d723e */ /* 0x020fce00030006ff */
[----:B------:R-:W-:-:S15]  /*43020*/  HMMA.16816.F32 R4, R16, R28, R4 ;  /* 0x0000001c1004723c */ /* 0x000fde0000001804 */
[----:B------:R-:W-:-:S08]  /*43030*/  NOP ;  /* 0x0000000000007918 */ /* 0x000fd00000000000 */
[----:B------:R-:W-:Y:S04]  /*43040*/  STL.64 [R1+0x2e0], R4 ;  /* 0x0002e00401007387 */ /* 0x000fe80000100a00 */
[----:B------:R1:W-:Y:S04]  /*43050*/  STL.64 [R1+0x2e8], R6 ;  /* 0x0002e80601007387 */ /* 0x0003e80000100a00 */
[----:B-1----:R-:W4:Y:S04]  /*43060*/  LDL.LU.64 R6, [R1+0x1bd8] ;  /* 0x001bd80001067983 */ /* 0x002f280000300a00 */
[----:B------:R-:W4:Y:S04]  /*43070*/  LDL.LU.64 R4, [R1+0x1bd0] ;  /* 0x001bd00001047983 */ /* 0x000f280000300a00 */
[----:B------:R-:W5:Y:S04]  /*43080*/  LDL.LU R28, [R1+0x158] ;  /* 0x00015800011c7983 */ /* 0x000f680000300800 */
[----:B------:R-:W4:Y:S01]  /*43090*/  LDL.LU R29, [R1+0x15c] ;  /* 0x00015c00011d7983 */ /* 0x000f220000300800 */
[----:B---3--:R-:W-:-:S02]  /*430a0*/  F2FP.F16.E4M3.UNPACK_B R2, R2.H1 ;  /* 0x00000002ff02723e */ /* 0x008fc400030006ff */
[----:B--2---:R-:W-:-:S07]  /*430b0*/  F2FP.F16.E4M3.UNPACK_B R3, R3.H1 ;  /* 0x00000003ff03723e */ /* 0x004fce00030006ff */
[----:B------:R-:W-:-:S15]  /*430c0*/  HMMA.16816.F32 R20, R16, R2, R20 ;  /* 0x000000021014723c */ /* 0x000fde0000001814 */
[----:B------:R-:W-:-:S08]  /*430d0*/  NOP ;  /* 0x0000000000007918 */ /* 0x000fd00000000000 */
[----:B------:R-:W-:Y:S04]  /*430e0*/  STL.64 [R1+0x2d0], R20 ;  /* 0x0002d01401007387 */ /* 0x000fe80000100a00 */
[----:B------:R1:W-:Y:S04]  /*430f0*/  STL.64 [R1+0x2d8], R22 ;  /* 0x0002d81601007387 */ /* 0x0003e80000100a00 */
[----:B-1----:R-:W2:Y:S04]  /*43100*/  LDL.LU.64 R22, [R1+0x1bc8] ;  /* 0x001bc80001167983 */ /* 0x002ea80000300a00 */
[----:B------:R-:W2:Y:S04]  /*43110*/  LDL.LU.64 R20, [R1+0x1bc0] ;  /* 0x001bc00001147983 */ /* 0x000ea80000300a00 */
[----:B------:R-:W3:Y:S04]  /*43120*/  LDL.LU R2, [R1+0x148] ;  /* 0x0001480001027983 */ /* 0x000ee80000300800 */
[----:B------:R-:W3:Y:S01]  /*43130*/  LDL.LU R3, [R1+0x14c] ;  /* 0x00014c0001037983 */ /* 0x000ee20000300800 */
[----:B-----5:R-:W-:-:S02]  /*43140*/  F2FP.F16.E4M3.UNPACK_B R28, R28.H1 ;  /* 0x0000001cff1c723e */ /* 0x020fc400030006ff */
[----:B----4-:R-:W-:-:S07]  /*43150*/  F2FP.F16.E4M3.UNPACK_B R29, R29.H1 ;  /* 0x0000001dff1d723e */ /* 0x010fce00030006ff */
[----:B--2---:R-:W-:Y:S01]  /*43160*/  HMMA.16816.F32 R20, R16, R28, R20 ;  /* 0x0000001c1014723c */ /* 0x004fe20000001814 */
[----:B---3--:R-:W-:Y:S02]  /*43170*/  F2FP.F16.E4M3.UNPACK_B R2, R2.H1 ;  /* 0x00000002ff02723e */ /* 0x008fe400030006ff */
[----:B------:R-:W-:-:S07]  /*43180*/  F2FP.F16.E4M3.UNPACK_B R3, R3.H1 ;  /* 0x00000003ff03723e */ /* 0x000fce00030006ff */
[----:B------:R-:W-:-:S13]  /*43190*/  HMMA.16816.F32 R4, R16, R2, R4 ;  /* 0x000000021004723c */ /* 0x000fda0000001804 */
[----:B------:R1:W-:Y:S04]  /*431a0*/  STL.64 [R1+0x80], R20 ;  /* 0x0000801401007387 */ /* 0x0003e80000100a00 */
[----:B------:R2:W-:Y:S04]  /*431b0*/  STL.64 [R1+0x88], R22 ;  /* 0x0000881601007387 */ /* 0x0005e80000100a00 */
[----:B-1----:R-:W3:Y:S04]  /*431c0*/  LDL.LU R20, [R1+0x138] ;  /* 0x0001380001147983 */ /* 0x002ee80000300800 */
[----:B------:R-:W4:Y:S04]  /*431d0*/  LDL.LU R21, [R1+0x13c] ;  /* 0x00013c0001157983 */ /* 0x000f280000300800 */
[----:B------:R-:W5:Y:S04]  /*431e0*/  LDL.LU R28, [R1+0x11c] ;  /* 0x00011c00011c7983 */ /* 0x000f680000300800 */
[----:B------:R-:W5:Y:S04]  /*431f0*/  LDL.LU R29, [R1+0x1868] ;  /* 0x00186800011d7983 */ /* 0x000f680000300800 */
[----:B--2---:R-:W2:Y:S04]  /*43200*/  LDL.LU R22, [R1+0x99c] ;  /* 0x00099c0001167983 */ /* 0x004ea80000300800 */
[----:B------:R-:W2:Y:S04]  /*43210*/  LDL.LU R23, [R1+0x19d4] ;  /* 0x0019d40001177983 */ /* 0x000ea80000300800 */
[----:B------:R1:W-:Y:S04]  /*43220*/  STL.64 [R1+0xa0], R4 ;  /* 0x0000a00401007387 */ /* 0x0003e80000100a00 */
[----:B------:R0:W-:Y:S04]  /*43230*/  STL.64 [R1+0xa8], R6 ;  /* 0x0000a80601007387 */ /* 0x0001e80000100a00 */
[----:B-1----:R-:W5:Y:S04]  /*43240*/  LDL.LU R5, [R1+0x128] ;  /* 0x0001280001057983 */ /* 0x002f680000300800 */
[----:B0-----:R-:W2:Y:S04]  /*43250*/  LDL.LU R6, [R1+0x12c] ;  /* 0x00012c0001067983 */ /* 0x001ea80000300800 */
[----:B------:R-:W2:Y:S01]  /*43260*/  LDL.LU R7, [R1+0x118] ;  /* 0x0001180001077983 */ /* 0x000ea20000300800 */
[----:B------:R-:W-:Y:S01]  /*43270*/  VIADD R0, R0, 0x7f ;  /* 0x0000007f00007836 */ /* 0x000fe20000000000 */
[----:B------:R-:W-:Y:S01]  /*43280*/  UIADD3 UR4, UR4, 0x1, URZ ;  /* 0x0000000104047890 */ /* 0x000fe2000fffe03f */
[----:B---3--:R-:W-:-:S02]  /*43290*/  F2FP.F16.E4M3.UNPACK_B R20, R20.H1 ;  /* 0x00000014ff14723e */ /* 0x008fc400030006ff */
[----:B----4-:R-:W-:-:S07]  /*432a0*/  F2FP.F16.E4M3.UNPACK_B R21, R21.H1 ;  /* 0x00000015ff15723e */ /* 0x010fce00030006ff */
[----:B------:R-:W-:Y:S01]  /*432b0*/  HMMA.16816.F32 R8, R16, R20, R8 ;  /* 0x000000141008723c */ /* 0x000fe20000001808 */
[----:B-----5:R-:W-:Y:S02]  /*432c0*/  F2FP.F16.E4M3.UNPACK_B R2, R5.H1 ;  /* 0x00000005ff02723e */ /* 0x020fe400030006ff */
[----:B--2---:R-:W-:Y:S02]  /*432d0*/  F2FP.F16.E4M3.UNPACK_B R3, R6.H1 ;  /* 0x00000006ff03723e */ /* 0x004fe400030006ff */
[----:B------:R-:W-:Y:S02]  /*432e0*/  F2FP.F16.E4M3.UNPACK_B R4, R7.H1 ;  /* 0x00000007ff04723e */ /* 0x000fe400030006ff */
[----:B------:R-:W-:Y:S02]  /*432f0*/  F2FP.F16.E4M3.UNPACK_B R5, R28.H1 ;  /* 0x0000001cff05723e */ /* 0x000fe400030006ff */
[----:B------:R-:W-:-:S04]  /*43300*/  SHF.R.S32.HI R6, RZ, 0x1f, R0 ;  /* 0x0000001fff067819 */ /* 0x000fc80000011400 */
[----:B------:R-:W-:-:S10]  /*43310*/  LEA.HI R0, R6, R0, RZ, 0x7 ;  /* 0x0000000006007211 */ /* 0x000fd400078f38ff */
[----:B------:R-:W-:Y:S04]  /*43320*/  STL.64 [R1+0xb0], R8 ;  /* 0x0000b00801007387 */ /* 0x000fe80000100a00 */
[----:B------:R0:W-:Y:S01]  /*43330*/  STL.64 [R1+0xb8], R10 ;  /* 0x0000b80a01007387 */ /* 0x0001e20000100a00 */
[C---:B------:R-:W-:Y:S06]  /*43340*/  HMMA.16816.F32 R4, R16.reuse, R4, R24 ;  /* 0x000000041004723c */ /* 0x040fec0000001818 */
[----:B0-----:R-:W-:Y:S01]  /*43350*/  HMMA.16816.F32 R8, R16, R2, R12 ;  /* 0x000000021008723c */ /* 0x001fe2000000180c */
[----:B------:R-:W-:-:S04]  /*43360*/  SHF.R.S32.HI R0, RZ, 0x7, R0 ;  /* 0x00000007ff007819 */ /* 0x000fc80000011400 */
[----:B------:R-:W-:-:S15]  /*43370*/  ISETP.NE.U32.AND P0, PT, R0, UR4, PT ;  /* 0x0000000400007c0c */ /* 0x000fde000bf05070 */
[----:B------:R-:W-:-:S03]  /*43380*/  NOP ;  /* 0x0000000000007918 */ /* 0x000fc60000000000 */
[----:B------:R-:W-:Y:S04]  /*43390*/  STL.64 [R1+0x90], R8 ;  /* 0x0000900801007387 */ /* 0x000fe80000100a00 */
[----:B------:R-:W-:Y:S04]  /*433a0*/  STL.64 [R1+0x98], R10 ;  /* 0x0000980a01007387 */ /* 0x000fe80000100a00 */
[----:B------:R-:W-:Y:S04]  /*433b0*/  STL.64 [R1+0xe0], R4 ;  /* 0x0000e00401007387 */ /* 0x000fe80000100a00 */
[----:B------:R-:W-:Y:S04]  /*433c0*/  STL.64 [R1+0xe8], R6 ;  /* 0x0000e80601007387 */ /* 0x000fe80000100a00 */
[----:B------:R-:W2:Y:S01]  /*433d0*/  LDL.LU R0, [R1+0x1a70] ;  /* 0x001a700001007983 */ /* 0x000ea20000300800 */
[----:B------:R-:W-:-:S06]  /*433e0*/  USHF.L.U32 UR13, UR11, 0x7, URZ ;  /* 0x000000070b0d7899 */ /* 0x000fcc000800063f */
[----:B------:R-:W-:Y:S02]  /*433f0*/  IADD3 R29, P1, R29, UR13, RZ ;  /* 0x0000000d1d1d7c10 */ /* 0x000fe4000ff3e0ff */
[----:B------:R-:W-:-:S03]  /*43400*/  IADD3 R22, P2, R22, UR13, RZ ;  /* 0x0000000d16167c10 */ /* 0x000fc6000ff5e0ff */
[----:B------:R-:W-:Y:S04]  /*43410*/  STL [R1+0x1868], R29 ;  /* 0x0018681d01007387 */ /* 0x000fe80000100800 */
[----:B--2---:R0:W-:Y:S04]  /*43420*/  STL [R1+0x1bb8], R0 ;  /* 0x001bb80001007387 */ /* 0x0041e80000100800 */
[----:B------:R-:W-:Y:S04]  /*43430*/  STL [R1+0x99c], R22 ;  /* 0x00099c1601007387 */ /* 0x000fe80000100800 */
[----:B0-----:R-:W2:Y:S01]  /*43440*/  LDL.LU R0, [R1+0x1a7c] ;  /* 0x001a7c0001007983 */ /* 0x001ea20000300800 */
[----:B------:R-:W-:-:S06]  /*43450*/  USHF.L.U32 UR12, UR10, 0x7, URZ ;  /* 0x000000070a0c7899 */ /* 0x000fcc000800063f */
[----:B------:R-:W-:-:S05]  /*43460*/  IADD3 R23, P6, R23, UR12, RZ ;  /* 0x0000000c17177c10 */ /* 0x000fca000ffde0ff */
[----:B------:R-:W-:Y:S04]  /*43470*/  STL [R1+0x19d4], R23 ;  /* 0x0019d41701007387 */ /* 0x000fe80000100800 */
        /* <DEDUP_REMOVED lines=30> */
[----:B--2---:R-:W-:-:S05]  /*43660*/  IADD3 R0, P5, R0, UR13, RZ ;  /* 0x0000000d00007c10 */ /* 0x004fca000ffbe0ff */
[----:B------:R0:W-:Y:S04]  /*43670*/  STL [R1+0x1858], R0 ;  /* 0x0018580001007387 */ /* 0x0001e80000100800 */
[----:B0-----:R-:W2:Y:S01]  /*43680*/  LDL.LU R0, [R1+0x1bbc] ;  /* 0x001bbc0001007983 */ /* 0x001ea20000300800 */
[----:B------:R-:W-:Y:S01]  /*43690*/  USHF.L.U32 UR5, UR10, 0x7, URZ ;  /* 0x000000070a057899 */ /* 0x000fe2000800063f */
[----:B--2---:R-:W-:-:S05]  /*436a0*/  IADD3 R0, P4, R0, UR12, RZ ;  /* 0x0000000c00007c10 */ /* 0x004fca000ff9e0ff */
[----:B------:R0:W-:Y:S04]  /*436b0*/  STL [R1+0x1a7c], R0 ;  /* 0x001a7c0001007387 */ /* 0x0001e80000100800 */
[----:B0-----:R-:W2:Y:S01]  /*436c0*/  LDL.LU R0, [R1+0x1bb8] ;  /* 0x001bb80001007983 */ /* 0x001ea20000300800 */
[----:B------:R-:W-:Y:S02]  /*436d0*/  USHF.R.S32.HI UR5, URZ, 0x1f, UR5 ;  /* 0x0000001f3f057899 */ /* 0x000fe40008011405 */
[----:B------:R-:W-:-:S04]  /*436e0*/  USHF.L.U32 UR6, UR11, 0x7, URZ ;  /* 0x000000070b067899 */ /* 0x000fc8000800063f */
[----:B------:R-:W-:Y:S01]  /*436f0*/  USHF.R.S32.HI UR6, URZ, 0x1f, UR6 ;  /* 0x0000001f3f067899 */ /* 0x000fe20008011406 */
[----:B---3--:R-:W-:Y:S02]  /*43700*/  IADD3.X R16, R16, UR5, RZ, P6, !PT ;  /* 0x0000000510107c10 */ /* 0x008fe4000b7fe4ff */
[----:B----4-:R-:W-:Y:S02]  /*43710*/  IADD3 R17, P6, R17, UR13, RZ ;  /* 0x0000000d11117c10 */ /* 0x010fe4000ffde0ff */
[----:B-----5:R-:W-:Y:S02]  /*43720*/  IADD3.X R18, R18, UR5, RZ, P4, !PT ;  /* 0x0000000512127c10 */ /* 0x020fe4000a7fe4ff */
[----:B------:R-:W-:Y:S02]  /*43730*/  IADD3 R19, P4, R19, UR13, RZ ;  /* 0x0000000d13137c10 */ /* 0x000fe4000ff9e0ff */
[----:B------:R-:W-:Y:S02]  /*43740*/  IADD3.X R24, R24, UR6, RZ, P1, !PT ;  /* 0x0000000618187c10 */ /* 0x000fe40008ffe4ff */
[----:B------:R-:W-:-:S02]  /*43750*/  IADD3 R25, P1, R25, UR13, RZ ;  /* 0x0000000d19197c10 */ /* 0x000fc4000ff3e0ff */
[----:B------:R-:W-:Y:S02]  /*43760*/  IADD3.X R26, R26, UR6, RZ, P4, !PT ;  /* 0x000000061a1a7c10 */ /* 0x000fe4000a7fe4ff */
[----:B------:R-:W-:Y:S02]  /*43770*/  IADD3 R27, P4, R27, UR13, RZ ;  /* 0x0000000d1b1b7c10 */ /* 0x000fe4000ff9e0ff */
[----:B------:R-:W-:Y:S02]  /*43780*/  IADD3.X R6, R6, UR6, RZ, P2, !PT ;  /* 0x0000000606067c10 */ /* 0x000fe400097fe4ff */
        /* <DEDUP_REMOVED lines=12> */
[----:B--2---:R-:W-:-:S04]  /*43850*/  IADD3 R0, P3, R0, UR12, RZ ;  /* 0x0000000c00007c10 */ /* 0x004fc8000ff7e0ff */
[----:B------:R-:W-:Y:S01]  /*43860*/  IADD3.X R4, R4, UR5, RZ, P3, !PT ;  /* 0x0000000504047c10 */ /* 0x000fe20009ffe4ff */
[----:B------:R0:W-:Y:S04]  /*43870*/  STL [R1+0x1a70], R0 ;  /* 0x001a700001007387 */ /* 0x0001e80000100800 */
[----:B------:R-:W-:Y:S01]  /*43880*/  STL [R1+0x19c0], R16 ;  /* 0x0019c01001007387 */ /* 0x000fe20000100800 */
[----:B------:R-:W-:-:S03]  /*43890*/  IADD3 R5, P3, R5, UR13, RZ ;  /* 0x0000000d05057c10 */ /* 0x000fc6000ff7e0ff */
        /* <DEDUP_REMOVED lines=17> */
[----:B------:R-:W-:-:S03]  /*439b0*/  IADD3.X R11, R11, UR6, RZ, P3, !PT ;  /* 0x000000060b0b7c10 */ /* 0x000fc60009ffe4ff */
        /* <DEDUP_REMOVED lines=8> */
[----:B0-----:R-:W2:Y:S01]  /*43a40*/  LDL.LU R0, [R1+0x182c] ;  /* 0x00182c0001007983 */ /* 0x001ea20000300800 */
[----:B------:R-:W-:-:S02]  /*43a50*/  IADD3 R29, P6, R29, UR13, RZ ;  /* 0x0000000d1d1d7c10 */ /* 0x000fc4000ffde0ff */
[----:B------:R-:W-:-:S03]  /*43a60*/  IADD3.X R22, R22, UR6, RZ, P4, !PT ;  /* 0x0000000616167c10 */ /* 0x000fc6000a7fe4ff */
[----:B------:R-:W-:Y:S04]  /*43a70*/  STL [R1+0x1800], R29 ;  /* 0x0018001d01007387 */ /* 0x000fe80000100800 */
[----:B--2---:R0:W-:Y:S04]  /*43a80*/  STL [R1+0x1bb0], R0 ;  /* 0x001bb00001007387 */ /* 0x0041e80000100800 */
[----:B------:R-:W-:Y:S04]  /*43a90*/  STL [R1+0x183c], R22 ;  /* 0x00183c1601007387 */ /* 0x000fe80000100800 */
[----:B0-----:R-:W2:Y:S01]  /*43aa0*/  LDL.LU R0, [R1+0x17f0] ;  /* 0x0017f00001007983 */ /* 0x001ea20000300800 */
[----:B------:R-:W-:-:S05]  /*43ab0*/  IADD3 R23, P4, R23, UR13, RZ ;  /* 0x0000000d17177c10 */ /* 0x000fca000ff9e0ff */
[----:B------:R-:W-:Y:S04]  /*43ac0*/  STL [R1+0x1828], R23 ;  /* 0x0018281701007387 */ /* 0x000fe80000100800 */
[----:B--2---:R0:W-:Y:S04]  /*43ad0*/  STL [R1+0x1bb4], R0 ;  /* 0x001bb40001007387 */ /* 0x0041e80000100800 */
        /* <DEDUP_REMOVED lines=28> */
[----:B------:R-:W3:Y:S01]  /*43ca0*/  LDL.LU R23, [R1+0x17bc] ;  /* 0x0017bc0001177983 */ /* 0x000ee20000300800 */
[----:B--2---:R-:W-:-:S05]  /*43cb0*/  IADD3.X R0, R0, UR6, RZ, P3, !PT ;  /* 0x0000000600007c10 */ /* 0x004fca0009ffe4ff */
[----:B------:R0:W-:Y:S04]  /*43cc0*/  STL [R1+0x1834], R0 ;  /* 0x0018340001007387 */ /* 0x0001e80000100800 */
[----:B0-----:R-:W2:Y:S02]  /*43cd0*/  LDL.LU R0, [R1+0x1bb4] ;  /* 0x001bb40001007983 */ /* 0x001ea40000300800 */
[----:B--2---:R-:W-:-:S05]  /*43ce0*/  IADD3 R0, P3, R0, UR13, RZ ;  /* 0x0000000d00007c10 */ /* 0x004fca000ff7e0ff */
[----:B------:R0:W-:Y:S04]  /*43cf0*/  STL [R1+0x17f0], R0 ;  /* 0x0017f00001007387 */ /* 0x0001e80000100800 */
[----:B0-----:R-:W2:Y:S01]  /*43d00*/  LDL.LU R0, [R1+0x1bb0] ;  /* 0x001bb00001007983 */ /* 0x001ea20000300800 */
[----:B----4-:R-:W-:Y:S02]  /*43d10*/  IADD3.X R17, R17, UR6, RZ, P4, !PT ;  /* 0x0000000611117c10 */ /* 0x010fe4000a7fe4ff */
[----:B-----5:R-:W-:Y:S02]  /*43d20*/  IADD3 R18, P4, R18, UR13, RZ ;  /* 0x0000000d12127c10 */ /* 0x020fe4000ff9e0ff */
[----:B---3--:R-:W-:Y:S02]  /*43d30*/  IADD3.X R19, R19, UR6, RZ, P2, !PT ;  /* 0x0000000613137c10 */ /* 0x008fe400097fe4ff */
        /* <DEDUP_REMOVED lines=17> */
[----:B--2---:R-:W-:Y:S02]  /*43e50*/  IADD3.X R0, R0, UR6, RZ, P1, !PT ;  /* 0x0000000600007c10 */ /* 0x004fe40008ffe4ff */
[----:B------:R-:W-:-:S03]  /*43e60*/  IADD3 R16, P1, R16, UR13, RZ ;  /* 0x0000000d10107c10 */ /* 0x000fc6000ff3e0ff */
[----:B------:R0:W-:Y:S04]  /*43e70*/  STL [R1+0x182c], R0 ;  /* 0x00182c0001007387 */ /* 0x0001e80000100800 */
        /* <DEDUP_REMOVED lines=29> */
[----:B0-----:R-:W2:Y:S01]  /*44050*/  LDL.LU R0, [R1+0x1770] ;  /* 0x0017700001007983 */ /* 0x001ea20000300800 */
[----:B------:R-:W-:-:S02]  /*44060*/  IADD3.X R29, R29, UR6, RZ, P4, !PT ;  /* 0x000000061d1d7c10 */ /* 0x000fc4000a7fe4ff */
[----:B------:R-:W-:-:S03]  /*44070*/  IADD3 R22, P4, R22, UR13, RZ ;  /* 0x0000000d16167c10 */ /* 0x000fc6000ff9e0ff */
[----:B------:R-:W-:Y:S04]  /*44080*/  STL [R1+0x17c4], R29 ;  /* 0x0017c41d01007387 */ /* 0x000fe80000100800 */
[----:B--2---:R0:W-:Y:S04]  /*44090*/  STL [R1+0x1ba8], R0 ;  /* 0x001ba80001007387 */ /* 0x0041e80000100800 */
[----:B------:R-:W-:Y:S04]  /*440a0*/  STL [R1+0x1780], R22 ;  /* 0x0017801601007387 */ /* 0x000fe80000100800 */
[----:B0-----:R-:W2:Y:S01]  /*440b0*/  LDL.LU R0, [R1+0x17b4] ;  /* 0x0017b40001007983 */ /* 0x001ea20000300800 */
[----:B------:R-:W-:-:S05]  /*440c0*/  IADD3.X R23, R23, UR6, RZ, P2, !PT ;  /* 0x0000000617177c10 */ /* 0x000fca00097fe4ff */
        /* <DEDUP_REMOVED lines=33> */
[----:B0-----:R-:W2:Y:S02]  /*442e0*/  LDL.LU R0, [R1+0x1bac] ;  /* 0x001bac0001007983 */ /* 0x001ea40000300800 */
[----:B--2---:R-:W-:-:S05]  /*442f0*/  IADD3.X R0, R0, UR6, RZ, P1, !PT ;  /* 0x0000000600007c10 */ /* 0x004fca0008ffe4ff */
[----:B------:R0:W-:Y:S04]  /*44300*/  STL [R1+0x17b4], R0 ;  /* 0x0017b40001007387 */ /* 0x0001e80000100800 */
[----:B0-----:R-:W2:Y:S01]  /*44310*/  LDL.LU R0, [R1+0x1ba8] ;  /* 0x001ba80001007983 */ /* 0x001ea20000300800 */
[----:B---3--:R-:W-:Y:S02]  /*44320*/  IADD3.X R16, R16, UR6, RZ, P5, !PT ;  /* 0x0000000610107c10 */ /* 0x008fe4000affe4ff */
[----:B----4-:R-:W-:Y:S02]  /*44330*/  IADD3 R17, P5, R17, UR13, RZ ;  /* 0x0000000d11117c10 */ /* 0x010fe4000ffbe0ff */
[----:B-----5:R-:W-:Y:S02]  /*44340*/  IADD3.X R18, R18, UR6, RZ, P2, !PT ;  /* 0x0000000612127c10 */ /* 0x020fe400097fe4ff */
        /* <DEDUP_REMOVED lines=18> */
[----:B--2---:R-:W-:-:S05]  /*44470*/  IADD3 R0, P1, R0, UR13, RZ ;  /* 0x0000000d00007c10 */ /* 0x004fca000ff3e0ff */
[----:B------:R0:W-:Y:S04]  /*44480*/  STL [R1+0x1770], R0 ;  /* 0x0017700001007387 */ /* 0x0001e80000100800 */
        /* <DEDUP_REMOVED lines=3003> */
[----:B--2---:R-:W-:-:S05]  /*50040*/  IADD3 R0, P1, R0, UR12, RZ ;  /* 0x0000000c00007c10 */ /* 0x004fca000ff3e0ff */
[----:B------:R0:W-:Y:S04]  /*50050*/  STL [R1+0x199c], R0 ;  /* 0x00199c0001007387 */ /* 0x0001e80000100800 */
        /* <DEDUP_REMOVED lines=92> */
[----:B------:R-:W-:Y:S02]  /*50620*/  IADD3 R10, P6, R10, UR12, RZ ;  /* 0x0000000c0a0a7c10 */ /* 0x000fe4000ffde0ff */
[----:B------:R-:W-:Y:S02]  /*50630*/  IADD3.X R11, R11, UR6, RZ, P3, !PT ;  /* 0x000000060b0b7c10 */ /* 0x000fe40009ffe4ff */
[----:B------:R-:W-:Y:S02]  /*50640*/  IADD3.X R7, R7, UR5, RZ, P4, !PT ;  /* 0x0000000507077c10 */ /* 0x000fe4000a7fe4ff */
[----:B------:R-:W-:Y:S02]  /*50650*/  IADD3.X R29, R29, UR5, RZ, P2, !PT ;  /* 0x000000051d1d7c10 */ /* 0x000fe400097fe4ff */
[----:B------:R-:W-:Y:S02]  /*50660*/  IADD3.X R23, R23, UR5, RZ, P6, !PT ;  /* 0x0000000517177c10 */ /* 0x000fe4000b7fe4ff */
[----:B------:R-:W-:-:S02]  /*50670*/  IADD3.X R22, R22, UR5, RZ, P5, !PT ;  /* 0x0000000516167c10 */ /* 0x000fc4000affe4ff */
[----:B--2---:R-:W-:Y:S02]  /*50680*/  IADD3.X R0, R0, UR5, RZ, P1, !PT ;  /* 0x0000000500007c10 */ /* 0x004fe40008ffe4ff */
[----:B------:R-:W-:-:S03]  /*50690*/  IADD3 R16, P1, R16, UR12, RZ ;  /* 0x0000000c10107c10 */ /* 0x000fc6000ff3e0ff */
[----:B------:R1:W-:Y:S04]  /*506a0*/  STL [R1+0x19e0], R0 ;  /* 0x0019e00001007387 */ /* 0x0003e80000100800 */
[----:B------:R1:W-:Y:S04]  /*506b0*/  STL [R1+0x1a24], R16 ;  /* 0x001a241001007387 */ /* 0x0003e80000100800 */
[----:B------:R1:W-:Y:S04]  /*506c0*/  STL [R1+0x19e8], R17 ;  /* 0x0019e81101007387 */ /* 0x0003e80000100800 */
[----:B------:R1:W-:Y:S01]  /*506d0*/  STL [R1+0x1a2c], R18 ;  /* 0x001a2c1201007387 */ /* 0x0003e20000100800 */
[----:B------:R-:W-:-:S03]  /*506e0*/  IADD3.X R25, R25, UR5, RZ, P1, !PT ;  /* 0x0000000519197c10 */ /* 0x000fc60008ffe4ff */
[----:B------:R1:W-:Y:S01]  /*506f0*/  STL [R1+0x19f0], R19 ;  /* 0x0019f01301007387 */ /* 0x0003e20000100800 */
[----:B------:R-:W-:-:S03]  /*50700*/  IADD3 R26, P1, R26, UR12, RZ ;  /* 0x0000000c1a1a7c10 */ /* 0x000fc6000ff3e0ff */
[----:B------:R1:W-:Y:S04]  /*50710*/  STL [R1+0x1a34], R4 ;  /* 0x001a340401007387 */ /* 0x0003e80000100800 */
[----:B------:R1:W-:Y:S04]  /*50720*/  STL [R1+0x19f8], R5 ;  /* 0x0019f80501007387 */ /* 0x0003e80000100800 */
[----:B------:R1:W-:Y:S04]  /*50730*/  STL [R1+0x1a3c], R24 ;  /* 0x001a3c1801007387 */ /* 0x0003e80000100800 */
        /* <DEDUP_REMOVED lines=24> */
[----:B------:R-:W-:Y:S05]  /*508c0*/  @P0 BRA `(.L_x_2) ;  /* 0xfffffd18004c0947 */ /* 0x000fea000383ffff */
.L_x_1:
[----:B-1----:R-:W2:Y:S01]  /*508d0*/  LDL.LU R8, [R1+0x360] ;  /* 0x0003600001087983 */ /* 0x002ea20000300800 */
[----:B------:R-:W-:Y:S01]  /*508e0*/  ULDC.64 UR4, c[0x0][0x228] ;  /* 0x00008a0000047ab9 */ /* 0x000fe20000000a00 */
[----:B------:R-:W-:Y:S01]  /*508f0*/  ULDC UR6, c[0x0][0x22c] ;  /* 0x00008b0000067ab9 */ /* 0x000fe20000000800 */
[----:B------:R-:W-:Y:S01]  /*50900*/  ULDC UR12, c[0x0][0x22c] ;  /* 0x00008b00000c7ab9 */ /* 0x000fe20000000800 */
[----:B------:R-:W2:Y:S04]  /*50910*/  LDL.LU R7, [R1+0x364] ;  /* 0x0003640001077983 */ /* 0x000ea80000300800 */
[----:B------:R-:W3:Y:S04]  /*50920*/  LDL.LU R6, [R1+0x368] ;  /* 0x0003680001067983 */ /* 0x000ee80000300800 */
[----:B------:R-:W3:Y:S04]  /*50930*/  LDL.LU R5, [R1+0x36c] ;  /* 0x00036c0001057983 */ /* 0x000ee80000300800 */
[----:B------:R-:W4:Y:S04]  /*50940*/  LDL.LU R4, [R1+0x350] ;  /* 0x0003500001047983 */ /* 0x000f280000300800 */
[----:B------:R-:W4:Y:S04]  /*50950*/  LDL.LU R3, [R1+0x354] ;  /* 0x0003540001037983 */ /* 0x000f280000300800 */
[----:B------:R-:W5:Y:S04]  /*50960*/  LDL.LU R2, [R1+0x358] ;  /* 0x0003580001027983 */ /* 0x000f680000300800 */
[----:B0-----:R-:W5:Y:S01]  /*50970*/  LDL.LU R0, [R1+0x35c] ;  /* 0x00035c0001007983 */ /* 0x001f620000300800 */
[----:B------:R-:W-:Y:S01]  /*50980*/  BAR.SYNC.DEFER_BLOCKING 0x0 ;  /* 0x0000000000007b1d */ /* 0x000fe20000010000 */
[----:B--2---:R-:W-:-:S05]  /*50990*/  F2FP.SATFINITE.E4M3.F32.PACK_AB_MERGE_C R22, R7, R8, RZ ;  /* 0x000000080716723e */ /* 0x004fca00048070ff */
[----:B------:R-:W-:Y:S01]  /*509a0*/  STL [R1+0x1ac8], R22 ;  /* 0x001ac81601007387 */ /* 0x000fe20000100800 */
[----:B---3--:R-:W-:Y:S02]  /*509b0*/  F2FP.SATFINITE.E4M3.F32.PACK_AB_MERGE_C R5, R5, R6, RZ ;  /* 0x000000060505723e */ /* 0x008fe400048070ff */
[----:B----4-:R-:W-:-:S05]  /*509c0*/  F2FP.SATFINITE.E4M3.F32.PACK_AB_MERGE_C R15, R3, R4, RZ ;  /* 0x00000004030f723e */ /* 0x010fca00048070ff */
[----:B------:R-:W-:Y:S01]  /*509d0*/  STL [R1+0x1acc], R15 ;  /* 0x001acc0f01007387 */ /* 0x000fe20000100800 */
[----:B-----5:R-:W-:-:S03]  /*509e0*/  F2FP.SATFINITE.E4M3.F32.PACK_AB_MERGE_C R29, R0, R2, RZ ;  /* 0x00000002001d723e */ /* 0x020fc600048070ff */
[----:B------:R-:W-:Y:S04]  /*509f0*/  STL [R1], R5 ;  /* 0x0000000501007387 */ /* 0x000fe80000100800 */
[----:B------:R-:W2:Y:S04]  /*50a00*/  LDL.LU R13, [R1+0x344] ;  /* 0x00034400010d7983 */ /* 0x000ea80000300800 */
[----:B------:R-:W3:Y:S04]  /*50a10*/  LDL.LU R28, [R1+0x34c] ;  /* 0x00034c00011c7983 */ /* 0x000ee80000300800 */
[----:B---3--:R0:W-:Y:S04]  /*50a20*/  STL [R1+0x1b38], R28 ;  /* 0x001b381c01007387 */ /* 0x0081e80000100800 */
[----:B0-----:R-:W2:Y:S04]  /*50a30*/  LDL.LU R28, [R1+0x340] ;  /* 0x00034000011c7983 */ /* 0x001ea80000300800 */
[----:B------:R-:W3:Y:S04]  /*50a40*/  LDL.LU R12, [R1+0x314] ;  /* 0x00031400010c7983 */ /* 0x000ee80000300800 */
[----:B---3--:R0:W-:Y:S04]  /*50a50*/  STL [R1+0x1b24], R12 ;  /* 0x001b240c01007387 */ /* 0x0081e80000100800 */
[----:B0-----:R-:W3:Y:S04]  /*50a60*/  LDL.LU R12, [R1+0x33c] ;  /* 0x00033c00010c7983 */ /* 0x001ee80000300800 */
[----:B---3--:R0:W-:Y:S04]  /*50a70*/  STL [R1+0x1b2c], R12 ;  /* 0x001b2c0c01007387 */ /* 0x0081e80000100800 */
[----:B0-----:R-:W3:Y:S04]  /*50a80*/  LDL.LU R12, [R1+0x334] ;  /* 0x00033400010c7983 */ /* 0x001ee80000300800 */
[----:B---3--:R0:W-:Y:S04]  /*50a90*/  STL [R1+0x1b34], R12 ;  /* 0x001b340c01007387 */ /* 0x0081e80000100800 */
[----:B0-----:R-:W3:Y:S04]  /*50aa0*/  LDL.LU R12, [R1+0x348] ;  /* 0x00034800010c7983 */ /* 0x001ee80000300800 */
[----:B------:R-:W4:Y:S04]  /*50ab0*/  LDL.LU R11, [R1+0x31c] ;  /* 0x00031c00010b7983 */ /* 0x000f280000300800 */
[----:B----4-:R0:W-:Y:S04]  /*50ac0*/  STL [R1+0x1b20], R11 ;  /* 0x001b200b01007387 */ /* 0x0101e80000100800 */
[----:B0-----:R-:W4:Y:S04]  /*50ad0*/  LDL.LU R11, [R1+0x310] ;  /* 0x00031000010b7983 */ /* 0x001f280000300800 */
[----:B----4-:R0:W-:Y:S04]  /*50ae0*/  STL [R1+0x1b28], R11 ;  /* 0x001b280b01007387 */ /* 0x0101e80000100800 */
[----:B0-----:R-:W4:Y:S04]  /*50af0*/  LDL.LU R11, [R1+0x338] ;  /* 0x00033800010b7983 */ /* 0x001f280000300800 */
[----:B----4-:R0:W-:Y:S04]  /*50b00*/  STL [R1+0x1b30], R11 ;  /* 0x001b300b01007387 */ /* 0x0101e80000100800 */
[----:B0-----:R-:W4:Y:S04]  /*50b10*/  LDL.LU R11, [R1+0x330] ;  /* 0x00033000010b7983 */ /* 0x001f280000300800 */
[----:B------:R-:W5:Y:S04]  /*50b20*/  LDL.LU R10, [R1+0x374] ;  /* 0x00037400010a7983 */ /* 0x000f680000300800 */
[----:B-----5:R0:W-:Y:S04]  /*50b30*/  STL [R1+0x1b1c], R10 ;  /* 0x001b1c0a01007387 */ /* 0x0201e80000100800 */
[----:B0-----:R-:W5:Y:S04]  /*50b40*/  LDL.LU R10, [R1+0x318] ;  /* 0x00031800010a7983 */ /* 0x001f680000300800 */
[----:B------:R-:W2:Y:S04]  /*50b50*/  LDL.LU R9, [R1+0x37c] ;  /* 0x00037c0001097983 */ /* 0x000ea80000300800 */
[----:B--2---:R0:W-:Y:S04]  /*50b60*/  STL [R1+0x1b18], R9 ;  /* 0x001b180901007387 */ /* 0x0041e80000100800 */
[----:B0-----:R-:W2:Y:S04]  /*50b70*/  LDL.LU R9, [R1+0x370] ;  /* 0x0003700001097983 */ /* 0x001ea80000300800 */
[----:B------:R-:W3:Y:S04]  /*50b80*/  LDL.LU R7, [R1+0x304] ;  /* 0x0003040001077983 */ /* 0x000ee80000300800 */
[----:B---3--:R0:W-:Y:S04]  /*50b90*/  STL [R1+0x1b14], R7 ;  /* 0x001b140701007387 */ /* 0x0081e80000100800 */
[----:B0-----:R-:W3:Y:S04]  /*50ba0*/  LDL.LU R7, [R1+0x378] ;  /* 0x0003780001077983 */ /* 0x001ee80000300800 */
[----:B------:R-:W4:Y:S04]  /*50bb0*/  LDL.LU R5, [R1+0x30c] ;  /* 0x00030c0001057983 */ /* 0x000f280000300800 */
[----:B----4-:R0:W-:Y:S04]  /*50bc0*/  STL [R1+0x1b10], R5 ;  /* 0x001b100501007387 */ /* 0x0101e80000100800 */
[----:B0-----:R-:W4:Y:S04]  /*50bd0*/  LDL.LU R5, [R1+0x300] ;  /* 0x0003000001057983 */ /* 0x001f280000300800 */
[----:B------:R-:W5:Y:S04]  /*50be0*/  LDL.LU R3, [R1+0x2f4] ;  /* 0x0002f40001037983 */ /* 0x000f680000300800 */
[----:B-----5:R0:W-:Y:S04]  /*50bf0*/  STL [R1+0x1afc], R3 ;  /* 0x001afc0301007387 */ /* 0x0201e80000100800 */
[----:B0-----:R-:W5:Y:S04]  /*50c00*/  LDL.LU R3, [R1+0x32c] ;  /* 0x00032c0001037983 */ /* 0x001f680000300800 */
[----:B-----5:R0:W-:Y:S04]  /*50c10*/  STL [R1+0x1b04], R3 ;  /* 0x001b040301007387 */ /* 0x0201e80000100800 */
[----:B0-----:R-:W5:Y:S04]  /*50c20*/  LDL.LU R3, [R1+0x324] ;  /* 0x0003240001037983 */ /* 0x001f680000300800 */
[----:B-----5:R0:W-:Y:S04]  /*50c30*/  STL [R1+0x1b0c], R3 ;  /* 0x001b0c0301007387 */ /* 0x0201e80000100800 */
[----:B0-----:R-:W5:Y:S04]  /*50c40*/  LDL.LU R3, [R1+0x308] ;  /* 0x0003080001037983 */ /* 0x001f680000300800 */
[----:B------:R-:W2:Y:S04]  /*50c50*/  LDL.LU R0, [R1+0x2fc] ;  /* 0x0002fc0001007983 */ /* 0x000ea80000300800 */
[----:B--2---:R0:W-:Y:S04]  /*50c60*/  STL [R1+0x1af8], R0 ;  /* 0x001af80001007387 */ /* 0x0041e80000100800 */
[----:B0-----:R-:W2:Y:S04]  /*50c70*/  LDL.LU R0, [R1+0x2f0] ;  /* 0x0002f00001007983 */ /* 0x001ea80000300800 */
[----:B--2---:R0:W-:Y:S04]  /*50c80*/  STL [R1+0x1b00], R0 ;  /* 0x001b000001007387 */ /* 0x0041e80000100800 */
[----:B0-----:R-:W2:Y:S04]  /*50c90*/  LDL.LU R0, [R1+0x328] ;  /* 0x0003280001007983 */ /* 0x001ea80000300800 */
        /* <DEDUP_REMOVED lines=14> */
[----:B------:R0:W-:Y:S04]  /*50d80*/  STL [R1+0x1ad0], R29 ;  /* 0x001ad01d01007387 */ /* 0x0001e80000100800 */
[----:B0-----:R-:W3:Y:S04]  /*50d90*/  LDL.LU R29, [R1+0xa0] ;  /* 0x0000a000011d7983 */ /* 0x001ee80000300800 */
        /* <DEDUP_REMOVED lines=8> */
[----:B0-----:R-:W4:Y:S01]  /*50e20*/  LDL.LU R14, [R1+0x88] ;  /* 0x00008800010e7983 */ /* 0x001f220000300800 */
[----:B------:R-:W-:-:S03]  /*50e30*/  F2FP.SATFINITE.E4M3.F32.PACK_AB_MERGE_C R13, R13, R28, RZ ;  /* 0x0000001c0d0d723e */ /* 0x000fc600048070ff */
        /* <DEDUP_REMOVED lines=15> */
[----:B------:R-:W5:Y:S02]  /*50f30*/  LDL.LU R28, [R1+0x1b38] ;  /* 0x001b3800011c7983 */ /* 0x000f640000300800 */
[----:B-----5:R-:W-:-:S02]  /*50f40*/  F2FP.SATFINITE.E4M3.F32.PACK_AB_MERGE_C R28, R28, R12, RZ ;  /* 0x0000000c1c1c723e */ /* 0x020fc400048070ff */
[----:B------:R-:W5:Y:S02]  /*50f50*/  LDL.LU R12, [R1+0x1b34] ;  /* 0x001b3400010c7983 */ /* 0x000f640000300800 */
[----:B-----5:R-:W-:Y:S02]  /*50f60*/  F2FP.SATFINITE.E4M3.F32.PACK_AB_MERGE_C R12, R12, R11, RZ ;  /* 0x0000000b0c0c723e */ /* 0x020fe400048070ff */
[----:B------:R-:W5:Y:S04]  /*50f70*/  LDL.LU R11, [R1+0x1b30] ;  /* 0x001b3000010b7983 */ /* 0x000f680000300800 */
[----:B------:R0:W-:Y:S04]  /*50f80*/  STL [R1+0x34], R12 ;  /* 0x0000340c01007387 */ /* 0x0001e80000100800 */
[----:B0-----:R-:W5:Y:S02]  /*50f90*/  LDL.LU R12, [R1+0x1b2c] ;  /* 0x001b2c00010c7983 */ /* 0x001f640000300800 */
[----:B-----5:R-:W-:-:S02]  /*50fa0*/  F2FP.SATFINITE.E4M3.F32.PACK_AB_MERGE_C R12, R12, R11, RZ ;  /* 0x0000000b0c0c723e */ /* 0x020fc400048070ff */
[----:B------:R-:W5:Y:S04]  /*50fb0*/  LDL.LU R11, [R1+0x1b28] ;  /* 0x001b2800010b7983 */ /* 0x000f680000300800 */
[----:B------:R0:W-:Y:S04]  /*50fc0*/  STL [R1+0x38], R12 ;  /* 0x0000380c01007387 */ /* 0x0001e80000100800 */
[----:B0-----:R-:W5:Y:S02]  /*50fd0*/  LDL.LU R12, [R1+0x1b24] ;  /* 0x001b2400010c7983 */ /* 0x001f640000300800 */
[----:B-----5:R-:W-:-:S02]  /*50fe0*/  F2FP.SATFINITE.E4M3.F32.PACK_AB_MERGE_C R12, R12, R11, RZ ;  /* 0x0000000b0c0c723e */ /* 0x020fc400048070ff */
[----:B------:R-:W5:Y:S02]  /*50ff0*/  LDL.LU R11, [R1+0x1b20] ;  /* 0x001b2000010b7983 */ /* 0x000f640000300800 */
[----:B-----5:R-:W-:Y:S02]  /*51000*/  F2FP.SATFINITE.E4M3.F32.PACK_AB_MERGE_C R11, R11, R10, RZ ;  /* 0x0000000a0b0b723e */ /* 0x020fe400048070ff */
[----:B------:R-:W5:Y:S02]  /*51010*/  LDL.LU R10, [R1+0x1b1c] ;  /* 0x001b1c00010a7983 */ /* 0x000f640000300800 */
[----:B-----5:R-:W-:Y:S02]  /*51020*/  F2FP.SATFINITE.E4M3.F32.PACK_AB_MERGE_C R10, R10, R9, RZ ;  /* 0x000000090a0a723e */ /* 0x020fe400048070ff */
[----:B------:R-:W5:Y:S02]  /*51030*/  LDL.LU R9, [R1+0x1b18] ;  /* 0x001b180001097983 */ /* 0x000f640000300800 */
[----:B-----5:R-:W-:-:S02]  /*51040*/  F2FP.SATFINITE.E4M3.F32.PACK_AB_MERGE_C R9, R9, R7, RZ ;  /* 0x000000070909723e */ /* 0x020fc400048070ff */
[----:B------:R-:W5:Y:S02]  /*51050*/  LDL.LU R7, [R1+0x1b14] ;  /* 0x001b140001077983 */ /* 0x000f640000300800 */
[----:B-----5:R-:W-:Y:S02]  /*51060*/  F2FP.SATFINITE.E4M3.F32.PACK_AB_MERGE_C R7, R7, R5, RZ ;  /* 0x000000050707723e */ /* 0x020fe400048070ff */
[----:B------:R-:W5:Y:S02]  /*51070*/  LDL.LU R5, [R1+0x1b10] ;  /* 0x001b100001057983 */ /* 0x000f640000300800 */
[----:B-----5:R-:W-:Y:S02]  /*51080*/  F2FP.SATFINITE.E4M3.F32.PACK_AB_MERGE_C R5, R5, R3, RZ ;  /* 0x000000030505723e */ /* 0x020fe400048070ff */
[----:B------:R-:W5:Y:S02]  /*51090*/  LDL.LU R3, [R1+0x1b0c] ;  /* 0x001b0c0001037983 */ /* 0x000f640000300800 */
[----:B-----5:R-:W-:-:S02]  /*510a0*/  F2FP.SATFINITE.E4M3.F32.PACK_AB_MERGE_C R3, R3, R0, RZ ;  /* 0x000000000303723e */ /* 0x020fc400048070ff */
        /* <DEDUP_REMOVED lines=14> */
[----:B------:R-:W2:Y:S02]  /*51190*/  LDL.LU R6, [R1+0x1aec] ;  /* 0x001aec0001067983 */ /* 0x000ea40000300800 */
[----:B--2---:R-:W-:Y:S02]  /*511a0*/  F2FP.SATFINITE.E4M3.F32.PACK_AB_MERGE_C R6, R6, R8, RZ ;  /* 0x000000080606723e */ /* 0x004fe400048070ff */
[----:B------:R-:W3:Y:S02]  /*511b0*/  LDL.LU R8, [R1+0x1ae8] ;  /* 0x001ae80001087983 */ /* 0x000ee40000300800 */
[----:B---3--:R-:W-:Y:S02]  /*511c0*/  F2FP.SATFINITE.E4M3.F32.PACK_AB_MERGE_C R8, R8, R29, RZ ;  /* 0x0000001d0808723e */ /* 0x008fe400048070ff */
[----:B------:R-:W4:Y:S02]  /*511d0*/  LDL.LU R29, [R1+0x1ae4] ;  /* 0x001ae400011d7983 */ /* 0x000f240000300800 */
[----:B----4-:R-:W-:-:S02]  /*511e0*/  F2FP.SATFINITE.E4M3.F32.PACK_AB_MERGE_C R29, R29, R14, RZ ;  /* 0x0000000e1d1d723e */ /* 0x010fc400048070ff */
[----:B------:R-:W2:Y:S04]  /*511f0*/  LDL.LU R14, [R1+0x1ae0] ;  /* 0x001ae000010e7983 */ /* 0x000ea80000300800 */
[----:B------:R0:W-:Y:S04]  /*51200*/  STL [R1+0x1c], R29 ;  /* 0x00001c1d01007387 */ /* 0x0001e80000100800 */
[----:B0-----:R-:W2:Y:S02]  /*51210*/  LDL.LU R29, [R1+0x1adc] ;  /* 0x001adc00011d7983 */ /* 0x001ea40000300800 */
[----:B--2---:R-:W-:-:S02]  /*51220*/  F2FP.SATFINITE.E4M3.F32.PACK_AB_MERGE_C R29, R29, R14, RZ ;  /* 0x0000000e1d1d723e */ /* 0x004fc400048070ff */
[----:B------:R-:W2:Y:S04]  /*51230*/  LDL.LU R14, [R1+0x1ad8] ;  /* 0x001ad800010e7983 */ /* 0x000ea80000300800 */
[----:B------:R0:W-:Y:S04]  /*51240*/  STL [R1+0x28], R29 ;  /* 0x0000281d01007387 */ /* 0x0001e80000100800 */
[----:B0-----:R-:W2:Y:S01]  /*51250*/  LDL.LU R29, [R1+0x1ad4] ;  /* 0x001ad400011d7983 */ /* 0x001ea20000300800 */
[----:B------:R-:W-:Y:S02]  /*51260*/  F2FP.SATFINITE.E4M3.F32.PACK_AB_MERGE_C R16, R16, R15, RZ ;  /* 0x0000000f1010723e */ /* 0x000fe400048070ff */
[----:B------:R-:W-:-:S02]  /*51270*/  F2FP.SATFINITE.E4M3.F32.PACK_AB_MERGE_C R17, R17, R22, RZ ;  /* 0x000000161111723e */ /* 0x000fc400048070ff */
[----:B--2---:R-:W-:Y:S02]  /*51280*/  F2FP.SATFINITE.E4M3.F32.PACK_AB_MERGE_C R14, R14, R29, RZ ;  /* 0x0000001d0e0e723e */ /* 0x004fe400048070ff */
[----:B------:R-:W2:Y:S04]  /*51290*/  LDL.LU R29, [R1+0x1ad0] ;  /* 0x001ad000011d7983 */ /* 0x000ea80000300800 */
[----:B------:R-:W3:Y:S04]  /*512a0*/  LDL.LU R15, [R1+0x1acc] ;  /* 0x001acc00010f7983 */ /* 0x000ee80000300800 */
[----:B------:R0:W-:Y:S04]  /*512b0*/  STL [R1+0x1ac4], R16 ;  /* 0x001ac41001007387 */ /* 0x0001e80000100800 */
[----:B0-----:R-:W4:Y:S04]  /*512c0*/  LDL.LU R16, [R1+0x90] ;  /* 0x0000900001107983 */ /* 0x001f280000300800 */
[----:B------:R-:W5:Y:S01]  /*512d0*/  LDL.LU R22, [R1+0x1ac8] ;  /* 0x001ac80001167983 */ /* 0x000f620000300800 */
[----:B------:R-:W-:-:S02]  /*512e0*/  F2FP.SATFINITE.E4M3.F32.PACK_AB_MERGE_C R18, R18, R24, RZ ;  /* 0x000000181212723e */ /* 0x000fc400048070ff */
[----:B------:R-:W-:Y:S01]  /*512f0*/  F2FP.SATFINITE.E4M3.F32.PACK_AB_MERGE_C R20, R20, R23, RZ ;  /* 0x000000171414723e */ /* 0x000fe200048070ff */
[----:B------:R-:W0:Y:S01]  /*51300*/  S2R R24, SR_CgaCtaId ;  /* 0x0000000000187919 */ /* 0x000e220000008800 */
[----:B------:R-:W-:Y:S02]  /*51310*/  F2FP.SATFINITE.E4M3.F32.PACK_AB_MERGE_C R21, R21, R27, RZ ;  /* 0x0000001b1515723e */ /* 0x000fe400048070ff */
[----:B------:R-:W-:Y:S02]  /*51320*/  MOV R23, 0x400 ;  /* 0x0000040000177802 */ /* 0x000fe40000000f00 */
[----:B------:R-:W-:Y:S02]  /*51330*/  F2FP.SATFINITE.E4M3.F32.PACK_AB_MERGE_C R25, R25, R26, RZ ;  /* 0x0000001a1919723e */ /* 0x000fe400048070ff */
[----:B----4-:R-:W-:Y:S02]  /*51340*/  F2FP.SATFINITE.E4M3.F32.PACK_AB_MERGE_C R19, R19, R16, RZ ;  /* 0x000000101313723e */ /* 0x010fe400048070ff */
[----:B------:R-:W4:Y:S01]  /*51350*/  LDL.LU R16, [R1] ;  /* 0x0000000001107983 */ /* 0x000f220000300800 */
[----:B---3--:R-:W-:-:S02]  /*51360*/  LOP3.LUT R15, R15, 0xffff, RZ, 0xc0, !PT ;  /* 0x0000ffff0f0f7812 */ /* 0x008fc400078ec0ff */
[----:B-----5:R-:W-:Y:S01]  /*51370*/  LOP3.LUT R26, R22, 0xffff, RZ, 0xc0, !PT ;  /* 0x0000ffff161a7812 */ /* 0x020fe200078ec0ff */
[----:B------:R0:W-:Y:S01]  /*51380*/  STL [R1+0x1ac0], R21 ;  /* 0x001ac01501007387 */ /* 0x0001e20000100800 */
[----:B------:R-:W-:Y:S02]  /*51390*/  LOP3.LUT R13, R13, 0xffff, RZ, 0xc0, !PT ;  /* 0x0000ffff0d0d7812 */ /* 0x000fe400078ec0ff */
[----:B------:R-:W-:Y:S01]  /*513a0*/  LOP3.LUT R27, R12, 0xffff, RZ, 0xc0, !PT ;  /* 0x0000ffff0c1b7812 */ /* 0x000fe200078ec0ff */
[----:B------:R1:W-:Y:S01]  /*513b0*/  STL [R1+0x14], R25 ;  /* 0x0000141901007387 */ /* 0x0003e20000100800 */
[----:B------:R-:W-:Y:S02]  /*513c0*/  LOP3.LUT R10, R10, 0xffff, RZ, 0xc0, !PT ;  /* 0x0000ffff0a0a7812 */ /* 0x000fe400078ec0ff */
[----:B------:R-:W-:Y:S02]  /*513d0*/  LOP3.LUT R7, R7, 0xffff, RZ, 0xc0, !PT ;  /* 0x0000ffff07077812 */ /* 0x000fe400078ec0ff */
[----:B------:R-:W-:-:S02]  /*513e0*/  LOP3.LUT R3, R3, 0xffff, RZ, 0xc0, !PT ;  /* 0x0000ffff03037812 */ /* 0x000fc400078ec0ff */
[----:B0-----:R-:W-:Y:S02]  /*513f0*/  LEA R21, R24, R23, 0x18 ;  /* 0x0000001718157211 */ /* 0x001fe400078ec0ff */
[----:B------:R-:W-:Y:S02]  /*51400*/  LOP3.LUT R2, R2, 0xffff, RZ, 0xc0, !PT ;  /* 0x0000ffff02027812 */ /* 0x000fe400078ec0ff */
[----:B-1----:R-:W-:Y:S01]  /*51410*/  LOP3.LUT R25, R17, 0xffff, RZ, 0xc0, !PT ;  /* 0x0000ffff11197812 */ /* 0x002fe200078ec0ff */
[----:B------:R0:W-:Y:S01]  /*51420*/  STL [R1+0x3c], R21 ;  /* 0x00003c1501007387 */ /* 0x0001e20000100800 */
[----:B------:R-:W-:Y:S02]  /*51430*/  LOP3.LUT R6, R6, 0xffff, RZ, 0xc0, !PT ;  /* 0x0000ffff06067812 */ /* 0x000fe400078ec0ff */
[----:B------:R-:W-:Y:S02]  /*51440*/  PRMT R12, R13, 0x3340, R1 ;  /* 0x000033400d0c7816 */ /* 0x000fe40000000001 */
[----:B------:R-:W-:-:S02]  /*51450*/  PRMT R22, R26, 0x3340, R15 ;  /* 0x000033401a167816 */ /* 0x000fc4000000000f */
[----:B------:R-:W-:Y:S02]  /*51460*/  PRMT R23, R27, 0x3340, R10 ;  /* 0x000033401b177816 */ /* 0x000fe4000000000a */
[--C-:B------:R-:W-:Y:S02]  /*51470*/  PRMT R17, R6, 0x3340, R1.reuse ;  /* 0x0000334006117816 */ /* 0x100fe40000000001 */
[----:B0-----:R-:W-:Y:S02]  /*51480*/  LOP3.LUT R21, R14, 0xffff, RZ, 0xc0, !PT ;  /* 0x0000ffff0e157812 */ /* 0x001fe400078ec0ff */
[----:B------:R-:W-:Y:S02]  /*51490*/  PRMT R14, R7, 0x3340, R1 ;  /* 0x00003340070e7816 */ /* 0x000fe40000000001 */
[----:B------:R-:W-:Y:S01]  /*514a0*/  PRMT R24, R3, 0x3340, R2 ;  /* 0x0000334003187816 */ /* 0x000fe20000000002 */
[----:B------:R-:W-:Y:S01]  /*514b0*/  STL [R1+0xc], R21 ;  /* 0x00000c1501007387 */ /* 0x000fe20000100800 */
[----:B------:R-:W-:-:S02]  /*514c0*/  LOP3.LUT R19, R19, 0xffff, RZ, 0xc0, !PT ;  /* 0x0000ffff13137812 */ /* 0x000fc400078ec0ff */
[----:B------:R-:W-:Y:S01]  /*514d0*/  PRMT R17, R24, 0x5410, R17 ;  /* 0x0000541018117816 */ /* 0x000fe20000000011 */
[----:B------:R0:W-:Y:S04]  /*514e0*/  STL [R1+0x8], R25 ;  /* 0x0000081901007387 */ /* 0x0001e80000100800 */
[----:B------:R1:W-:Y:S01]  /*514f0*/  STL [R1+0x4], R19 ;  /* 0x0000041301007387 */ /* 0x0003e20000100800 */
[----:B0-----:R-:W-:Y:S02]  /*51500*/  PRMT R25, R21, 0x3340, R25 ;  /* 0x0000334015197816 */ /* 0x001fe40000000019 */
[----:B------:R-:W-:Y:S02]  /*51510*/  PRMT R21, R22, 0x5410, R12 ;  /* 0x0000541016157816 */ /* 0x000fe4000000000c */
[----:B------:R-:W-:-:S02]  /*51520*/  PRMT R12, R23, 0x5410, R14 ;  /* 0x00005410170c7816 */ /* 0x000fc4000000000e */
[----:B-1----:R-:W-:Y:S01]  /*51530*/  PRMT R19, R19, 0x3340, R1 ;  /* 0x0000334013137816 */ /* 0x002fe20000000001 */
[----:B------:R-:W-:Y:S03]  /*51540*/  STL [R1+0x24], R21 ;  /* 0x0000241501007387 */ /* 0x000fe60000100800 */
[----:B------:R-:W-:Y:S01]  /*51550*/  PRMT R14, R25, 0x5410, R19 ;  /* 0x00005410190e7816 */ /* 0x000fe20000000013 */
[----:B------:R4:W-:Y:S04]  /*51560*/  STL [R1+0x20], R12 ;  /* 0x0000200c01007387 */ /* 0x0009e80000100800 */
[----:B------:R-:W-:Y:S01]  /*51570*/  STL [R1+0x18], R17 ;  /* 0x0000181101007387 */ /* 0x000fe20000100800 */
[----:B----4-:R-:W-:-:S03]  /*51580*/  LOP3.LUT R12, R16, 0xffff, RZ, 0xc0, !PT ;  /* 0x0000ffff100c7812 */ /* 0x010fc600078ec0ff */
[----:B------:R-:W3:Y:S01]  /*51590*/  LDL.LU R16, [R1+0x1aa4] ;  /* 0x001aa40001107983 */ /* 0x000ee20000300800 */
[----:B------:R-:W-:Y:S02]  /*515a0*/  LOP3.LUT R11, R11, 0xffff, RZ, 0xc0, !PT ;  /* 0x0000ffff0b0b7812 */ /* 0x000fe400078ec0ff */
[----:B------:R-:W-:Y:S01]  /*515b0*/  LOP3.LUT R9, R9, 0xffff, RZ, 0xc0, !PT ;  /* 0x0000ffff09097812 */ /* 0x000fe200078ec0ff */
[----:B------:R2:W-:Y:S01]  /*515c0*/  STL [R1+0x10], R14 ;  /* 0x0000100e01007387 */ /* 0x0005e20000100800 */
[----:B------:R-:W-:Y:S02]  /*515d0*/  LOP3.LUT R5, R5, 0xffff, RZ, 0xc0, !PT ;  /* 0x0000ffff05057812 */ /* 0x000fe400078ec0ff */
[----:B------:R-:W-:Y:S02]  /*515e0*/  LOP3.LUT R0, R0, 0xffff, RZ, 0xc0, !PT ;  /* 0x0000ffff00007812 */ /* 0x000fe400078ec0ff */
[----:B------:R-:W-:Y:S02]  /*515f0*/  LOP3.LUT R4, R4, 0xffff, RZ, 0xc0, !PT ;  /* 0x0000ffff04047812 */ /* 0x000fe400078ec0ff */
[----:B------:R-:W-:-:S02]  /*51600*/  LOP3.LUT R21, R8, 0xffff, RZ, 0xc0, !PT ;  /* 0x0000ffff08157812 */ /* 0x000fc400078ec0ff */
[--C-:B------:R-:W-:Y:S02]  /*51610*/  PRMT R8, R5, 0x3340, R1.reuse ;  /* 0x0000334005087816 */ /* 0x100fe40000000001 */
[----:B--2---:R-:W-:Y:S02]  /*51620*/  LOP3.LUT R14, R29, 0xffff, RZ, 0xc0, !PT ;  /* 0x0000ffff1d0e7812 */ /* 0x004fe400078ec0ff */
[----:B------:R-:W-:Y:S02]  /*51630*/  LOP3.LUT R29, R28, 0xffff, RZ, 0xc0, !PT ;  /* 0x0000ffff1c1d7812 */ /* 0x000fe400078ec0ff */
[----:B------:R-:W0:Y:S01]  /*51640*/  S2R R28, SR_TID.X ;  /* 0x00000000001c7919 */ /* 0x000e220000002100 */
[--C-:B------:R-:W-:Y:S02]  /*51650*/  PRMT R25, R21, 0x3340, R1.reuse ;  /* 0x0000334015197816 */ /* 0x100fe40000000001 */
[----:B------:R-:W-:Y:S02]  /*51660*/  PRMT R17, R29, 0x3340, R1 ;  /* 0x000033401d117816 */ /* 0x000fe40000000001 */
[----:B------:R-:W-:-:S02]  /*51670*/  PRMT R24, R12, 0x3340, R14 ;  /* 0x000033400c187816 */ /* 0x000fc4000000000e */
[----:B------:R-:W-:Y:S02]  /*51680*/  PRMT R23, R11, 0x3340, R9 ;  /* 0x000033400b177816 */ /* 0x000fe40000000009 */
[----:B------:R-:W-:Y:S01]  /*51690*/  PRMT R22, R0, 0x3340, R4 ;  /* 0x0000334000167816 */ /* 0x000fe20000000004 */
[----:B0-----:R-:W-:-:S05]  /*516a0*/  IMAD.SHL.U32 R19, R28, 0x80, RZ ;  /* 0x000000801c137824 */ /* 0x001fca00078e00ff */
[----:B------:R-:W-:-:S04]  /*516b0*/  LOP3.LUT R19, R19, 0xc00, RZ, 0xc0, !PT ;  /* 0x00000c0013137812 */ /* 0x000fc800078ec0ff */
[----:B---3--:R-:W-:Y:S02]  /*516c0*/  LOP3.LUT R19, R19, 0x60, R16, 0xf8, !PT ;  /* 0x0000006013137812 */ /* 0x008fe400078ef810 */
[----:B------:R-:W2:Y:S01]  /*516d0*/  LDL.LU R16, [R1+0x1ac4] ;  /* 0x001ac40001107983 */ /* 0x000ea20000300800 */
[----:B------:R-:W-:Y:S02]  /*516e0*/  SHF.R.U32.HI R26, RZ, 0x8, R26 ;  /* 0x00000008ff1a7819 */ /* 0x000fe4000001161a */
[----:B------:R-:W-:Y:S02]  /*516f0*/  SHF.R.U32.HI R15, RZ, 0x8, R15 ;  /* 0x00000008ff0f7819 */ /* 0x000fe4000001160f */
[----:B------:R-:W-:Y:S01]  /*51700*/  PRMT R17, R24, 0x5410, R17 ;  /* 0x0000541018117816 */ /* 0x000fe20000000011 */
[C---:B------:R-:W-:Y:S01]  /*51710*/  IMAD.SHL.U32 R24, R28.reuse, 0x200, RZ ;  /* 0x000002001c187824 */ /* 0x040fe200078e00ff */
[----:B------:R-:W-:Y:S01]  /*51720*/  PRMT R8, R23, 0x5410, R8 ;  /* 0x0000541017087816 */ /* 0x000fe20000000008 */
[----:B------:R-:W-:Y:S01]  /*51730*/  IMAD.SHL.U32 R28, R28, 0x10, RZ ;  /* 0x000000101c1c7824 */ /* 0x000fe200078e00ff */
[----:B------:R-:W-:-:S02]  /*51740*/  PRMT R25, R22, 0x5410, R25 ;  /* 0x0000541016197816 */ /* 0x000fc40000000019 */
[----:B------:R-:W-:Y:S02]  /*51750*/  LOP3.LUT R23, R18, 0xffff, RZ, 0xc0, !PT ;  /* 0x0000ffff12177812 */ /* 0x000fe400078ec0ff */
[----:B------:R-:W-:Y:S02]  /*51760*/  LOP3.LUT R20, R20, 0xffff, RZ, 0xc0, !PT ;  /* 0x0000ffff14147812 */ /* 0x000fe400078ec0ff */
[----:B------:R-:W-:Y:S02]  /*51770*/  SHF.R.U32.HI R27, RZ, 0x8, R27 ;  /* 0x00000008ff1b7819 */ /* 0x000fe4000001161b */
[----:B------:R-:W-:Y:S02]  /*51780*/  LOP3.LUT R15, R15, 0xffff, RZ, 0xc0, !PT ;  /* 0x0000ffff0f0f7812 */ /* 0x000fe400078ec0ff */
[----:B------:R-:W-:Y:S02]  /*51790*/  LOP3.LUT R26, R26, 0xffff, RZ, 0xc0, !PT ;  /* 0x0000ffff1a1a7812 */ /* 0x000fe400078ec0ff */
[----:B------:R-:W-:-:S02]  /*517a0*/  SHF.R.U32.HI R10, RZ, 0x8, R10 ;  /* 0x00000008ff0a7819 */ /* 0x000fc4000001160a */
[----:B------:R-:W-:Y:S02]  /*517b0*/  SHF.R.U32.HI R7, RZ, 0x8, R7 ;  /* 0x00000008ff077819 */ /* 0x000fe40000011607 */
[----:B------:R-:W-:Y:S02]  /*517c0*/  LOP3.LUT R27, R27, 0xffff, RZ, 0xc0, !PT ;  /* 0x0000ffff1b1b7812 */ /* 0x000fe400078ec0ff */
[----:B------:R-:W-:Y:S02]  /*517d0*/  LOP3.LUT R24, R24, 0xc00, RZ, 0xc0, !PT ;  /* 0x00000c0018187812 */ /* 0x000fe400078ec0ff */
[----:B------:R-:W-:Y:S02]  /*517e0*/  PRMT R15, R26, 0x3340, R15 ;  /* 0x000033401a0f7816 */ /* 0x000fe4000000000f */
[----:B------:R-:W-:Y:S02]  /*517f0*/  LOP3.LUT R10, R10, 0xffff, RZ, 0xc0, !PT ;  /* 0x0000ffff0a0a7812 */ /* 0x000fe400078ec0ff */
[----:B------:R-:W-:-:S02]  /*51800*/  SHF.R.U32.HI R2, RZ, 0x8, R2 ;  /* 0x00000008ff027819 */ /* 0x000fc40000011602 */
[----:B------:R-:W-:Y:S02]  /*51810*/  LOP3.LUT R26, R7, 0xffff, RZ, 0xc0, !PT ;  /* 0x0000ffff071a7812 */ /* 0x000fe400078ec0ff */
[----:B------:R-:W-:Y:S02]  /*51820*/  PRMT R7, R27, 0x3340, R10 ;  /* 0x000033401b077816 */ /* 0x000fe4000000000a */
[----:B------:R-:W3:Y:S01]  /*51830*/  LDL.LU R27, [R1+0x8] ;  /* 0x00000800011b7983 */ /* 0x000ee20000300800 */
[----:B------:R-:W-:Y:S02]  /*51840*/  SHF.R.U32.HI R3, RZ, 0x8, R3 ;  /* 0x00000008ff037819 */ /* 0x000fe40000011603 */
[----:B------:R-:W-:Y:S01]  /*51850*/  SHF.R.U32.HI R6, RZ, 0x8, R6 ;  /* 0x00000008ff067819 */ /* 0x000fe20000011606 */
[----:B------:R-:W4:Y:S01]  /*51860*/  LDL.LU R10, [R1+0x4] ;  /* 0x00000400010a7983 */ /* 0x000f220000300800 */
[----:B------:R-:W-:Y:S02]  /*51870*/  LOP3.LUT R3, R3, 0xffff, RZ, 0xc0, !PT ;  /* 0x0000ffff03037812 */ /* 0x000fe400078ec0ff */
[----:B------:R-:W-:-:S02]  /*51880*/  SHF.R.U32.HI R13, RZ, 0x8, R13 ;  /* 0x00000008ff0d7819 */ /* 0x000fc4000001160d */
[----:B------:R-:W-:Y:S02]  /*51890*/  SHF.R.U32.HI R11, RZ, 0x8, R11 ;  /* 0x00000008ff0b7819 */ /* 0x000fe4000001160b */
[----:B------:R-:W-:Y:S02]  /*518a0*/  SHF.R.U32.HI R0, RZ, 0x8, R0 ;  /* 0x00000008ff007819 */ /* 0x000fe40000011600 */
[----:B------:R-:W-:Y:S02]  /*518b0*/  SHF.R.U32.HI R4, RZ, 0x8, R4 ;  /* 0x00000008ff047819 */ /* 0x000fe40000011604 */
[----:B--2---:R-:W-:Y:S02]  /*518c0*/  LOP3.LUT R22, R16, 0xffff, RZ, 0xc0, !PT ;  /* 0x0000ffff10167812 */ /* 0x004fe400078ec0ff */
[----:B------:R-:W-:Y:S02]  /*518d0*/  PRMT R16, R20, 0x3340, R1 ;  /* 0x0000334014107816 */ /* 0x000fe40000000001 */
[----:B------:R-:W-:-:S02]  /*518e0*/  PRMT R18, R22, 0x3340, R23 ;  /* 0x0000334016127816 */ /* 0x000fc40000000017 */
[----:B------:R-:W-:Y:S02]  /*518f0*/  SHF.R.U32.HI R9, RZ, 0x8, R9 ;  /* 0x00000008ff097819 */ /* 0x000fe40000011609 */
[----:B------:R-:W-:Y:S02]  /*51900*/  PRMT R16, R18, 0x5410, R16 ;  /* 0x0000541012107816 */ /* 0x000fe40000000010 */
[----:B------:R-:W-:Y:S02]  /*51910*/  LOP3.LUT R18, R24, 0x1f0, R28, 0xf8, !PT ;  /* 0x000001f018127812 */ /* 0x000fe400078ef81c */
[----:B------:R-:W-:Y:S02]  /*51920*/  LOP3.LUT R24, R2, 0xffff, RZ, 0xc0, !PT ;  /* 0x0000ffff02187812 */ /* 0x000fe400078ec0ff */
[----:B------:R-:W-:Y:S02]  /*51930*/  PRMT R2, R26, 0x3340, R1 ;  /* 0x000033401a027816 */ /* 0x000fe40000000001 */
[----:B------:R-:W2:Y:S01]  /*51940*/  LDL.LU R26, [R1+0xc] ;  /* 0x00000c00011a7983 */ /* 0x000ea20000300800 */
[----:B------:R-:W-:-:S02]  /*51950*/  LOP3.LUT R28, R6, 0xffff, RZ, 0xc0, !PT ;  /* 0x0000ffff061c7812 */ /* 0x000fc400078ec0ff */
[----:B------:R-:W-:Y:S02]  /*51960*/  PRMT R6, R3, 0x3340, R24 ;  /* 0x0000334003067816 */ /* 0x000fe40000000018 */
[----:B------:R-:W0:Y:S01]  /*51970*/  S2R R24, SR_TID.X ;  /* 0x0000000000187919 */ /* 0x000e220000002100 */
[----:B------:R-:W-:Y:S02]  /*51980*/  PRMT R3, R28, 0x3340, R1 ;  /* 0x000033401c037816 */ /* 0x000fe40000000001 */
[----:B------:R-:W-:Y:S02]  /*51990*/  SHF.R.U32.HI R5, RZ, 0x8, R5 ;  /* 0x00000008ff057819 */ /* 0x000fe40000011605 */
[----:B------:R-:W-:Y:S02]  /*519a0*/  SHF.R.U32.HI R29, RZ, 0x8, R29 ;  /* 0x00000008ff1d7819 */ /* 0x000fe4000001161d */
[----:B------:R-:W-:Y:S02]  /*519b0*/  LOP3.LUT R13, R13, 0xffff, RZ, 0xc0, !PT ;  /* 0x0000ffff0d0d7812 */ /* 0x000fe400078ec0ff */
[----:B---3--:R-:W-:Y:S01]  /*519c0*/  SHF.R.U32.HI R27, RZ, 0x8, R27 ;  /* 0x00000008ff1b7819 */ /* 0x008fe2000001161b */
[----:B0-----:R-:W-:Y:S01]  /*519d0*/  IMAD.SHL.U32 R28, R24, 0x4, RZ ;  /* 0x00000004181c7824 */ /* 0x001fe200078e00ff */
[----:B------:R-:W-:-:S02]  /*519e0*/  LOP3.LUT R0, R0, 0xffff, RZ, 0xc0, !PT ;  /* 0x0000ffff00007812 */ /* 0x000fc400078ec0ff */
[----:B------:R-:W-:Y:S02]  /*519f0*/  LOP3.LUT R9, R9, 0xffff, RZ, 0xc0, !PT ;  /* 0x0000ffff09097812 */ /* 0x000fe400078ec0ff */
[----:B------:R-:W-:Y:S02]  /*51a00*/  LOP3.LUT R5, R5, 0xffff, RZ, 0xc0, !PT ;  /* 0x0000ffff05057812 */ /* 0x000fe400078ec0ff */
[----:B------:R-:W-:Y:S02]  /*51a10*/  SHF.R.U32.HI R22, RZ, 0x8, R22 ;  /* 0x00000008ff167819 */ /* 0x000fe40000011616 */
[----:B----4-:R-:W-:Y:S02]  /*51a20*/  SHF.R.U32.HI R10, RZ, 0x8, R10 ;  /* 0x00000008ff0a7819 */ /* 0x010fe4000001160a */
[----:B------:R-:W-:Y:S02]  /*51a30*/  SHF.R.U32.HI R23, RZ, 0x8, R23 ;  /* 0x00000008ff177819 */ /* 0x000fe40000011617 */
[----:B------:R-:W-:-:S02]  /*51a40*/  LOP3.LUT R29, R29, 0xffff, RZ, 0xc0, !PT ;  /* 0x0000ffff1d1d7812 */ /* 0x000fc400078ec0ff */
[----:B------:R-:W-:Y:S02]  /*51a50*/  PRMT R13, R13, 0x3340, R1 ;  /* 0x000033400d0d7816 */ /* 0x000fe40000000001 */
[----:B--2---:R-:W-:Y:S02]  /*51a60*/  SHF.R.U32.HI R24, RZ, 0x8, R26 ;  /* 0x00000008ff187819 */ /* 0x004fe4000001161a */
[----:B------:R-:W-:Y:S02]  /*51a70*/  SHF.R.U32.HI R26, RZ, 0x8, R12 ;  /* 0x00000008ff1a7819 */ /* 0x000fe4000001160c */
[----:B------:R-:W-:Y:S02]  /*51a80*/  SHF.R.U32.HI R12, RZ, 0x8, R14 ;  /* 0x00000008ff0c7819 */ /* 0x000fe4000001160e */
[----:B------:R-:W-:Y:S02]  /*51a90*/  LOP3.LUT R14, R27, 0xffff, RZ, 0xc0, !PT ;  /* 0x0000ffff1b0e7812 */ /* 0x000fe400078ec0ff */
[----:B------:R-:W-:-:S04]  /*51aa0*/  LOP3.LUT R24, R24, 0xffff, RZ, 0xc0, !PT ;  /* 0x0000ffff18187812 */ /* 0x000fc800078ec0ff */
[----:B------:R-:W-:Y:S02]  /*51ab0*/  PRMT R14, R24, 0x3340, R14 ;  /* 0x00003340180e7816 */ /* 0x000fe4000000000e */
[----:B------:R-:W-:Y:S02]  /*51ac0*/  LOP3.LUT R24, R19, 0x70, R28, 0x78, !PT ;  /* 0x0000007013187812 */ /* 0x000fe400078e781c */
[----:B------:R-:W2:Y:S01]  /*51ad0*/  LDL.LU R28, [R1+0x3c] ;  /* 0x00003c00011c7983 */ /* 0x000ea20000300800 */
[----:B------:R-:W0:Y:S01]  /*51ae0*/  S2R R27, SR_TID.X ;  /* 0x00000000001b7919 */ /* 0x000e220000002100 */
[----:B------:R-:W-:Y:S02]  /*51af0*/  LOP3.LUT R19, R11, 0xffff, RZ, 0xc0, !PT ;  /* 0x0000ffff0b137812 */ /* 0x000fe400078ec0ff */
[----:B------:R-:W-:-:S04]  /*51b00*/  LOP3.LUT R11, R4, 0xffff, RZ, 0xc0, !PT ;  /* 0x0000ffff040b7812 */ /* 0x000fc800078ec0ff */
[----:B------:R-:W-:Y:S02]  /*51b10*/  PRMT R11, R0, 0x3340, R11 ;  /* 0x00003340000b7816 */ /* 0x000fe4000000000b */
[----:B------:R-:W-:Y:S02]  /*51b20*/  SHF.R.U32.HI R0, RZ, 0x8, R21 ;  /* 0x00000008ff007819 */ /* 0x000fe40000011615 */
[----:B------:R-:W-:Y:S01]  /*51b30*/  PRMT R19, R19, 0x3340, R9 ;  /* 0x0000334013137816 */ /* 0x000fe20000000009 */
[----:B------:R-:W3:Y:S01]  /*51b40*/  LDL.LU R21, [R1+0x1ac0] ;  /* 0x001ac00001157983 */ /* 0x000ee20000300800 */
[----:B------:R-:W-:Y:S02]  /*51b50*/  LOP3.LUT R0, R0, 0xffff, RZ, 0xc0, !PT ;  /* 0x0000ffff00007812 */ /* 0x000fe400078ec0ff */
[----:B------:R-:W-:Y:S02]  /*51b60*/  PRMT R9, R5, 0x3340, R1 ;  /* 0x0000334005097816 */ /* 0x000fe40000000001 */
[----:B------:R-:W-:-:S02]  /*51b70*/  LOP3.LUT R5, R22, 0xffff, RZ, 0xc0, !PT ;  /* 0x0000ffff16057812 */ /* 0x000fc400078ec0ff */
[----:B------:R-:W-:Y:S02]  /*51b80*/  LOP3.LUT R26, R26, 0xffff, RZ, 0xc0, !PT ;  /* 0x0000ffff1a1a7812 */ /* 0x000fe400078ec0ff */
[--C-:B------:R-:W-:Y:S02]  /*51b90*/  PRMT R22, R0, 0x3340, R1.reuse ;  /* 0x0000334000167816 */ /* 0x100fe40000000001 */
[----:B------:R-:W-:Y:S02]  /*51ba0*/  LOP3.LUT R12, R12, 0xffff, RZ, 0xc0, !PT ;  /* 0x0000ffff0c0c7812 */ /* 0x000fe400078ec0ff */
[----:B------:R-:W-:Y:S02]  /*51bb0*/  LOP3.LUT R10, R10, 0xffff, RZ, 0xc0, !PT ;  /* 0x0000ffff0a0a7812 */ /* 0x000fe400078ec0ff */
[----:B------:R-:W-:Y:S02]  /*51bc0*/  LOP3.LUT R23, R23, 0xffff, RZ, 0xc0, !PT ;  /* 0x0000ffff17177812 */ /* 0x000fe400078ec0ff */
[----:B------:R-:W-:-:S02]  /*51bd0*/  PRMT R4, R29, 0x3340, R1 ;  /* 0x000033401d047816 */ /* 0x000fc40000000001 */
[----:B0-----:R-:W-:Y:S01]  /*51be0*/  LOP3.LUT R0, R27, 0x20, RZ, 0xc0, !PT ;  /* 0x000000201b007812 */ /* 0x001fe200078ec0ff */
[----:B------:R-:W4:Y:S01]  /*51bf0*/  LDL.LU R29, [R1+0x28] ;  /* 0x00002800011d7983 */ /* 0x000f220000300800 */
[----:B------:R-:W-:Y:S02]  /*51c00*/  PRMT R12, R26, 0x3340, R12 ;  /* 0x000033401a0c7816 */ /* 0x000fe4000000000c */
[----:B------:R-:W-:Y:S01]  /*51c10*/  PRMT R10, R10, 0x3340, R1 ;  /* 0x000033400a0a7816 */ /* 0x000fe20000000001 */
[----:B------:R-:W5:Y:S01]  /*51c20*/  LDL.LU R26, [R1+0x14] ;  /* 0x00001400011a7983 */ /* 0x000f620000300800 */
[----:B------:R-:W-:Y:S02]  /*51c30*/  PRMT R23, R5, 0x3340, R23 ;  /* 0x0000334005177816 */ /* 0x000fe40000000017 */
[----:B------:R-:W-:Y:S01]  /*51c40*/  PRMT R13, R15, 0x5410, R13 ;  /* 0x000054100f0d7816 */ /* 0x000fe2000000000d */
[----:B------:R-:W4:Y:S01]  /*51c50*/  LDL.LU R5, [R1+0x20] ;  /* 0x0000200001057983 */ /* 0x000f220000300800 */
[----:B------:R-:W-:-:S02]  /*51c60*/  PRMT R2, R7, 0x5410, R2 ;  /* 0x0000541007027816 */ /* 0x000fc40000000002 */
[----:B------:R-:W-:Y:S01]  /*51c70*/  PRMT R3, R6, 0x5410, R3 ;  /* 0x0000541006037816 */ /* 0x000fe20000000003 */
[----:B------:R-:W5:Y:S01]  /*51c80*/  LDL.LU R15, [R1+0x2c] ;  /* 0x00002c00010f7983 */ /* 0x000f620000300800 */
[----:B------:R-:W-:-:S03]  /*51c90*/  PRMT R10, R14, 0x5410, R10 ;  /* 0x000054100e0a7816 */ /* 0x000fc6000000000a */
[----:B------:R-:W4:Y:S04]  /*51ca0*/  LDL.LU R7, [R1+0x10] ;  /* 0x0000100001077983 */ /* 0x000f280000300800 */
[----:B------:R-:W4:Y:S04]  /*51cb0*/  LDL.LU R6, [R1+0x18] ;  /* 0x0000180001067983 */ /* 0x000f280000300800 */
[----:B------:R-:W4:Y:S01]  /*51cc0*/  LDL.LU R14, [R1+0x1c] ;  /* 0x00001c00010e7983 */ /* 0x000f220000300800 */
[----:B------:R-:W-:Y:S02]  /*51cd0*/  PRMT R9, R19, 0x5410, R9 ;  /* 0x0000541013097816 */ /* 0x000fe40000000009 */
[----:B------:R-:W-:Y:S01]  /*51ce0*/  PRMT R22, R11, 0x5410, R22 ;  /* 0x000054100b167816 */ /* 0x000fe20000000016 */
[----:B--2---:R-:W-:-:S04]  /*51cf0*/  IMAD R0, R0, 0x10, R28 ;  /* 0x0000001000007824 */ /* 0x004fc800078e021c */
[----:B------:R-:W-:Y:S01]  /*51d00*/  IMAD.IADD R0, R24, 0x1, R0 ;  /* 0x0000000118007824 */ /* 0x000fe200078e0200 */
[----:B------:R-:W-:Y:S02]  /*51d10*/  PRMT R24, R12, 0x5410, R4 ;  /* 0x000054100c187816 */ /* 0x000fe40000000004 */
[----:B------:R-:W2:Y:S04]  /*51d20*/  LDL.LU R12, [R1+0x34] ;  /* 0x00003400010c7983 */ /* 0x000ea80000300800 */
[----:B------:R-:W2:Y:S04]  /*51d30*/  LDL.LU R4, [R1+0x24] ;  /* 0x0000240001047983 */ /* 0x000ea80000300800 */
[----:B------:R-:W2:Y:S04]  /*51d40*/  LDL.LU R19, [R1+0x30] ;  /* 0x0000300001137983 */ /* 0x000ea80000300800 */
[----:B------:R-:W2:Y:S01]  /*51d50*/  LDL.LU R11, [R1+0x38] ;  /* 0x00003800010b7983 */ /* 0x000ea20000300800 */
[----:B---3--:R-:W-:-:S02]  /*51d60*/  LOP3.LUT R21, R21, 0xffff, RZ, 0xc0, !PT ;  /* 0x0000ffff15157812 */ /* 0x008fc400078ec0ff */
[----:B-----5:R-:W-:-:S04]  /*51d70*/  LOP3.LUT R15, R15, 0xffff, RZ, 0xc0, !PT ;  /* 0x0000ffff0f0f7812 */ /* 0x020fc800078ec0ff */
[----:B----4-:R-:W-:Y:S02]  /*51d80*/  PRMT R5, R5, 0x4210, R15 ;  /* 0x0000421005057816 */ /* 0x010fe4000000000f */
[----:B------:R-:W-:Y:S02]  /*51d90*/  PRMT R7, R7, 0x4210, R21 ;  /* 0x0000421007077816 */ /* 0x000fe40000000015 */
[----:B------:R-:W-:-:S04]  /*51da0*/  SHF.R.U32.HI R20, RZ, 0x8, R20 ;  /* 0x00000008ff147819 */ /* 0x000fc80000011614 */
[----:B------:R-:W-:Y:S02]  /*51db0*/  LOP3.LUT R20, R20, 0xffff, RZ, 0xc0, !PT ;  /* 0x0000ffff14147812 */ /* 0x000fe400078ec0ff */
[----:B------:R-:W-:Y:S02]  /*51dc0*/  LOP3.LUT R14, R14, 0xffff, RZ, 0xc0, !PT ;  /* 0x0000ffff0e0e7812 */ /* 0x000fe400078ec0ff */
[----:B------:R-:W-:Y:S02]  /*51dd0*/  PRMT R20, R20, 0x3340, R1 ;  /* 0x0000334014147816 */ /* 0x000fe40000000001 */
[----:B------:R-:W-:Y:S02]  /*51de0*/  PRMT R6, R6, 0x4210, R14 ;  /* 0x0000421006067816 */ /* 0x000fe4000000000e */
[----:B------:R-:W-:Y:S02]  /*51df0*/  PRMT R23, R23, 0x5410, R20 ;  /* 0x0000541017177816 */ /* 0x000fe40000000014 */
[----:B--2---:R-:W-:-:S04]  /*51e00*/  LOP3.LUT R12, R12, 0xffff, RZ, 0xc0, !PT ;  /* 0x0000ffff0c0c7812 */ /* 0x004fc800078ec0ff */
[--C-:B------:R-:W-:Y:S02]  /*51e10*/  PRMT R4, R4, 0x4210, R12.reuse ;  /* 0x0000421004047816 */ /* 0x100fe4000000000c */
[----:B------:R-:W-:Y:S02]  /*51e20*/  PRMT R12, R13, 0x5210, R12 ;  /* 0x000052100d0c7816 */ /* 0x000fe4000000000c */
[----:B------:R-:W-:Y:S02]  /*51e30*/  PRMT R13, R2, 0x5210, R15 ;  /* 0x00005210020d7816 */ /* 0x000fe4000000000f */
[----:B------:R-:W-:Y:S02]  /*51e40*/  PRMT R15, R10, 0x5210, R21 ;  /* 0x000052100a0f7816 */ /* 0x000fe40000000015 */
[----:B------:R-:W-:Y:S02]  /*51e50*/  LOP3.LUT R21, R19, 0xffff, RZ, 0xc0, !PT ;  /* 0x0000ffff13157812 */ /* 0x000fe400078ec0ff */
[----:B------:R-:W2:Y:S01]  /*51e60*/  LDL.LU R19, [R1+0x250] ;  /* 0x0002500001137983 */ /* 0x000ea20000300800 */
[----:B------:R-:W-:-:S03]  /*51e70*/  LOP3.LUT R20, R11, 0xffff, RZ, 0xc0, !PT ;  /* 0x0000ffff0b147812 */ /* 0x000fc600078ec0ff */
[----:B------:R0:W-:Y:S02]  /*51e80*/  STS.128 [R0], R4 ;  /* 0x0000000400007388 */ /* 0x0001e40000000c00 */
[----:B0-----:R-:W-:Y:S02]  /*51e90*/  PRMT R4, R17, 0x4210, R20 ;  /* 0x0000421011047816 */ /* 0x001fe40000000014 */
[----:B------:R-:W3:Y:S01]  /*51ea0*/  LDL.LU R17, [R1+0x1aa0] ;  /* 0x001aa00001117983 */ /* 0x000ee20000300800 */
[----:B------:R-:W-:Y:S02]  /*51eb0*/  PRMT R14, R3, 0x5210, R14 ;  /* 0x00005210030e7816 */ /* 0x000fe4000000000e */
[----:B------:R-:W-:Y:S02]  /*51ec0*/  LOP3.LUT R2, R29, 0xffff, RZ, 0xc0, !PT ;  /* 0x0000ffff1d027812 */ /* 0x000fe400078ec0ff */
[----:B------:R-:W-:Y:S02]  /*51ed0*/  LOP3.LUT R3, R26, 0xffff, RZ, 0xc0, !PT ;  /* 0x0000ffff1a037812 */ /* 0x000fe400078ec0ff */
[----:B------:R-:W-:-:S02]  /*51ee0*/  PRMT R5, R8, 0x4210, R21 ;  /* 0x0000421008057816 */ /* 0x000fc40000000015 */
[--C-:B------:R-:W-:Y:S02]  /*51ef0*/  PRMT R6, R25, 0x4210, R2.reuse ;  /* 0x0000421019067816 */ /* 0x100fe40000000002 */
[----:B------:R-:W-:Y:S02]  /*51f00*/  PRMT R7, R16, 0x4210, R3 ;  /* 0x0000421010077816 */ /* 0x000fe40000000003 */
[----:B------:R-:W-:Y:S02]  /*51f10*/  PRMT R22, R22, 0x5210, R2 ;  /* 0x0000521016167816 */ /* 0x000fe40000000002 */
[----:B------:R-:W-:Y:S02]  /*51f20*/  SHF.R.U32.HI R2, RZ, 0x4, R27 ;  /* 0x00000004ff027819 */ /* 0x000fe4000001161b */
[----:B------:R-:W-:Y:S02]  /*51f30*/  PRMT R20, R24, 0x5210, R20 ;  /* 0x0000521018147816 */ /* 0x000fe40000000014 */
[----:B------:R-:W-:-:S02]  /*51f40*/  PRMT R21, R9, 0x5210, R21 ;  /* 0x0000521009157816 */ /* 0x000fc40000000015 */
[----:B------:R-:W-:Y:S01]  /*51f50*/  PRMT R23, R23, 0x5210, R3 ;  /* 0x0000521017177816 */ /* 0x000fe20000000003 */
[----:B------:R0:W-:Y:S01]  /*51f60*/  STS.128 [R0+0x80], R4 ;  /* 0x0000800400007388 */ /* 0x0001e20000000c00 */
[----:B------:R-:W-:-:S03]  /*51f70*/  SHF.R.U32.HI R3, RZ, 0x4, R27 ;  /* 0x00000004ff037819 */ /* 0x000fc6000001161b */
[----:B------:R-:W-:Y:S04]  /*51f80*/  STS.128 [R0+0x100], R12 ;  /* 0x0001000c00007388 */ /* 0x000fe80000000c00 */
[----:B------:R1:W-:Y:S01]  /*51f90*/  STS.128 [R0+0x180], R20 ;  /* 0x0001801400007388 */ /* 0x0003e20000000c00 */
[----:B------:R-:W-:Y:S01]  /*51fa0*/  SGXT.U32 R3, R3, 0x2 ;  /* 0x000000020303781a */ /* 0x000fe20000000000 */
[C---:B0-----:R-:W-:Y:S02]  /*51fb0*/  VIADD R6, R2.reuse, 0x3c ;  /* 0x0000003c02067836 */ /* 0x041fe40000000000 */
[----:B------:R-:W-:Y:S01]  /*51fc0*/  VIADD R5, R2, 0x7c ;  /* 0x0000007c02057836 */ /* 0x000fe20000000000 */
[----:B------:R-:W-:-:S04]  /*51fd0*/  LOP3.LUT R18, R18, 0x20, R27, 0x78, !PT ;  /* 0x0000002012127812 */ /* 0x000fc800078e781b */
[----:B------:R-:W-:Y:S01]  /*51fe0*/  LOP3.LUT R16, R18, 0x40, RZ, 0x3c, !PT ;  /* 0x0000004012107812 */ /* 0x000fe200078e3cff */
[C---:B------:R-:W-:Y:S01]  /*51ff0*/  IMAD.IADD R4, R28.reuse, 0x1, R18 ;  /* 0x000000011c047824 */ /* 0x040fe200078e0212 */
[----:B------:R-:W-:Y:S03]  /*52000*/  BAR.SYNC.DEFER_BLOCKING 0x0 ;  /* 0x0000000000007b1d */ /* 0x000fe60000010000 */
[----:B------:R-:W-:-:S05]  /*52010*/  IMAD.IADD R16, R28, 0x1, R16 ;  /* 0x000000011c107824 */ /* 0x000fca00078e0210 */
[----:B-1----:R-:W0:Y:S01]  /*52020*/  LDC R20, c[0x0][0x248] ;  /* 0x00009200ff147b82 */ /* 0x002e220000000800 */
[----:B------:R-:W1:Y:S04]  /*52030*/  LDS.128 R12, [R4] ;  /* 0x00000000040c7984 */ /* 0x000e680000000c00 */
[----:B------:R-:W4:Y:S01]  /*52040*/  LDS.128 R8, [R16] ;  /* 0x0000000010087984 */ /* 0x000f220000000c00 */
[C-C-:B--2---:R-:W-:Y:S02]  /*52050*/  LOP3.LUT R0, R19.reuse, 0xfc, R2.reuse, 0xfe, !PT ;  /* 0x000000fc13007812 */ /* 0x144fe400078efe02 */
[C---:B------:R-:W-:Y:S02]  /*52060*/  LOP3.LUT R7, R19.reuse, 0xbc, R2, 0xfe, !PT ;  /* 0x000000bc13077812 */ /* 0x040fe400078efe02 */
[C---:B------:R-:W-:Y:S01]  /*52070*/  LOP3.LUT R2, R19.reuse, R6, RZ, 0xfc, !PT ;  /* 0x0000000613027212 */ /* 0x040fe200078efcff */
[----:B------:R2:W-:Y:S01]  /*52080*/  STL [R1+0x78], R0 ;  /* 0x0000780001007387 */ /* 0x0005e20000100800 */
[----:B------:R-:W-:-:S03]  /*52090*/  LOP3.LUT R29, R19, 0x1c, R3, 0xfe, !PT ;  /* 0x0000001c131d7812 */ /* 0x000fc600078efe03 */
[----:B------:R-:W-:Y:S01]  /*520a0*/  STL [R1+0x74], R7 ;  /* 0x0000740701007387 */ /* 0x000fe20000100800 */
[----:B------:R-:W-:-:S03]  /*520b0*/  LOP3.LUT R6, R19, 0x20, R3, 0xfe, !PT ;  /* 0x0000002013067812 */ /* 0x000fc600078efe03 */
[----:B------:R5:W-:Y:S01]  /*520c0*/  STL [R1+0x28], R2 ;  /* 0x0000280201007387 */ /* 0x000be20000100800 */
[C---:B--2---:R-:W-:Y:S02]  /*520d0*/  LOP3.LUT R0, R19.reuse, R5, RZ, 0xfc, !PT ;  /* 0x0000000513007212 */ /* 0x044fe400078efcff */
[C-C-:B------:R-:W-:Y:S02]  /*520e0*/  LOP3.LUT R5, R19.reuse, 0x24, R3.reuse, 0xfe, !PT ;  /* 0x0000002413057812 */ /* 0x140fe400078efe03 */
[C-C-:B-----5:R-:W-:Y:S01]  /*520f0*/  LOP3.LUT R2, R19.reuse, 0xc, R3.reuse, 0xfe, !PT ;  /* 0x0000000c13027812 */ /* 0x160fe200078efe03 */
[----:B------:R-:W-:Y:S04]  /*52100*/  STL [R1+0x6c], R0 ;  /* 0x00006c0001007387 */ /* 0x000fe80000100800 */
[----:B------:R2:W-:Y:S04]  /*52110*/  STL [R1+0x1abc], R2 ;  /* 0x001abc0201007387 */ /* 0x0005e80000100800 */
[----:B------:R-:W-:Y:S04]  /*52120*/  STL [R1+0x1ab8], R29 ;  /* 0x001ab81d01007387 */ /* 0x000fe80000100800 */
[----:B------:R5:W-:Y:S01]  /*52130*/  STL [R1], R6 ;  /* 0x0000000601007387 */ /* 0x000be20000100800 */
[----:B--2---:R-:W-:-:S03]  /*52140*/  LOP3.LUT R2, R19, 0x28, R3, 0xfe, !PT ;  /* 0x0000002813027812 */ /* 0x004fc600078efe03 */
[----:B------:R2:W-:Y:S01]  /*52150*/  STL [R1+0x4], R5 ;  /* 0x0000040501007387 */ /* 0x0005e20000100800 */
[----:B-----5:R-:W-:-:S03]  /*52160*/  LOP3.LUT R6, R19, 0x2c, R3, 0xfe, !PT ;  /* 0x0000002c13067812 */ /* 0x020fc600078efe03 */
[----:B------:R5:W-:Y:S01]  /*52170*/  STL [R1+0x14], R2 ;  /* 0x0000140201007387 */ /* 0x000be20000100800 */
[----:B--2---:R-:W-:-:S03]  /*52180*/  LOP3.LUT R5, R19, 0x30, R3, 0xfe, !PT ;  /* 0x0000003013057812 */ /* 0x004fc600078efe03 */
[----:B------:R2:W-:Y:S04]  /*52190*/  STL [R1+0x18], R6 ;  /* 0x0000180601007387 */ /* 0x0005e80000100800 */
[----:B------:R1:W-:Y:S01]  /*521a0*/  STL [R1+0x1c], R5 ;  /* 0x00001c0501007387 */ /* 0x0003e20000100800 */
[C-C-:B-----5:R-:W-:Y:S02]  /*521b0*/  LOP3.LUT R2, R19.reuse, 0x34, R3.reuse, 0xfe, !PT ;  /* 0x0000003413027812 */ /* 0x160fe400078efe03 */
[----:B--2---:R-:W-:-:S03]  /*521c0*/  LOP3.LUT R6, R19, 0x38, R3, 0xfe, !PT ;  /* 0x0000003813067812 */ /* 0x004fc600078efe03 */
[----:B------:R2:W-:Y:S01]  /*521d0*/  STL [R1+0x20], R2 ;  /* 0x0000200201007387 */ /* 0x0005e20000100800 */
[----:B-1----:R-:W-:-:S03]  /*521e0*/  LOP3.LUT R5, R19, 0x40, R3, 0xfe, !PT ;  /* 0x0000004013057812 */ /* 0x002fc600078efe03 */
[----:B------:R1:W-:Y:S04]  /*521f0*/  STL [R1+0x24], R6 ;  /* 0x0000240601007387 */ /* 0x0003e80000100800 */
[----:B------:R5:W-:Y:S01]  /*52200*/  STL [R1+0x2c], R5 ;  /* 0x00002c0501007387 */ /* 0x000be20000100800 */
[C-C-:B--2---:R-:W-:Y:S02]  /*52210*/  LOP3.LUT R2, R19.reuse, 0x44, R3.reuse, 0xfe, !PT ;  /* 0x0000004413027812 */ /* 0x144fe400078efe03 */
[----:B-1----:R-:W-:-:S03]  /*52220*/  LOP3.LUT R6, R19, 0x48, R3, 0xfe, !PT ;  /* 0x0000004813067812 */ /* 0x002fc600078efe03 */
[----:B------:R1:W-:Y:S01]  /*52230*/  STL [R1+0x34], R2 ;  /* 0x0000340201007387 */ /* 0x0003e20000100800 */
[----:B-----5:R-:W-:-:S03]  /*52240*/  LOP3.LUT R5, R19, 0x4c, R3, 0xfe, !PT ;  /* 0x0000004c13057812 */ /* 0x020fc600078efe03 */
[----:B------:R2:W-:Y:S04]  /*52250*/  STL [R1+0x38], R6 ;  /* 0x0000380601007387 */ /* 0x0005e80000100800 */
[----:B------:R5:W-:Y:S01]  /*52260*/  STL [R1+0x3c], R5 ;  /* 0x00003c0501007387 */ /* 0x000be20000100800 */
[C-C-:B-1----:R-:W-:Y:S02]  /*52270*/  LOP3.LUT R2, R19.reuse, 0x50, R3.reuse, 0xfe, !PT ;  /* 0x0000005013027812 */ /* 0x142fe400078efe03 */
[----:B--2---:R-:W-:-:S03]  /*52280*/  LOP3.LUT R6, R19, 0x54, R3, 0xfe, !PT ;  /* 0x0000005413067812 */ /* 0x004fc600078efe03 */
        /* <DEDUP_REMOVED lines=18> */
[----:B------:R-:W-:Y:S01]  /*523b0*/  STL [R1+0x64], R2 ;  /* 0x0000640201007387 */ /* 0x000fe20000100800 */
[----:B-----5:R-:W-:-:S03]  /*523c0*/  LOP3.LUT R5, R19, 0x80, R3, 0xfe, !PT ;  /* 0x0000008013057812 */ /* 0x020fc600078efe03 */
[----:B------:R1:W-:Y:S04]  /*523d0*/  STL [R1+0x68], R6 ;  /* 0x0000680601007387 */ /* 0x0003e80000100800 */
[----:B------:R2:W-:Y:S01]  /*523e0*/  STL [R1+0x70], R5 ;  /* 0x0000700501007387 */ /* 0x0005e20000100800 */
[C-C-:B------:R-:W-:Y:S02]  /*523f0*/  LOP3.LUT R7, R19.reuse, 0x94, R3.reuse, 0xfe, !PT ;  /* 0x0000009413077812 */ /* 0x140fe400078efe03 */
[C-C-:B-1----:R-:W-:Y:S02]  /*52400*/  LOP3.LUT R6, R19.reuse, 0x8c, R3.reuse, 0xfe, !PT ;  /* 0x0000008c13067812 */ /* 0x142fe400078efe03 */
[----:B--2---:R-:W-:-:S03]  /*52410*/  LOP3.LUT R5, R19, 0x90, R3, 0xfe, !PT ;  /* 0x0000009013057812 */ /* 0x004fc600078efe03 */
[----:B------:R1:W-:Y:S04]  /*52420*/  STL [R1+0x8c], R6 ;  /* 0x00008c0601007387 */ /* 0x0003e80000100800 */
[----:B------:R2:W-:Y:S01]  /*52430*/  STL [R1+0x90], R5 ;  /* 0x0000900501007387 */ /* 0x0005e20000100800 */
[----:B-1----:R-:W-:-:S03]  /*52440*/  LOP3.LUT R6, R19, 0x98, R3, 0xfe, !PT ;  /* 0x0000009813067812 */ /* 0x002fc600078efe03 */
[----:B------:R1:W-:Y:S01]  /*52450*/  STL [R1+0x94], R7 ;  /* 0x0000940701007387 */ /* 0x0003e20000100800 */
[----:B--2---:R-:W-:-:S03]  /*52460*/  LOP3.LUT R5, R19, 0x9c, R3, 0xfe, !PT ;  /* 0x0000009c13057812 */ /* 0x004fc600078efe03 */
        /* <DEDUP_REMOVED lines=12> */
[----:B------:R-:W-:Y:S04]  /*52530*/  STL [R1+0xb0], R6 ;  /* 0x0000b00601007387 */ /* 0x000fe80000100800 */
[----:B------:R1:W-:Y:S04]  /*52540*/  STL [R1+0xb4], R5 ;  /* 0x0000b40501007387 */ /* 0x0003e80000100800 */
[----:B------:R-:W-:Y:S01]  /*52550*/  STL [R1+0x1ab0], R15 ;  /* 0x001ab00f01007387 */ /* 0x000fe20000100800 */
[----:B-1----:R-:W-:-:S03]  /*52560*/  LOP3.LUT R5, R19, 0xb8, R3, 0xfe, !PT ;  /* 0x000000b813057812 */ /* 0x002fc600078efe03 */
[----:B----4-:R1:W-:Y:S04]  /*52570*/  STL [R1+0x1aac], R11 ;  /* 0x001aac0b01007387 */ /* 0x0103e80000100800 */
[----:B------:R-:W-:Y:S04]  /*52580*/  STL [R1+0xb8], R5 ;  /* 0x0000b80501007387 */ /* 0x000fe80000100800 */
[----:B------:R-:W2:Y:S01]  /*52590*/  LDS.128 R4, [R4+0x200] ;  /* 0x0002000004047984 */ /* 0x000ea20000000c00 */
[C-C-:B-1----:R-:W-:Y:S02]  /*525a0*/  LOP3.LUT R11, R19.reuse, 0xf8, R3.reuse, 0xfe, !PT ;  /* 0x000000f8130b7812 */ /* 0x142fe400078efe03 */
[----:B------:R-:W-:-:S02]  /*525b0*/  LOP3.LUT R15, R19, 0xf0, R3, 0xfe, !PT ;  /* 0x000000f0130f7812 */ /* 0x000fc400078efe03 */
[----:B---3--:R-:W-:Y:S01]  /*525c0*/  ISETP.GE.AND P0, PT, R17, UR4, PT ;  /* 0x0000000411007c0c */ /* 0x008fe2000bf06270 */
[----:B------:R-:W-:Y:S01]  /*525d0*/  ULDC UR4, c[0x0][0x244] ;  /* 0x0000910000047ab9 */ /* 0x000fe20000000800 */
[----:B------:R-:W-:Y:S01]  /*525e0*/  LOP3.LUT R21, R19, R3, RZ, 0xfc, !PT ;  /* 0x0000000313157212 */ /* 0x000fe200078efcff */
[----:B------:R-:W-:Y:S01]  /*525f0*/  IMAD R26, R17, UR4, RZ ;  /* 0x00000004111a7c24 */ /* 0x000fe2000f8e02ff */
[--C-:B------:R-:W-:Y:S02]  /*52600*/  LOP3.LUT R23, R19, 0x4, R3.reuse, 0xfe, !PT ;  /* 0x0000000413177812 */ /* 0x100fe400078efe03 */
[----:B------:R-:W-:Y:S01]  /*52610*/  ISETP.LT.AND P1, PT, R21, UR5, !P0 ;  /* 0x0000000515007c0c */ /* 0x000fe2000c721270 */
[----:B------:R-:W-:Y:S01]  /*52620*/  ULDC.64 UR4, c[0x0][0x220] ;  /* 0x0000880000047ab9 */ /* 0x000fe20000000a00 */
[C-C-:B------:R-:W-:Y:S01]  /*52630*/  LOP3.LUT R25, R19.reuse, 0x8, R3.reuse, 0xfe, !PT ;  /* 0x0000000813197812 */ /* 0x140fe200078efe03 */
[----:B--2---:R1:W-:Y:S04]  /*52640*/  STL [R1+0x1aa8], R7 ;  /* 0x001aa80701007387 */ /* 0x0043e80000100800 */
[----:B------:R2:W-:Y:S01]  /*52650*/  STL [R1+0xe8], R11 ;  /* 0x0000e80b01007387 */ /* 0x0005e20000100800 */
[----:B-1----:R-:W-:-:S02]  /*52660*/  LOP3.LUT R7, R19, 0xf4, R3, 0xfe, !PT ;  /* 0x000000f413077812 */ /* 0x002fc400078efe03 */
[----:B--2---:R-:W-:-:S03]  /*52670*/  LOP3.LUT R11, R19, 0xec, R3, 0xfe, !PT ;  /* 0x000000ec130b7812 */ /* 0x004fc600078efe03 */
[----:B------:R1:W-:Y:S04]  /*52680*/  STL [R1+0xe4], R7 ;  /* 0x0000e40701007387 */ /* 0x0003e80000100800 */
[----:B------:R2:W-:Y:S01]  /*52690*/  STL [R1+0xe0], R15 ;  /* 0x0000e00f01007387 */ /* 0x0005e20000100800 */
[----:B-1----:R-:W-:-:S03]  /*526a0*/  LOP3.LUT R7, R19, 0xe8, R3, 0xfe, !PT ;  /* 0x000000e813077812 */ /* 0x002fc600078efe03 */
[----:B------:R1:W-:Y:S01]  /*526b0*/  STL [R1+0xdc], R11 ;  /* 0x0000dc0b01007387 */ /* 0x0003e20000100800 */
[----:B--2---:R-:W-:-:S03]  /*526c0*/  LOP3.LUT R15, R19, 0xe4, R3, 0xfe, !PT ;  /* 0x000000e4130f7812 */ /* 0x004fc600078efe03 */
[----:B------:R2:W-:Y:S01]  /*526d0*/  STL [R1+0xd8], R7 ;  /* 0x0000d80701007387 */ /* 0x0005e20000100800 */
[----:B-1----:R-:W-:-:S03]  /*526e0*/  LOP3.LUT R11, R19, 0xe0, R3, 0xfe, !PT ;  /* 0x000000e0130b7812 */ /* 0x002fc600078efe03 */
[----:B------:R1:W-:Y:S01]  /*526f0*/  STL [R1+0xd4], R15 ;  /* 0x0000d40f01007387 */ /* 0x0003e20000100800 */
[----:B--2---:R-:W-:-:S03]  /*52700*/  LOP3.LUT R7, R19, 0xdc, R3, 0xfe, !PT ;  /* 0x000000dc13077812 */ /* 0x004fc600078efe03 */
[----:B------:R2:W-:Y:S04]  /*52710*/  STL [R1+0xd0], R11 ;  /* 0x0000d00b01007387 */ /* 0x0005e80000100800 */
[----:B------:R3:W-:Y:S01]  /*52720*/  STL [R1+0xcc], R7 ;  /* 0x0000cc0701007387 */ /* 0x0007e20000100800 */
[C-C-:B-1----:R-:W-:Y:S02]  /*52730*/  LOP3.LUT R15, R19.reuse, 0xd8, R3.reuse, 0xfe, !PT ;  /* 0x000000d8130f7812 */ /* 0x142fe400078efe03 */
[C-C-:B--2---:R-:W-:Y:S02]  /*52740*/  LOP3.LUT R11, R19.reuse, 0xd4, R3.reuse, 0xfe, !PT ;  /* 0x000000d4130b7812 */ /* 0x144fe400078efe03 */
[C-C-:B---3--:R-:W-:Y:S01]  /*52750*/  LOP3.LUT R7, R19.reuse, 0xd0, R3.reuse, 0xfe, !PT ;  /* 0x000000d013077812 */ /* 0x148fe200078efe03 */
[----:B------:R1:W-:Y:S01]  /*52760*/  STL [R1+0xc8], R15 ;  /* 0x0000c80f01007387 */ /* 0x0003e20000100800 */
[----:B------:R-:W-:-:S03]  /*52770*/  LOP3.LUT R0, R19, 0x10, R3, 0xfe, !PT ;  /* 0x0000001013007812 */ /* 0x000fc600078efe03 */
[----:B------:R2:W-:Y:S01]  /*52780*/  STL [R1+0x1ab4], R7 ;  /* 0x001ab40701007387 */ /* 0x0005e20000100800 */
[--C-:B------:R-:W-:Y:S01]  /*52790*/  LOP3.LUT R27, R19, 0x14, R3.reuse, 0xfe, !PT ;  /* 0x00000014131b7812 */ /* 0x100fe200078efe03 */
[----:B0-----:R-:W-:Y:S01]  /*527a0*/  IMAD R21, R21, R20, RZ ;  /* 0x0000001415157224 */ /* 0x001fe200078e02ff */
[C-C-:B------:R-:W-:Y:S01]  /*527b0*/  LOP3.LUT R28, R19.reuse, 0x18, R3.reuse, 0xfe, !PT ;  /* 0x00000018131c7812 */ /* 0x140fe200078efe03 */
[----:B------:R0:W-:Y:S01]  /*527c0*/  STL [R1+0xc4], R11 ;  /* 0x0000c40b01007387 */ /* 0x0001e20000100800 */
[C-C-:B------:R-:W-:Y:S02]  /*527d0*/  LOP3.LUT R2, R19.reuse, 0x84, R3.reuse, 0xfe, !PT ;  /* 0x0000008413027812 */ /* 0x140fe400078efe03 */
[C-C-:B------:R-:W-:Y:S02]  /*527e0*/  LOP3.LUT R29, R19.reuse, 0x88, R3.reuse, 0xfe, !PT ;  /* 0x00000088131d7812 */ /* 0x140fe400078efe03 */
[C-C-:B-1----:R-:W-:Y:S02]  /*527f0*/  LOP3.LUT R15, R19.reuse, 0xc8, R3.reuse, 0xfe, !PT ;  /* 0x000000c8130f7812 */ /* 0x142fe400078efe03 */
[----:B------:R-:W-:-:S02]  /*52800*/  LOP3.LUT R18, R19, 0xc4, R3, 0xfe, !PT ;  /* 0x000000c413127812 */ /* 0x000fc400078efe03 */
[C-C-:B--2---:R-:W-:Y:S02]  /*52810*/  LOP3.LUT R7, R19.reuse, 0xc0, R3.reuse, 0xfe, !PT ;  /* 0x000000c013077812 */ /* 0x144fe400078efe03 */
[----:B0-----:R-:W-:Y:S02]  /*52820*/  LOP3.LUT R11, R19, 0xcc, R3, 0xfe, !PT ;  /* 0x000000cc130b7812 */ /* 0x001fe400078efe03 */
[C---:B------:R-:W-:Y:S01]  /*52830*/  IADD3 R3, P4, R26.reuse, UR4, RZ ;  /* 0x000000041a037c10 */ /* 0x040fe2000ff9e0ff */
[----:B------:R-:W-:Y:S01]  /*52840*/  ULDC UR4, c[0x0][0x22c] ;  /* 0x00008b0000047ab9 */ /* 0x000fe20000000800 */
[C---:B------:R-:W-:Y:S01]  /*52850*/  ISETP.LT.AND P2, PT, R23.reuse, UR6, !P0 ;  /* 0x0000000617007c0c */ /* 0x040fe2000c741270 */
[-C--:B------:R-:W-:Y:S01]  /*52860*/  IMAD R23, R23, R20.reuse, RZ ;  /* 0x0000001417177224 */ /* 0x080fe200078e02ff */
[C---:B------:R-:W-:Y:S01]  /*52870*/  ISETP.LT.AND P3, PT, R25.reuse, UR12, !P0 ;  /* 0x0000000c19007c0c */ /* 0x040fe2000c761270 */
[----:B------:R-:W-:Y:S01]  /*52880*/  IMAD R25, R25, R20, RZ ;  /* 0x0000001419197224 */ /* 0x000fe200078e02ff */
[----:B------:R-:W-:Y:S01]  /*52890*/  LEA.HI.X.SX32 R26, R26, UR5, 0x1, P4 ;  /* 0x000000051a1a7c11 */ /* 0x000fe2000a0f0eff */
[----:B------:R-:W-:Y:S01]  /*528a0*/  STL [R1+0x84], R18 ;  /* 0x0000841201007387 */ /* 0x000fe20000100800 */
[-C--:B------:R-:W-:Y:S01]  /*528b0*/  IADD3 R20, P4, R21, R3.reuse, RZ ;  /* 0x0000000315147210 */ /* 0x080fe20007f9e0ff */
[----:B------:R-:W-:Y:S01]  /*528c0*/  ULDC UR5, c[0x0][0x22c] ;  /* 0x00008b0000057ab9 */ /* 0x000fe20000000800 */
[----:B------:R-:W-:Y:S01]  /*528d0*/  IADD3 R22, P5, R23, R3, RZ ;  /* 0x0000000317167210 */ /* 0x000fe20007fbe0ff */
[----:B------:R-:W0:Y:S01]  /*528e0*/  LDS.128 R16, [R16+0x200] ;  /* 0x0002000010107984 */ /* 0x000e220000000c00 */
[----:B------:R-:W-:-:S02]  /*528f0*/  LEA.HI.X.SX32 R21, R21, R26, 0x1, P4 ;  /* 0x0000001a15157211 */ /* 0x000fc400020f0eff */
[----:B------:R-:W-:Y:S01]  /*52900*/  ISETP.LT.AND P4, PT, R2, UR4, !P0 ;  /* 0x0000000402007c0c */ /* 0x000fe2000c781270 */
[----:B------:R-:W-:Y:S01]  /*52910*/  ULDC UR4, c[0x0][0x22c] ;  /* 0x00008b0000047ab9 */ /* 0x000fe20000000800 */
[----:B------:R-:W-:-:S05]  /*52920*/  PRMT R2, R12, 0x7770, RZ ;  /* 0x000077700c027816 */ /* 0x000fca00000000ff */
[----:B------:R1:W-:Y:S04]  /*52930*/  @P1 STG.E.U8 desc[UR8][R20.64], R2 ;  /* 0x0000000214001986 */ /* 0x0003e8000c101108 */
[----:B-1----:R-:W2:Y:S01]  /*52940*/  LDL.LU R2, [R1+0x1abc] ;  /* 0x001abc0001027983 */ /* 0x002ea20000300800 */
[----:B------:R-:W-:Y:S02]  /*52950*/  LEA.HI.X.SX32 R23, R23, R26, 0x1, P5 ;  /* 0x0000001a17177211 */ /* 0x000fe400028f0eff */
[----:B------:R-:W-:-:S05]  /*52960*/  PRMT R20, R8, 0x7770, RZ ;  /* 0x0000777008147816 */ /* 0x000fca00000000ff */
[----:B------:R1:W-:Y:S02]  /*52970*/  @P2 STG.E.U8 desc[UR8][R22.64], R20 ;  /* 0x0000001416002986 */ /* 0x0003e4000c101108 */
[----:B-1----:R-:W1:Y:S01]  /*52980*/  LDC R23, c[0x0][0x248] ;  /* 0x00009200ff177b82 */ /* 0x002e620000000800 */
[C---:B------:R-:W-:Y:S02]  /*52990*/  IADD3 R24, P6, R25.reuse, R3, RZ ;  /* 0x0000000319187210 */ /* 0x040fe40007fde0ff */
[----:B------:R-:W-:Y:S02]  /*529a0*/  PRMT R21, R4, 0x7770, RZ ;  /* 0x0000777004157816 */ /* 0x000fe400000000ff */
[----:B------:R-:W-:Y:S02]  /*529b0*/  LEA.HI.X.SX32 R25, R25, R26, 0x1, P6 ;  /* 0x0000001a19197211 */ /* 0x000fe400030f0eff */
[----:B------:R-:W-:Y:S01]  /*529c0*/  ISETP.LT.AND P1, PT, R0, UR5, !P0 ;  /* 0x0000000500007c0c */ /* 0x000fe2000c721270 */
[----:B------:R-:W-:-:S02]  /*529d0*/  ULDC UR5, c[0x0][0x22c] ;  /* 0x00008b0000057ab9 */ /* 0x000fc40000000800 */
[----:B------:R3:W-:Y:S01]  /*529e0*/  @P3 STG.E.U8 desc[UR8][R24.64], R21 ;  /* 0x0000001518003986 */ /* 0x0007e2000c101108 */
[----:B-1----:R-:W-:-:S05]  /*529f0*/  IMAD R0, R0, R23, RZ ;  /* 0x0000001700007224 */ /* 0x002fca00078e02ff */
[----:B------:R-:W-:Y:S02]  /*52a00*/  IADD3 R22, P6, R0, R3, RZ ;  /* 0x0000000300167210 */ /* 0x000fe40007fde0ff */
[C---:B--2---:R-:W-:Y:S01]  /*52a10*/  ISETP.LT.AND P5, PT, R2.reuse, UR4, !P0 ;  /* 0x0000000402007c0c */ /* 0x044fe2000c7a1270 */
[----:B------:R-:W-:Y:S01]  /*52a20*/  IMAD R2, R2, R23, RZ ;  /* 0x0000001702027224 */ /* 0x000fe200078e02ff */
[----:B------:R-:W-:-:S04]  /*52a30*/  ULDC UR4, c[0x0][0x22c] ;  /* 0x00008b0000047ab9 */ /* 0x000fc80000000800 */
[C---:B------:R-:W-:Y:S02]  /*52a40*/  IADD3 R20, P2, R2.reuse, R3, RZ ;  /* 0x0000000302147210 */ /* 0x040fe40007f5e0ff */
[C---:B------:R-:W-:Y:S01]  /*52a50*/  ISETP.LT.AND P3, PT, R27.reuse, UR4, !P0 ;  /* 0x000000041b007c0c */ /* 0x040fe2000c761270 */
[----:B------:R-:W-:Y:S01]  /*52a60*/  IMAD R27, R27, R23, RZ ;  /* 0x000000171b1b7224 */ /* 0x000fe200078e02ff */
[-C--:B---3--:R-:W-:Y:S01]  /*52a70*/  LEA.HI.X.SX32 R21, R2, R26.reuse, 0x1, P2 ;  /* 0x0000001a02157211 */ /* 0x088fe200010f0eff */
[----:B------:R-:W-:Y:S01]  /*52a80*/  ULDC UR4, c[0x0][0x22c] ;  /* 0x00008b0000047ab9 */ /* 0x000fe20000000800 */
[----:B0-----:R-:W-:Y:S02]  /*52a90*/  PRMT R2, R16, 0x7770, RZ ;  /* 0x0000777010027816 */ /* 0x001fe400000000ff */
[-C--:B------:R-:W-:Y:S02]  /*52aa0*/  LEA.HI.X.SX32 R23, R0, R26.reuse, 0x1, P6 ;  /* 0x0000001a00177211 */ /* 0x080fe400030f0eff */
[----:B------:R-:W-:Y:S01]  /*52ab0*/  ISETP.LT.AND P2, PT, R29, UR5, !P0 ;  /* 0x000000051d007c0c */ /* 0x000fe2000c741270 */
[----:B------:R0:W-:Y:S01]  /*52ac0*/  @P5 STG.E.U8 desc[UR8][R20.64], R2 ;  /* 0x0000000214005986 */ /* 0x0001e2000c101108 */
[C---:B------:R-:W-:Y:S01]  /*52ad0*/  IADD3 R24, P6, R27.reuse, R3, RZ ;  /* 0x000000031b187210 */ /* 0x040fe20007fde0ff */
[----:B------:R-:W-:Y:S01]  /*52ae0*/  ULDC UR5, c[0x0][0x22c] ;  /* 0x00008b0000057ab9 */ /* 0x000fe20000000800 */
[----:B------:R-:W-:Y:S01]  /*52af0*/  PRMT R0, R12, 0x7771, RZ ;  /* 0x000077710c007816 */ /* 0x000fe200000000ff */
[----:B------:R-:W2:Y:S01]  /*52b00*/  LDL.LU R29, [R1+0x1ab8] ;  /* 0x001ab800011d7983 */ /* 0x000ea20000300800 */
[----:B------:R-:W-:-:S03]  /*52b10*/  LEA.HI.X.SX32 R25, R27, R26, 0x1, P6 ;  /* 0x0000001a1b197211 */ /* 0x000fc600030f0eff */
[----:B------:R-:W3:Y:S01]  /*52b20*/  LDL.LU R27, [R1+0x18] ;  /* 0x00001800011b7983 */ /* 0x000ee20000300800 */
[----:B0-----:R-:W0:Y:S03]  /*52b30*/  LDC R21, c[0x0][0x248] ;  /* 0x00009200ff157b82 */ /* 0x001e260000000800 */
[----:B------:R1:W-:Y:S04]  /*52b40*/  @P1 STG.E.U8 desc[UR8][R22.64], R0 ;  /* 0x0000000016001986 */ /* 0x0003e8000c101108 */
[----:B-1----:R-:W4:Y:S01]  /*52b50*/  LDL.LU R23, [R1] ;  /* 0x0000000001177983 */ /* 0x002f220000300800 */
[----:B------:R-:W-:Y:S01]  /*52b60*/  ISETP.LT.AND P5, PT, R28, UR4, !P0 ;  /* 0x000000041c007c0c */ /* 0x000fe2000c7a1270 */
[----:B------:R-:W1:Y:S01]  /*52b70*/  LDC R22, c[0x0][0x248] ;  /* 0x00009200ff167b82 */ /* 0x000e620000000800 */
[----:B------:R-:W-:Y:S01]  /*52b80*/  PRMT R2, R8, 0x7771, RZ ;  /* 0x0000777108027816 */ /* 0x000fe200000000ff */
[----:B------:R-:W-:Y:S01]  /*52b90*/  ULDC UR4, c[0x0][0x22c] ;  /* 0x00008b0000047ab9 */ /* 0x000fe20000000800 */
[----:B0-----:R-:W-:-:S03]  /*52ba0*/  IMAD R28, R28, R21, RZ ;  /* 0x000000151c1c7224 */ /* 0x001fc600078e02ff */
[----:B------:R0:W-:Y:S02]  /*52bb0*/  @P3 STG.E.U8 desc[UR8][R24.64], R2 ;  /* 0x0000000218003986 */ /* 0x0001e4000c101108 */
[----:B------:R-:W-:-:S04]  /*52bc0*/  IADD3 R20, P1, R28, R3, RZ ;  /* 0x000000031c147210 */ /* 0x000fc80007f3e0ff */
[----:B------:R-:W-:Y:S01]  /*52bd0*/  LEA.HI.X.SX32 R21, R28, R26, 0x1, P1 ;  /* 0x0000001a1c157211 */ /* 0x000fe200008f0eff */
[----:B0-----:R-:W5:Y:S04]  /*52be0*/  LDL.LU R25, [R1+0x1c] ;  /* 0x00001c0001197983 */ /* 0x001f680000300800 */
[----:B------:R-:W3:Y:S01]  /*52bf0*/  LDL.LU R28, [R1+0x4] ;  /* 0x00000400011c7983 */ /* 0x000ee20000300800 */
[----:B------:R-:W-:-:S05]  /*52c00*/  PRMT R2, R4, 0x7771, RZ ;  /* 0x0000777104027816 */ /* 0x000fca00000000ff */
[----:B------:R0:W-:Y:S02]  /*52c10*/  @P5 STG.E.U8 desc[UR8][R20.64], R2 ;  /* 0x0000000214005986 */ /* 0x0001e4000c101108 */
[----:B0-----:R-:W-:Y:S02]  /*52c20*/  PRMT R2, R16, 0x7771, RZ ;  /* 0x0000777110027816 */ /* 0x001fe400000000ff */
[----:B------:R-:W-:Y:S02]  /*52c30*/  PRMT R24, R12, 0x7772, RZ ;  /* 0x000077720c187816 */ /* 0x000fe400000000ff */
[C---:B--2---:R-:W-:Y:S01]  /*52c40*/  ISETP.LT.AND P3, PT, R29.reuse, UR4, !P0 ;  /* 0x000000041d007c0c */ /* 0x044fe2000c761270 */
[-C--:B-1----:R-:W-:Y:S01]  /*52c50*/  IMAD R29, R29, R22.reuse, RZ ;  /* 0x000000161d1d7224 */ /* 0x082fe200078e02ff */
[----:B------:R-:W-:Y:S01]  /*52c60*/  ULDC UR4, c[0x0][0x22c] ;  /* 0x00008b0000047ab9 */ /* 0x000fe20000000800 */
[----:B----4-:R-:W-:-:S03]  /*52c70*/  IMAD R0, R23, R22, RZ ;  /* 0x0000001617007224 */ /* 0x010fc600078e02ff */
[-C--:B------:R-:W-:Y:S02]  /*52c80*/  IADD3 R22, P6, R29, R3.reuse, RZ ;  /* 0x000000031d167210 */ /* 0x080fe40007fde0ff */
[----:B------:R-:W-:Y:S01]  /*52c90*/  ISETP.LT.AND P1, PT, R23, UR5, !P0 ;  /* 0x0000000517007c0c */ /* 0x000fe2000c721270 */
[----:B------:R-:W-:Y:S01]  /*52ca0*/  ULDC UR5, c[0x0][0x22c] ;  /* 0x00008b0000057ab9 */ /* 0x000fe20000000800 */
[----:B------:R-:W-:Y:S02]  /*52cb0*/  LEA.HI.X.SX32 R23, R29, R26, 0x1, P6 ;  /* 0x0000001a1d177211 */ /* 0x000fe400030f0eff */
[----:B------:R-:W0:Y:S01]  /*52cc0*/  LDC R29, c[0x0][0x248] ;  /* 0x00009200ff1d7b82 */ /* 0x000e220000000800 */
[----:B------:R-:W-:-:S04]  /*52cd0*/  IADD3 R20, P5, R0, R3, RZ ;  /* 0x0000000300147210 */ /* 0x000fc80007fbe0ff */
[----:B------:R-:W-:Y:S01]  /*52ce0*/  LEA.HI.X.SX32 R21, R0, R26, 0x1, P5 ;  /* 0x0000001a00157211 */ /* 0x000fe200028f0eff */
[----:B------:R1:W-:Y:S02]  /*52cf0*/  @P3 STG.E.U8 desc[UR8][R22.64], R2 ;  /* 0x0000000216003986 */ /* 0x0003e4000c101108 */
[----:B-1----:R-:W1:Y:S01]  /*52d00*/  LDC R22, c[0x0][0x248] ;  /* 0x00009200ff167b82 */ /* 0x002e620000000800 */
[C---:B---3--:R-:W-:Y:S01]  /*52d10*/  ISETP.LT.AND P6, PT, R28.reuse, UR4, !P0 ;  /* 0x000000041c007c0c */ /* 0x048fe2000c7c1270 */
[----:B0-----:R-:W-:Y:S01]  /*52d20*/  IMAD R0, R28, R29, RZ ;  /* 0x0000001d1c007224 */ /* 0x001fe200078e02ff */
[----:B------:R0:W-:Y:S01]  /*52d30*/  @P1 STG.E.U8 desc[UR8][R20.64], R24 ;  /* 0x0000001814001986 */ /* 0x0001e2000c101108 */
[----:B------:R-:W-:-:S03]  /*52d40*/  ULDC UR4, c[0x0][0x22c] ;  /* 0x00008b0000047ab9 */ /* 0x000fc60000000800 */
[----:B------:R-:W2:Y:S04]  /*52d50*/  LDL.LU R29, [R1+0x20] ;  /* 0x00002000011d7983 */ /* 0x000ea80000300800 */
[----:B------:R-:W3:Y:S04]  /*52d60*/  LDL.LU R28, [R1+0x24] ;  /* 0x00002400011c7983 */ /* 0x000ee80000300800 */
[----:B------:R-:W4:Y:S01]  /*52d70*/  LDL.LU R23, [R1+0x14] ;  /* 0x0000140001177983 */ /* 0x000f220000300800 */
[----:B0-----:R-:W-:-:S04]  /*52d80*/  IADD3 R20, P1, R0, R3, RZ ;  /* 0x0000000300147210 */ /* 0x001fc80007f3e0ff */
[----:B------:R-:W-:Y:S01]  /*52d90*/  LEA.HI.X.SX32 R21, R0, R26, 0x1, P1 ;  /* 0x0000001a00157211 */ /* 0x000fe200008f0eff */
[CC--:B-1----:R-:W-:Y:S01]  /*52da0*/  IMAD R0, R27.reuse, R22.reuse, RZ ;  /* 0x000000161b007224 */ /* 0x0c2fe200078e02ff */
[----:B------:R-:W-:Y:S01]  /*52db0*/  ISETP.LT.AND P1, PT, R27, UR5, !P0 ;  /* 0x000000051b007c0c */ /* 0x000fe2000c721270 */
[----:B------:R-:W-:Y:S01]  /*52dc0*/  ULDC UR5, c[0x0][0x22c] ;  /* 0x00008b0000057ab9 */ /* 0x000fe20000000800 */
[----:B------:R-:W3:Y:S01]  /*52dd0*/  LDL.LU R27, [R1+0x28] ;  /* 0x00002800011b7983 */ /* 0x000ee20000300800 */
[----:B------:R-:W-:Y:S02]  /*52de0*/  PRMT R24, R16, 0x7772, RZ ;  /* 0x0000777210187816 */ /* 0x000fe400000000ff */
[----:B------:R-:W-:Y:S02]  /*52df0*/  PRMT R12, R12, 0x7773, RZ ;  /* 0x000077730c0c7816 */ /* 0x000fe400000000ff */
[C---:B----4-:R-:W-:Y:S01]  /*52e00*/  ISETP.LT.AND P3, PT, R23.reuse, UR4, !P0 ;  /* 0x0000000417007c0c */ /* 0x050fe2000c761270 */
[----:B------:R-:W-:Y:S01]  /*52e10*/  IMAD R2, R23, R22, RZ ;  /* 0x0000001617027224 */ /* 0x000fe200078e02ff */
[----:B------:R-:W-:Y:S01]  /*52e20*/  PRMT R23, R8, 0x7772, RZ ;  /* 0x0000777208177816 */ /* 0x000fe200000000ff */
[----:B------:R-:W-:-:S04]  /*52e30*/  ULDC UR4, c[0x0][0x22c] ;  /* 0x00008b0000047ab9 */ /* 0x000fc80000000800 */
[----:B------:R0:W-:Y:S01]  /*52e40*/  @P6 STG.E.U8 desc[UR8][R20.64], R23 ;  /* 0x0000001714006986 */ /* 0x0001e2000c101108 */
[-C--:B------:R-:W-:Y:S02]  /*52e50*/  IADD3 R22, P5, R2, R3.reuse, RZ ;  /* 0x0000000302167210 */ /* 0x080fe40007fbe0ff */
[----:B0-----:R-:W-:-:S04]  /*52e60*/  IADD3 R20, P6, R0, R3, RZ ;  /* 0x0000000300147210 */ /* 0x001fc80007fde0ff */
[-C--:B------:R-:W-:Y:S02]  /*52e70*/  LEA.HI.X.SX32 R21, R0, R26.reuse, 0x1, P6 ;  /* 0x0000001a00157211 */ /* 0x080fe400030f0eff */
[----:B------:R-:W5:Y:S01]  /*52e80*/  LDC R0, c[0x0][0x248] ;  /* 0x00009200ff007b82 */ /* 0x000f620000000800 */
[----:B------:R-:W-:Y:S02]  /*52e90*/  LEA.HI.X.SX32 R23, R2, R26, 0x1, P5 ;  /* 0x0000001a02177211 */ /* 0x000fe400028f0eff */
[----:B------:R-:W-:-:S05]  /*52ea0*/  PRMT R2, R4, 0x7772, RZ ;  /* 0x0000777204027816 */ /* 0x000fca00000000ff */
[----:B------:R-:W-:Y:S04]  /*52eb0*/  @P3 STG.E.U8 desc[UR8][R22.64], R2 ;  /* 0x0000000216003986 */ /* 0x000fe8000c101108 */
[----:B------:R0:W-:Y:S02]  /*52ec0*/  @P1 STG.E.U8 desc[UR8][R20.64], R24 ;  /* 0x0000001814001986 */ /* 0x0001e4000c101108 */
[----:B0-----:R-:W0:Y:S01]  /*52ed0*/  LDC R24, c[0x0][0x248] ;  /* 0x00009200ff187b82 */ /* 0x001e220000000800 */
[C---:B-----5:R-:W-:Y:S01]  /*52ee0*/  IMAD R0, R25.reuse, R0, RZ ;  /* 0x0000000019007224 */ /* 0x060fe200078e02ff */
[----:B------:R-:W-:Y:S01]  /*52ef0*/  ISETP.LT.AND P5, PT, R25, UR4, !P0 ;  /* 0x0000000419007c0c */ /* 0x000fe2000c7a1270 */
[----:B------:R-:W-:Y:S01]  /*52f00*/  ULDC UR4, c[0x0][0x22c] ;  /* 0x00008b0000047ab9 */ /* 0x000fe20000000800 */
[----:B------:R-:W4:Y:S02]  /*52f10*/  LDL.LU R25, [R1+0x2c] ;  /* 0x00002c0001197983 */ /* 0x000f240000300800 */
[----:B------:R-:W-:-:S04]  /*52f20*/  IADD3 R20, P1, R0, R3, RZ ;  /* 0x0000000300147210 */ /* 0x000fc80007f3e0ff */
[----:B------:R-:W-:Y:S02]  /*52f30*/  LEA.HI.X.SX32 R21, R0, R26, 0x1, P1 ;  /* 0x0000001a00157211 */ /* 0x000fe400008f0eff */
[C---:B--2---:R-:W-:Y:S01]  /*52f40*/  ISETP.LT.AND P3, PT, R29.reuse, UR4, !P0 ;  /* 0x000000041d007c0c */ /* 0x044fe2000c761270 */
[----:B------:R-:W-:Y:S02]  /*52f50*/  ULDC UR4, c[0x0][0x22c] ;  /* 0x00008b0000047ab9 */ /* 0x000fe40000000800 */
[----:B------:R1:W-:Y:S01]  /*52f60*/  @P5 STG.E.U8 desc[UR8][R20.64], R12 ;  /* 0x0000000c14005986 */ /* 0x0003e2000c101108 */
[----:B0-----:R-:W-:-:S03]  /*52f70*/  IMAD R2, R29, R24, RZ ;  /* 0x000000181d027224 */ /* 0x001fc600078e02ff */
[----:B------:R-:W2:Y:S04]  /*52f80*/  LDL.LU R29, [R1+0x38] ;  /* 0x00003800011d7983 */ /* 0x000ea80000300800 */
[----:B-1----:R-:W5:Y:S01]  /*52f90*/  LDL.LU R12, [R1+0x34] ;  /* 0x00003400010c7983 */ /* 0x002f620000300800 */
[----:B---3--:R-:W-:Y:S01]  /*52fa0*/  IMAD R0, R28, R24, RZ ;  /* 0x000000181c007224 */ /* 0x008fe200078e02ff */
[----:B------:R-:W-:-:S04]  /*52fb0*/  IADD3 R22, P6, R2, R3, RZ ;  /* 0x0000000302167210 */ /* 0x000fc80007fde0ff */
[----:B------:R-:W-:Y:S02]  /*52fc0*/  IADD3 R20, P5, R0, R3, RZ ;  /* 0x0000000300147210 */ /* 0x000fe40007fbe0ff */
[-C--:B------:R-:W-:Y:S02]  /*52fd0*/  LEA.HI.X.SX32 R23, R2, R26.reuse, 0x1, P6 ;  /* 0x0000001a02177211 */ /* 0x080fe400030f0eff */
[----:B------:R-:W-:Y:S01]  /*52fe0*/  LEA.HI.X.SX32 R21, R0, R26, 0x1, P5 ;  /* 0x0000001a00157211 */ /* 0x000fe200028f0eff */
[C---:B------:R-:W-:Y:S01]  /*52ff0*/  IMAD R0, R27.reuse, R24, RZ ;  /* 0x000000181b007224 */ /* 0x040fe200078e02ff */
[----:B------:R-:W-:Y:S01]  /*53000*/  ISETP.LT.AND P6, PT, R27, UR4, !P0 ;  /* 0x000000041b007c0c */ /* 0x000fe2000c7c1270 */
[----:B------:R-:W-:Y:S01]  /*53010*/  ULDC UR4, c[0x0][0x22c] ;  /* 0x00008b0000047ab9 */ /* 0x000fe20000000800 */
[----:B------:R-:W3:Y:S01]  /*53020*/  LDL.LU R27, [R1+0x3c] ;  /* 0x00003c00011b7983 */ /* 0x000ee20000300800 */
[----:B------:R-:W-:Y:S01]  /*53030*/  ISETP.LT.AND P1, PT, R28, UR5, !P0 ;  /* 0x000000051c007c0c */ /* 0x000fe2000c721270 */
[----:B------:R-:W-:-:S02]  /*53040*/  ULDC UR5, c[0x0][0x22c] ;  /* 0x00008b0000057ab9 */ /* 0x000fc40000000800 */
[----:B------:R-:W3:Y:S01]  /*53050*/  LDL.LU R28, [R1+0x40] ;  /* 0x00004000011c7983 */ /* 0x000ee20000300800 */
[----:B------:R-:W-:Y:S02]  /*53060*/  PRMT R8, R8, 0x7773, RZ ;  /* 0x0000777308087816 */ /* 0x000fe400000000ff */
[----:B------:R-:W-:-:S03]  /*53070*/  PRMT R4, R4, 0x7773, RZ ;  /* 0x0000777304047816 */ /* 0x000fc600000000ff */
[----:B------:R-:W-:Y:S04]  /*53080*/  @P3 STG.E.U8 desc[UR8][R22.64], R8 ;  /* 0x0000000816003986 */ /* 0x000fe8000c101108 */
[----:B------:R0:W-:Y:S01]  /*53090*/  @P1 STG.E.U8 desc[UR8][R20.64], R4 ;  /* 0x0000000414001986 */ /* 0x0001e2000c101108 */
[----:B------:R-:W-:Y:S02]  /*530a0*/  PRMT R16, R16, 0x7773, RZ ;  /* 0x0000777310107816 */ /* 0x000fe400000000ff */
[----:B0-----:R-:W-:-:S04]  /*530b0*/  IADD3 R20, P1, R0, R3, RZ ;  /* 0x0000000300147210 */ /* 0x001fc80007f3e0ff */
[----:B------:R-:W-:-:S05]  /*530c0*/  LEA.HI.X.SX32 R21, R0, R26, 0x1, P1 ;  /* 0x0000001a00157211 */ /* 0x000fca00008f0eff */
[----:B------:R0:W-:Y:S01]  /*530d0*/  @P6 STG.E.U8 desc[UR8][R20.64], R16 ;  /* 0x0000001014006986 */ /* 0x0001e2000c101108 */
[----:B------:R-:W-:Y:S02]  /*530e0*/  PRMT R4, R9, 0x7770, RZ ;  /* 0x0000777009047816 */ /* 0x000fe400000000ff */
[C---:B----4-:R-:W-:Y:S01]  /*530f0*/  ISETP.LT.AND P5, PT, R25.reuse, UR4, !P0 ;  /* 0x0000000419007c0c */ /* 0x050fe2000c7a1270 */
[----:B------:R-:W-:Y:S01]  /*53100*/  IMAD R2, R25, R24, RZ ;  /* 0x0000001819027224 */ /* 0x000fe200078e02ff */
[----:B------:R-:W-:Y:S01]  /*53110*/  ULDC UR4, c[0x0][0x22c] ;  /* 0x00008b0000047ab9 */ /* 0x000fe20000000800 */
[----:B------:R-:W4:Y:S03]  /*53120*/  LDL.LU R25, [R1+0x44] ;  /* 0x0000440001197983 */ /* 0x000f260000300800 */
[----:B------:R-:W-:-:S04]  /*53130*/  IADD3 R22, P1, R2, R3, RZ ;  /* 0x0000000302167210 */ /* 0x000fc80007f3e0ff */
[----:B------:R-:W-:Y:S02]  /*53140*/  LEA.HI.X.SX32 R23, R2, R26, 0x1, P1 ;  /* 0x0000001a02177211 */ /* 0x000fe400008f0eff */
[----:B------:R-:W-:Y:S01]  /*53150*/  PRMT R2, R13, 0x7770, RZ ;  /* 0x000077700d027816 */ /* 0x000fe200000000ff */
[C---:B-----5:R-:W-:Y:S01]  /*53160*/  IMAD R0, R12.reuse, R24, RZ ;  /* 0x000000180c007224 */ /* 0x060fe200078e02ff */
[----:B------:R-:W-:Y:S02]  /*53170*/  ISETP.LT.AND P3, PT, R12, UR5, !P0 ;  /* 0x000000050c007c0c */ /* 0x000fe4000c761270 */
[----:B--2---:R-:W-:Y:S01]  /*53180*/  ISETP.LT.AND P1, PT, R29, UR4, !P0 ;  /* 0x000000041d007c0c */ /* 0x004fe2000c721270 */
[----:B------:R-:W2:Y:S01]  /*53190*/  LDL.LU R12, [R1+0x48] ;  /* 0x00004800010c7983 */ /* 0x000ea20000300800 */
[----:B0-----:R-:W-:Y:S01]  /*531a0*/  IADD3 R20, P6, R0, R3, RZ ;  /* 0x0000000300147210 */ /* 0x001fe20007fde0ff */
[----:B------:R-:W-:Y:S01]  /*531b0*/  ULDC UR4, c[0x0][0x22c] ;  /* 0x00008b0000047ab9 */ /* 0x000fe20000000800 */
[----:B------:R-:W-:-:S02]  /*531c0*/  ULDC UR5, c[0x0][0x22c] ;  /* 0x00008b0000057ab9 */ /* 0x000fc40000000800 */
[----:B------:R-:W-:Y:S01]  /*531d0*/  LEA.HI.X.SX32 R21, R0, R26, 0x1, P6 ;  /* 0x0000001a00157211 */ /* 0x000fe200030f0eff */
[-C--:B------:R-:W-:Y:S02]  /*531e0*/  IMAD R0, R29, R24.reuse, RZ ;  /* 0x000000181d007224 */ /* 0x080fe400078e02ff */
[----:B------:R-:W5:Y:S04]  /*531f0*/  LDL.LU R29, [R1+0x4c] ;  /* 0x00004c00011d7983 */ /* 0x000f680000300800 */
[----:B------:R0:W-:Y:S01]  /*53200*/  @P5 STG.E.U8 desc[UR8][R22.64], R2 ;  /* 0x0000000216005986 */ /* 0x0001e2000c101108 */
[C---:B---3--:R-:W-:Y:S01]  /*53210*/  ISETP.LT.AND P5, PT, R27.reuse, UR4, !P0 ;  /* 0x000000041b007c0c */ /* 0x048fe2000c7a1270 */
[----:B------:R-:W-:Y:S02]  /*53220*/  ULDC UR4, c[0x0][0x22c] ;  /* 0x00008b0000047ab9 */ /* 0x000fe40000000800 */
[----:B------:R1:W-:Y:S01]  /*53230*/  @P3 STG.E.U8 desc[UR8][R20.64], R4 ;  /* 0x0000000414003986 */ /* 0x0003e2000c101108 */
[----:B0-----:R-:W-:-:S03]  /*53240*/  IMAD R2, R27, R24, RZ ;  /* 0x000000181b027224 */ /* 0x001fc600078e02ff */
[----:B------:R-:W3:Y:S01]  /*53250*/  LDL.LU R27, [R1+0x50] ;  /* 0x00005000011b7983 */ /* 0x000ee20000300800 */
[----:B-1----:R-:W-:-:S04]  /*53260*/  IADD3 R20, P3, R0, R3, RZ ;  /* 0x0000000300147210 */ /* 0x002fc80007f7e0ff */
[----:B------:R-:W-:Y:S01]  /*53270*/  LEA.HI.X.SX32 R21, R0, R26, 0x1, P3 ;  /* 0x0000001a00157211 */ /* 0x000fe200018f0eff */
[C---:B------:R-:W-:Y:S01]  /*53280*/  IMAD R0, R28.reuse, R24, RZ ;  /* 0x000000181c007224 */ /* 0x040fe200078e02ff */
[----:B------:R-:W-:Y:S01]  /*53290*/  ISETP.LT.AND P3, PT, R28, UR5, !P0 ;  /* 0x000000051c007c0c */ /* 0x000fe2000c761270 */
[----:B------:R-:W-:Y:S01]  /*532a0*/  ULDC UR5, c[0x0][0x22c] ;  /* 0x00008b0000057ab9 */ /* 0x000fe20000000800 */
[----:B------:R-:W3:Y:S01]  /*532b0*/  LDL.LU R28, [R1+0x54] ;  /* 0x00005400011c7983 */ /* 0x000ee20000300800 */
[----:B------:R-:W-:Y:S02]  /*532c0*/  PRMT R4, R5, 0x7770, RZ ;  /* 0x0000777005047816 */ /* 0x000fe400000000ff */
[----:B------:R-:W-:-:S03]  /*532d0*/  IADD3 R22, P6, R2, R3, RZ ;  /* 0x0000000302167210 */ /* 0x000fc60007fde0ff */
[----:B------:R0:W-:Y:S01]  /*532e0*/  @P1 STG.E.U8 desc[UR8][R20.64], R4 ;  /* 0x0000000414001986 */ /* 0x0001e2000c101108 */
[-C--:B------:R-:W-:Y:S02]  /*532f0*/  LEA.HI.X.SX32 R23, R2, R26.reuse, 0x1, P6 ;  /* 0x0000001a02177211 */ /* 0x080fe400030f0eff */
[----:B------:R-:W-:Y:S02]  /*53300*/  PRMT R2, R17, 0x7770, RZ ;  /* 0x0000777011027816 */ /* 0x000fe400000000ff */
[C---:B0-----:R-:W-:Y:S02]  /*53310*/  IADD3 R20, P1, R0.reuse, R3, RZ ;  /* 0x0000000300147210 */ /* 0x041fe40007f3e0ff */
[----:B------:R-:W-:Y:S02]  /*53320*/  PRMT R4, R13, 0x7771, RZ ;  /* 0x000077710d047816 */ /* 0x000fe400000000ff */
[----:B------:R-:W-:Y:S01]  /*53330*/  LEA.HI.X.SX32 R21, R0, R26, 0x1, P1 ;  /* 0x0000001a00157211 */ /* 0x000fe200008f0eff */
[----:B------:R-:W-:Y:S04]  /*53340*/  @P5 STG.E.U8 desc[UR8][R22.64], R2 ;  /* 0x0000000216005986 */ /* 0x000fe8000c101108 */
[----:B------:R0:W-:Y:S02]  /*53350*/  @P3 STG.E.U8 desc[UR8][R20.64], R4 ;  /* 0x0000000414003986 */ /* 0x0001e4000c101108 */
[----:B0-----:R-:W-:-:S02]  /*53360*/  PRMT R4, R9, 0x7771, RZ ;  /* 0x0000777109047816 */ /* 0x001fc400000000ff */
[C---:B----4-:R-:W-:Y:S01]  /*53370*/  ISETP.LT.AND P6, PT, R25.reuse, UR4, !P0 ;  /* 0x0000000419007c0c */ /* 0x050fe2000c7c1270 */
[----:B------:R-:W-:Y:S01]  /*53380*/  IMAD R0, R25, R24, RZ ;  /* 0x0000001819007224 */ /* 0x000fe200078e02ff */
[----:B------:R-:W-:Y:S01]  /*53390*/  ULDC UR4, c[0x0][0x22c] ;  /* 0x00008b0000047ab9 */ /* 0x000fe20000000800 */
[----:B------:R-:W4:Y:S03]  /*533a0*/  LDL.LU R25, [R1+0x58] ;  /* 0x0000580001197983 */ /* 0x000f260000300800 */
[----:B------:R-:W-:-:S04]  /*533b0*/  IADD3 R20, P1, R0, R3, RZ ;  /* 0x0000000300147210 */ /* 0x000fc80007f3e0ff */
[----:B------:R-:W-:-:S05]  /*533c0*/  LEA.HI.X.SX32 R21, R0, R26, 0x1, P1 ;  /* 0x0000001a00157211 */ /* 0x000fca00008f0eff */
[----:B------:R0:W-:Y:S01]  /*533d0*/  @P6 STG.E.U8 desc[UR8][R20.64], R4 ;  /* 0x0000000414006986 */ /* 0x0001e2000c101108 */
[CC--:B--2---:R-:W-:Y:S01]  /*533e0*/  IMAD R2, R12.reuse, R24.reuse, RZ ;  /* 0x000000180c027224 */ /* 0x0c4fe200078e02ff */
[----:B------:R-:W-:Y:S01]  /*533f0*/  ISETP.LT.AND P3, PT, R12, UR4, !P0 ;  /* 0x000000040c007c0c */ /* 0x000fe2000c761270 */
[----:B------:R-:W-:Y:S01]  /*53400*/  ULDC UR4, c[0x0][0x22c] ;  /* 0x00008b0000047ab9 */ /* 0x000fe20000000800 */
[C---:B-----5:R-:W-:Y:S01]  /*53410*/  ISETP.LT.AND P1, PT, R29.reuse, UR5, !P0 ;  /* 0x000000051d007c0c */ /* 0x060fe2000c721270 */
[----:B------:R-:W-:Y:S01]  /*53420*/  IMAD R0, R29, R24, RZ ;  /* 0x000000181d007224 */ /* 0x000fe200078e02ff */
[-C--:B------:R-:W-:Y:S01]  /*53430*/  IADD3 R22, P5, R2, R3.reuse, RZ ;  /* 0x0000000302167210 */ /* 0x080fe20007fbe0ff */
[----:B------:R-:W2:Y:S01]  /*53440*/  LDL.LU R29, [R1+0x5c] ;  /* 0x00005c00011d7983 */ /* 0x000ea20000300800 */
[----:B0-----:R-:W-:Y:S01]  /*53450*/  PRMT R4, R17, 0x7771, RZ ;  /* 0x0000777111047816 */ /* 0x001fe200000000ff */
[----:B------:R-:W-:Y:S01]  /*53460*/  ULDC UR5, c[0x0][0x22c] ;  /* 0x00008b0000057ab9 */ /* 0x000fe20000000800 */
[----:B------:R-:W-:Y:S01]  /*53470*/  IADD3 R20, P6, R0, R3, RZ ;  /* 0x0000000300147210 */ /* 0x000fe20007fde0ff */
[----:B------:R-:W5:Y:S01]  /*53480*/  LDL.LU R12, [R1+0x60] ;  /* 0x00006000010c7983 */ /* 0x000f620000300800 */
[----:B------:R-:W-:-:S02]  /*53490*/  LEA.HI.X.SX32 R23, R2, R26, 0x1, P5 ;  /* 0x0000001a02177211 */ /* 0x000fc400028f0eff */
[----:B------:R-:W-:Y:S02]  /*534a0*/  LEA.HI.X.SX32 R21, R0, R26, 0x1, P6 ;  /* 0x0000001a00157211 */ /* 0x000fe400030f0eff */
[----:B------:R-:W-:Y:S02]  /*534b0*/  PRMT R2, R5, 0x7771, RZ ;  /* 0x0000777105027816 */ /* 0x000fe400000000ff */
[C---:B---3--:R-:W-:Y:S01]  /*534c0*/  ISETP.LT.AND P5, PT, R27.reuse, UR4, !P0 ;  /* 0x000000041b007c0c */ /* 0x048fe2000c7a1270 */
[-C--:B------:R-:W-:Y:S01]  /*534d0*/  IMAD R0, R27, R24.reuse, RZ ;  /* 0x000000181b007224 */ /* 0x080fe200078e02ff */
[----:B------:R-:W-:Y:S01]  /*534e0*/  ULDC UR4, c[0x0][0x22c] ;  /* 0x00008b0000047ab9 */ /* 0x000fe20000000800 */
[----:B------:R-:W3:Y:S04]  /*534f0*/  LDL.LU R27, [R1+0x64] ;  /* 0x00006400011b7983 */ /* 0x000ee80000300800 */
[----:B------:R0:W-:Y:S01]  /*53500*/  @P3 STG.E.U8 desc[UR8][R22.64], R2 ;  /* 0x0000000216003986 */ /* 0x0001e2000c101108 */
[C---:B------:R-:W-:Y:S01]  /*53510*/  ISETP.LT.AND P3, PT, R28.reuse, UR4, !P0 ;  /* 0x000000041c007c0c */ /* 0x040fe2000c761270 */
[----:B0-----:R-:W-:-:S02]  /*53520*/  IMAD R2, R28, R24, RZ ;  /* 0x000000181c027224 */ /* 0x001fc400078e02ff */
[----:B------:R0:W-:Y:S01]  /*53530*/  @P1 STG.E.U8 desc[UR8][R20.64], R4 ;  /* 0x0000000414001986 */ /* 0x0001e2000c101108 */
[----:B------:R-:W-:-:S03]  /*53540*/  ULDC UR4, c[0x0][0x22c] ;  /* 0x00008b0000047ab9 */ /* 0x000fc60000000800 */
[----:B------:R-:W3:Y:S01]  /*53550*/  LDL.LU R28, [R1+0x68] ;  /* 0x00006800011c7983 */ /* 0x000ee20000300800 */
[CC--:B0-----:R-:W-:Y:S02]  /*53560*/  IADD3 R20, P1, R0.reuse, R3.reuse, RZ ;  /* 0x0000000300147210 */ /* 0x0c1fe40007f3e0ff */
[----:B------:R-:W-:Y:S02]  /*53570*/  PRMT R4, R13, 0x7772, RZ ;  /* 0x000077720d047816 */ /* 0x000fe400000000ff */
[----:B------:R-:W-:Y:S02]  /*53580*/  LEA.HI.X.SX32 R21, R0, R26, 0x1, P1 ;  /* 0x0000001a00157211 */ /* 0x000fe400008f0eff */
[----:B------:R-:W-:-:S03]  /*53590*/  IADD3 R22, P6, R2, R3, RZ ;  /* 0x0000000302167210 */ /* 0x000fc60007fde0ff */
[----:B------:R0:W-:Y:S01]  /*535a0*/  @P5 STG.E.U8 desc[UR8][R20.64], R4 ;  /* 0x0000000414005986 */ /* 0x0001e2000c101108 */
[----:B------:R-:W-:Y:S02]  /*535b0*/  LEA.HI.X.SX32 R23, R2, R26, 0x1, P6 ;  /* 0x0000001a02177211 */ /* 0x000fe400030f0eff */
[----:B------:R-:W-:-:S05]  /*535c0*/  PRMT R2, R9, 0x7772, RZ ;  /* 0x0000777209027816 */ /* 0x000fca00000000ff */
[----:B------:R-:W-:Y:S01]  /*535d0*/  @P3 STG.E.U8 desc[UR8][R22.64], R2 ;  /* 0x0000000216003986 */ /* 0x000fe2000c101108 */
[----:B0-----:R-:W-:Y:S01]  /*535e0*/  PRMT R4, R5, 0x7772, RZ ;  /* 0x0000777205047816 */ /* 0x001fe200000000ff */
[C---:B----4-:R-:W-:Y:S01]  /*535f0*/  IMAD R0, R25.reuse, R24, RZ ;  /* 0x0000001819007224 */ /* 0x050fe200078e02ff */
[----:B------:R-:W-:Y:S01]  /*53600*/  ISETP.LT.AND P1, PT, R25, UR5, !P0 ;  /* 0x0000000519007c0c */ /* 0x000fe2000c721270 */
[----:B------:R-:W-:Y:S01]  /*53610*/  ULDC UR5, c[0x0][0x22c] ;  /* 0x00008b0000057ab9 */ /* 0x000fe20000000800 */
[----:B------:R-:W4:Y:S02]  /*53620*/  LDL.LU R25, [R1+0x6c] ;  /* 0x00006c0001197983 */ /* 0x000f240000300800 */
[----:B------:R-:W-:-:S04]  /*53630*/  IADD3 R20, P5, R0, R3, RZ ;  /* 0x0000000300147210 */ /* 0x000fc80007fbe0ff */
[----:B------:R-:W-:-:S05]  /*53640*/  LEA.HI.X.SX32 R21, R0, R26, 0x1, P5 ;  /* 0x0000001a00157211 */ /* 0x000fca00028f0eff */
[----:B------:R0:W-:Y:S01]  /*53650*/  @P1 STG.E.U8 desc[UR8][R20.64], R4 ;  /* 0x0000000414001986 */ /* 0x0001e2000c101108 */
[CC--:B--2---:R-:W-:Y:S01]  /*53660*/  IMAD R0, R29.reuse, R24.reuse, RZ ;  /* 0x000000181d007224 */ /* 0x0c4fe200078e02ff */
[----:B------:R-:W-:Y:S01]  /*53670*/  ISETP.LT.AND P6, PT, R29, UR4, !P0 ;  /* 0x000000041d007c0c */ /* 0x000fe2000c7c1270 */
[----:B------:R-:W-:Y:S01]  /*53680*/  ULDC UR4, c[0x0][0x22c] ;  /* 0x00008b0000047ab9 */ /* 0x000fe20000000800 */
[----:B------:R-:W2:Y:S02]  /*53690*/  LDL.LU R29, [R1+0x70] ;  /* 0x00007000011d7983 */ /* 0x000ea40000300800 */
[----:B0-----:R-:W-:Y:S01]  /*536a0*/  IADD3 R20, P1, R0, R3, RZ ;  /* 0x0000000300147210 */ /* 0x001fe20007f3e0ff */
[----:B-----5:R-:W-:Y:S01]  /*536b0*/  IMAD R2, R12, R24, RZ ;  /* 0x000000180c027224 */ /* 0x020fe200078e02ff */
[----:B------:R-:W-:Y:S02]  /*536c0*/  PRMT R4, R17, 0x7772, RZ ;  /* 0x0000777211047816 */ /* 0x000fe400000000ff */
[----:B------:R-:W-:-:S02]  /*536d0*/  LEA.HI.X.SX32 R21, R0, R26, 0x1, P1 ;  /* 0x0000001a00157211 */ /* 0x000fc400008f0eff */
[-C--:B------:R-:W-:Y:S02]  /*536e0*/  IADD3 R22, P5, R2, R3.reuse, RZ ;  /* 0x0000000302167210 */ /* 0x080fe40007fbe0ff */
[C---:B---3--:R-:W-:Y:S01]  /*536f0*/  ISETP.LT.AND P1, PT, R27.reuse, UR5, !P0 ;  /* 0x000000051b007c0c */ /* 0x048fe2000c721270 */
[----:B------:R-:W-:Y:S01]  /*53700*/  IMAD R0, R27, R24, RZ ;  /* 0x000000181b007224 */ /* 0x000fe200078e02ff */
[----:B------:R-:W-:Y:S01]  /*53710*/  ISETP.LT.AND P3, PT, R12, UR4, !P0 ;  /* 0x000000040c007c0c */ /* 0x000fe2000c761270 */
[----:B------:R-:W3:Y:S01]  /*53720*/  LDL.LU R27, [R1+0x8c] ;  /* 0x00008c00011b7983 */ /* 0x000ee20000300800 */
[-C--:B------:R-:W-:Y:S01]  /*53730*/  LEA.HI.X.SX32 R23, R2, R26.reuse, 0x1, P5 ;  /* 0x0000001a02177211 */ /* 0x080fe200028f0eff */
[----:B------:R-:W-:Y:S02]  /*53740*/  ULDC UR4, c[0x0][0x22c] ;  /* 0x00008b0000047ab9 */ /* 0x000fe40000000800 */
[----:B------:R-:W-:Y:S01]  /*53750*/  @P6 STG.E.U8 desc[UR8][R20.64], R4 ;  /* 0x0000000414006986 */ /* 0x000fe2000c101108 */
[C---:B------:R-:W-:Y:S01]  /*53760*/  IADD3 R12, P6, R0.reuse, R3, RZ ;  /* 0x00000003000c7210 */ /* 0x040fe20007fde0ff */
[----:B------:R-:W-:Y:S01]  /*53770*/  ULDC UR5, c[0x0][0x22c] ;  /* 0x00008b0000057ab9 */ /* 0x000fe20000000800 */
[----:B------:R-:W-:Y:S01]  /*53780*/  PRMT R2, R13, 0x7773, RZ ;  /* 0x000077730d027816 */ /* 0x000fe200000000ff */
[----:B------:R-:W5:Y:S01]  /*53790*/  LDL.LU R16, [R1+0x90] ;  /* 0x0000900001107983 */ /* 0x000f620000300800 */
[----:B------:R-:W-:-:S02]  /*537a0*/  LEA.HI.X.SX32 R13, R0, R26, 0x1, P6 ;  /* 0x0000001a000d7211 */ /* 0x000fc400030f0eff */
[C---:B------:R-:W-:Y:S01]  /*537b0*/  ISETP.LT.AND P5, PT, R28.reuse, UR4, !P0 ;  /* 0x000000041c007c0c */ /* 0x040fe2000c7a1270 */
[----:B------:R-:W-:Y:S01]  /*537c0*/  IMAD R0, R28, R24, RZ ;  /* 0x000000181c007224 */ /* 0x000fe200078e02ff */
[----:B------:R-:W-:Y:S01]  /*537d0*/  PRMT R9, R9, 0x7773, RZ ;  /* 0x0000777309097816 */ /* 0x000fe200000000ff */
[----:B------:R-:W5:Y:S01]  /*537e0*/  LDL.LU R28, [R1+0x94] ;  /* 0x00009400011c7983 */ /* 0x000f620000300800 */
[----:B------:R-:W-:-:S03]  /*537f0*/  ULDC UR4, c[0x0][0x22c] ;  /* 0x00008b0000047ab9 */ /* 0x000fc60000000800 */
[----:B------:R-:W-:Y:S01]  /*53800*/  @P3 STG.E.U8 desc[UR8][R22.64], R2 ;  /* 0x0000000216003986 */ /* 0x000fe2000c101108 */
[C---:B------:R-:W-:Y:S02]  /*53810*/  IADD3 R8, P3, R0.reuse, R3, RZ ;  /* 0x0000000300087210 */ /* 0x040fe40007f7e0ff */
[----:B------:R-:W-:Y:S01]  /*53820*/  PRMT R5, R5, 0x7773, RZ ;  /* 0x0000777305057816 */ /* 0x000fe200000000ff */
[----:B------:R0:W-:Y:S01]  /*53830*/  @P1 STG.E.U8 desc[UR8][R12.64], R9 ;  /* 0x000000090c001986 */ /* 0x0001e2000c101108 */
[----:B------:R-:W-:Y:S02]  /*53840*/  PRMT R17, R17, 0x7773, RZ ;  /* 0x0000777311117816 */ /* 0x000fe400000000ff */
[----:B0-----:R-:W-:-:S05]  /*53850*/  LEA.HI.X.SX32 R9, R0, R26, 0x1, P3 ;  /* 0x0000001a00097211 */ /* 0x001fca00018f0eff */
[----:B------:R0:W-:Y:S01]  /*53860*/  @P5 STG.E.U8 desc[UR8][R8.64], R5 ;  /* 0x0000000508005986 */ /* 0x0001e2000c101108 */
[C---:B----4-:R-:W-:Y:S01]  /*53870*/  IMAD R2, R25.reuse, R24, RZ ;  /* 0x0000001819027224 */ /* 0x050fe200078e02ff */
[----:B------:R-:W-:Y:S01]  /*53880*/  ISETP.LT.AND P1, PT, R25, UR4, !P0 ;  /* 0x0000000419007c0c */ /* 0x000fe2000c721270 */
[----:B------:R-:W-:Y:S01]  /*53890*/  ULDC UR4, c[0x0][0x22c] ;  /* 0x00008b0000047ab9 */ /* 0x000fe20000000800 */
[----:B------:R-:W4:Y:S02]  /*538a0*/  LDL.LU R25, [R1+0x98] ;  /* 0x0000980001197983 */ /* 0x000f240000300800 */
[----:B------:R-:W-:-:S04]  /*538b0*/  IADD3 R4, P3, R2, R3, RZ ;  /* 0x0000000302047210 */ /* 0x000fc80007f7e0ff */
[----:B0-----:R-:W-:-:S05]  /*538c0*/  LEA.HI.X.SX32 R5, R2, R26, 0x1, P3 ;  /* 0x0000001a02057211 */ /* 0x001fca00018f0eff */
[----:B------:R0:W-:Y:S01]  /*538d0*/  @P1 STG.E.U8 desc[UR8][R4.64], R17 ;  /* 0x0000001104001986 */ /* 0x0001e2000c101108 */
[C---:B--2---:R-:W-:Y:S01]  /*538e0*/  ISETP.LT.AND P6, PT, R29.reuse, UR4, !P0 ;  /* 0x000000041d007c0c */ /* 0x044fe2000c7c1270 */
[----:B------:R-:W-:Y:S01]  /*538f0*/  IMAD R0, R29, R24, RZ ;  /* 0x000000181d007224 */ /* 0x000fe200078e02ff */
[----:B------:R-:W-:Y:S01]  /*53900*/  ULDC UR4, c[0x0][0x22c] ;  /* 0x00008b0000047ab9 */ /* 0x000fe20000000800 */
[----:B------:R-:W2:Y:S03]  /*53910*/  LDL.LU R29, [R1+0x9c] ;  /* 0x00009c00011d7983 */ /* 0x000ea60000300800 */
[C---:B------:R-:W-:Y:S02]  /*53920*/  IADD3 R8, P5, R0.reuse, R3, RZ ;  /* 0x0000000300087210 */ /* 0x040fe40007fbe0ff */
[----:B---3--:R-:W-:Y:S01]  /*53930*/  ISETP.LT.AND P3, PT, R27, UR4, !P0 ;  /* 0x000000041b007c0c */ /* 0x008fe2000c761270 */
[----:B------:R-:W-:Y:S01]  /*53940*/  ULDC UR4, c[0x0][0x22c] ;  /* 0x00008b0000047ab9 */ /* 0x000fe20000000800 */
[----:B------:R-:W3:Y:S01]  /*53950*/  LDL.LU R27, [R1+0xa0] ;  /* 0x0000a000011b7983 */ /* 0x000ee20000300800 */
[----:B------:R-:W-:-:S02]  /*53960*/  LEA.HI.X.SX32 R9, R0, R26, 0x1, P5 ;  /* 0x0000001a00097211 */ /* 0x000fc400028f0eff */
[----:B-----5:R-:W-:Y:S01]  /*53970*/  ISETP.LT.AND P1, PT, R16, UR4, !P0 ;  /* 0x0000000410007c0c */ /* 0x020fe2000c721270 */
[----:B------:R-:W-:Y:S02]  /*53980*/  ULDC UR4, c[0x0][0x22c] ;  /* 0x00008b0000047ab9 */ /* 0x000fe40000000800 */
[----:B------:R-:W-:Y:S01]  /*53990*/  ISETP.LT.AND P5, PT, R28, UR4, !P0 ;  /* 0x000000041c007c0c */ /* 0x000fe2000c7a1270 */
[----:B------:R-:W-:Y:S01]  /*539a0*/  IMAD R0, R24, 0x4, R0 ;  /* 0x0000000418007824 */ /* 0x000fe200078e0200 */
[----:B------:R-:W5:Y:S01]  /*539b0*/  LDL.LU R28, [R1+0xa4] ;  /* 0x0000a400011c7983 */ /* 0x000f620000300800 */
[----:B------:R-:W-:Y:S01]  /*539c0*/  PRMT R2, R14, 0x7770, RZ ;  /* 0x000077700e027816 */ /* 0x000fe200000000ff */
[----:B------:R-:W-:Y:S01]  /*539d0*/  ULDC UR4, c[0x0][0x22c] ;  /* 0x00008b0000047ab9 */ /* 0x000fe20000000800 */
[----:B------:R-:W-:Y:S01]  /*539e0*/  PRMT R12, R10, 0x7770, RZ ;  /* 0x000077700a0c7816 */ /* 0x000fe200000000ff */
[----:B------:R-:W5:Y:S04]  /*539f0*/  LDL.LU R16, [R1+0xa8] ;  /* 0x0000a80001107983 */ /* 0x000f680000300800 */
[----:B------:R1:W-:Y:S01]  /*53a00*/  @P6 STG.E.U8 desc[UR8][R8.64], R2 ;  /* 0x0000000208006986 */ /* 0x0003e2000c101108 */
[----:B0-----:R-:W-:-:S04]  /*53a10*/  IADD3 R4, P6, R0, R3, RZ ;  /* 0x0000000300047210 */ /* 0x001fc80007fde0ff */
[----:B------:R-:W-:Y:S01]  /*53a20*/  LEA.HI.X.SX32 R5, R0, R26, 0x1, P6 ;  /* 0x0000001a00057211 */ /* 0x000fe200030f0eff */
[----:B-1----:R-:W-:-:S05]  /*53a30*/  IMAD R2, R24, 0x4, R0 ;  /* 0x0000000418027824 */ /* 0x002fca00078e0200 */
[----:B------:R-:W-:Y:S01]  /*53a40*/  IADD3 R8, P6, R2, R3, RZ ;  /* 0x0000000302087210 */ /* 0x000fe20007fde0ff */
[----:B------:R-:W-:Y:S01]  /*53a50*/  IMAD R0, R24, 0x4, R2 ;  /* 0x0000000418007824 */ /* 0x000fe200078e0202 */
[----:B------:R0:W-:Y:S02]  /*53a60*/  @P4 STG.E.U8 desc[UR8][R4.64], R12 ;  /* 0x0000000c04004986 */ /* 0x0001e4000c101108 */
[----:B------:R-:W-:Y:S02]  /*53a70*/  LEA.HI.X.SX32 R9, R2, R26, 0x1, P6 ;  /* 0x0000001a02097211 */ /* 0x000fe400030f0eff */
[----:B------:R-:W-:-:S05]  /*53a80*/  PRMT R2, R6, 0x7770, RZ ;  /* 0x0000777006027816 */ /* 0x000fca00000000ff */
[----:B------:R1:W-:Y:S01]  /*53a90*/  @P2 STG.E.U8 desc[UR8][R8.64], R2 ;  /* 0x0000000208002986 */ /* 0x0003e2000c101108 */
[----:B0-----:R-:W-:-:S04]  /*53aa0*/  IADD3 R4, P6, R0, R3, RZ ;  /* 0x0000000300047210 */ /* 0x001fc80007fde0ff */
[----:B------:R-:W-:Y:S01]  /*53ab0*/  LEA.HI.X.SX32 R5, R0, R26, 0x1, P6 ;  /* 0x0000001a00057211 */ /* 0x000fe200030f0eff */
[----:B-1----:R-:W-:Y:S01]  /*53ac0*/  IMAD R2, R24, 0x4, R0 ;  /* 0x0000000418027824 */ /* 0x002fe200078e0200 */
[----:B------:R-:W-:-:S05]  /*53ad0*/  PRMT R0, R18, 0x7770, RZ ;  /* 0x0000777012007816 */ /* 0x000fca00000000ff */
[----:B------:R0:W-:Y:S01]  /*53ae0*/  @P3 STG.E.U8 desc[UR8][R4.64], R0 ;  /* 0x0000000004003986 */ /* 0x0001e2000c101108 */
[----:B------:R-:W-:-:S04]  /*53af0*/  IADD3 R8, P6, R2, R3, RZ ;  /* 0x0000000302087210 */ /* 0x000fc80007fde0ff */
[----:B------:R-:W-:Y:S01]  /*53b00*/  LEA.HI.X.SX32 R9, R2, R26, 0x1, P6 ;  /* 0x0000001a02097211 */ /* 0x000fe200030f0eff */
[----:B0-----:R-:W-:Y:S01]  /*53b10*/  IMAD R5, R24, 0x4, R2 ;  /* 0x0000000418057824 */ /* 0x001fe200078e0202 */
[----:B------:R-:W-:-:S05]  /*53b20*/  PRMT R2, R14, 0x7771, RZ ;  /* 0x000077710e027816 */ /* 0x000fca00000000ff */
[----:B------:R0:W-:Y:S01]  /*53b30*/  @P1 STG.E.U8 desc[UR8][R8.64], R2 ;  /* 0x0000000208001986 */ /* 0x0001e2000c101108 */
[----:B----4-:R-:W-:Y:S01]  /*53b40*/  ISETP.LT.AND P4, PT, R25, UR4, !P0 ;  /* 0x0000000419007c0c */ /* 0x010fe2000c781270 */
[----:B------:R-:W-:Y:S02]  /*53b50*/  ULDC UR4, c[0x0][0x22c] ;  /* 0x00008b0000047ab9 */ /* 0x000fe40000000800 */
[----:B------:R-:W4:Y:S01]  /*53b60*/  LDL.LU R25, [R1+0xac] ;  /* 0x0000ac0001197983 */ /* 0x000f220000300800 */
[----:B--2---:R-:W-:Y:S01]  /*53b70*/  ISETP.LT.AND P2, PT, R29, UR4, !P0 ;  /* 0x000000041d007c0c */ /* 0x004fe2000c741270 */
[----:B------:R-:W-:Y:S02]  /*53b80*/  ULDC UR4, c[0x0][0x22c] ;  /* 0x00008b0000047ab9 */ /* 0x000fe40000000800 */
[----:B---3--:R-:W-:Y:S01]  /*53b90*/  ISETP.LT.AND P3, PT, R27, UR4, !P0 ;  /* 0x000000041b007c0c */ /* 0x008fe2000c761270 */
[----:B------:R-:W-:Y:S01]  /*53ba0*/  ULDC UR4, c[0x0][0x22c] ;  /* 0x00008b0000047ab9 */ /* 0x000fe20000000800 */
[----:B------:R-:W2:Y:S04]  /*53bb0*/  LDL.LU R27, [R1+0xb0] ;  /* 0x0000b000011b7983 */ /* 0x000ea80000300800 */
[----:B------:R-:W3:Y:S01]  /*53bc0*/  LDL.LU R29, [R1+0xb4] ;  /* 0x0000b400011d7983 */ /* 0x000ee20000300800 */
[----:B-----5:R-:W-:Y:S01]  /*53bd0*/  ISETP.LT.AND P1, PT, R28, UR4, !P0 ;  /* 0x000000041c007c0c */ /* 0x020fe2000c721270 */
[----:B------:R-:W-:-:S02]  /*53be0*/  IMAD R0, R24, 0x4, R5 ;  /* 0x0000000418007824 */ /* 0x000fc400078e0205 */
[----:B------:R-:W5:Y:S01]  /*53bf0*/  LDL.LU R28, [R1+0xb8] ;  /* 0x0000b800011c7983 */ /* 0x000f620000300800 */
[----:B------:R-:W-:Y:S01]  /*53c00*/  IADD3 R4, P6, R5, R3, RZ ;  /* 0x0000000305047210 */ /* 0x000fe20007fde0ff */
[----:B------:R-:W-:-:S03]  /*53c10*/  ULDC UR4, c[0x0][0x22c] ;  /* 0x00008b0000047ab9 */ /* 0x000fc60000000800 */
[-C--:B------:R-:W-:Y:S02]  /*53c20*/  LEA.HI.X.SX32 R5, R5, R26.reuse, 0x1, P6 ;  /* 0x0000001a05057211 */ /* 0x080fe400030f0eff */
[-C--:B0-----:R-:W-:Y:S02]  /*53c30*/  IADD3 R8, P6, R0, R3.reuse, RZ ;  /* 0x0000000300087210 */ /* 0x081fe40007fde0ff */
[----:B------:R-:W-:Y:S02]  /*53c40*/  PRMT R2, R10, 0x7771, RZ ;  /* 0x000077710a027816 */ /* 0x000fe400000000ff */
[----:B------:R-:W-:Y:S02]  /*53c50*/  PRMT R12, R6, 0x7771, RZ ;  /* 0x00007771060c7816 */ /* 0x000fe400000000ff */
[----:B------:R-:W-:Y:S01]  /*53c60*/  LEA.HI.X.SX32 R9, R0, R26, 0x1, P6 ;  /* 0x0000001a00097211 */ /* 0x000fe200030f0eff */
[----:B------:R-:W-:Y:S01]  /*53c70*/  IMAD R0, R24, 0x4, R0 ;  /* 0x0000000418007824 */ /* 0x000fe200078e0200 */
[----:B------:R0:W-:Y:S04]  /*53c80*/  @P5 STG.E.U8 desc[UR8][R4.64], R2 ;  /* 0x0000000204005986 */ /* 0x0001e8000c101108 */
[----:B------:R1:W-:Y:S01]  /*53c90*/  @P4 STG.E.U8 desc[UR8][R8.64], R12 ;  /* 0x0000000c08004986 */ /* 0x0003e2000c101108 */
[----:B0-----:R-:W-:Y:S01]  /*53ca0*/  IADD3 R4, P6, R0, R3, RZ ;  /* 0x0000000300047210 */ /* 0x001fe20007fde0ff */
[----:B-1----:R-:W-:-:S03]  /*53cb0*/  IMAD R9, R24, 0x4, R0 ;  /* 0x0000000418097824 */ /* 0x002fc600078e0200 */
[-C--:B------:R-:W-:Y:S02]  /*53cc0*/  LEA.HI.X.SX32 R5, R0, R26.reuse, 0x1, P6 ;  /* 0x0000001a00057211 */ /* 0x080fe400030f0eff */
[----:B------:R-:W-:Y:S02]  /*53cd0*/  PRMT R12, R18, 0x7771, RZ ;  /* 0x00007771120c7816 */ /* 0x000fe400000000ff */
[CC--:B------:R-:W-:Y:S01]  /*53ce0*/  IADD3 R8, P6, R9.reuse, R3.reuse, RZ ;  /* 0x0000000309087210 */ /* 0x0c0fe20007fde0ff */
[----:B------:R-:W-:Y:S01]  /*53cf0*/  IMAD R2, R24, 0x4, R9 ;  /* 0x0000000418027824 */ /* 0x000fe200078e0209 */
[----:B------:R-:W-:Y:S01]  /*53d00*/  ISETP.LT.AND P5, PT, R16, UR4, !P0 ;  /* 0x0000000410007c0c */ /* 0x000fe2000c7a1270 */
[----:B------:R-:W-:Y:S01]  /*53d10*/  ULDC UR4, c[0x0][0x22c] ;  /* 0x00008b0000047ab9 */ /* 0x000fe20000000800 */
[----:B------:R-:W-:Y:S02]  /*53d20*/  PRMT R0, R14, 0x7772, RZ ;  /* 0x000077720e007816 */ /* 0x000fe400000000ff */
[----:B------:R-:W-:Y:S01]  /*53d30*/  LEA.HI.X.SX32 R9, R9, R26, 0x1, P6 ;  /* 0x0000001a09097211 */ /* 0x000fe200030f0eff */
[----:B------:R0:W-:Y:S04]  /*53d40*/  @P2 STG.E.U8 desc[UR8][R4.64], R12 ;  /* 0x0000000c04002986 */ /* 0x0001e8000c101108 */
[----:B------:R1:W-:Y:S01]  /*53d50*/  @P3 STG.E.U8 desc[UR8][R8.64], R0 ;  /* 0x0000000008003986 */ /* 0x0003e2000c101108 */
[----:B0-----:R-:W-:Y:S01]  /*53d60*/  IADD3 R4, P6, R2, R3, RZ ;  /* 0x0000000302047210 */ /* 0x001fe20007fde0ff */
[----:B-1----:R-:W-:-:S03]  /*53d70*/  IMAD R0, R24, 0x4, R2 ;  /* 0x0000000418007824 */ /* 0x002fc600078e0202 */
[----:B------:R-:W-:Y:S02]  /*53d80*/  LEA.HI.X.SX32 R5, R2, R26, 0x1, P6 ;  /* 0x0000001a02057211 */ /* 0x000fe400030f0eff */
[----:B------:R-:W-:Y:S02]  /*53d90*/  PRMT R2, R10, 0x7772, RZ ;  /* 0x000077720a027816 */ /* 0x000fe400000000ff */
[----:B------:R-:W-:-:S03]  /*53da0*/  IADD3 R8, P6, R0, R3, RZ ;  /* 0x0000000300087210 */ /* 0x000fc60007fde0ff */
[----:B------:R0:W-:Y:S01]  /*53db0*/  @P1 STG.E.U8 desc[UR8][R4.64], R2 ;  /* 0x0000000204001986 */ /* 0x0001e2000c101108 */
[----:B------:R-:W-:Y:S02]  /*53dc0*/  LEA.HI.X.SX32 R9, R0, R26, 0x1, P6 ;  /* 0x0000001a00097211 */ /* 0x000fe400030f0eff */
[----:B0-----:R-:W-:-:S05]  /*53dd0*/  PRMT R5, R6, 0x7772, RZ ;  /* 0x0000777206057816 */ /* 0x001fca00000000ff */
[----:B------:R0:W-:Y:S01]  /*53de0*/  @P5 STG.E.U8 desc[UR8][R8.64], R5 ;  /* 0x0000000508005986 */ /* 0x0001e2000c101108 */
[----:B----4-:R-:W-:Y:S01]  /*53df0*/  ISETP.LT.AND P4, PT, R25, UR4, !P0 ;  /* 0x0000000419007c0c */ /* 0x010fe2000c781270 */
[----:B------:R-:W-:Y:S02]  /*53e00*/  ULDC UR4, c[0x0][0x22c] ;  /* 0x00008b0000047ab9 */ /* 0x000fe40000000800 */
[----:B------:R-:W4:Y:S01]  /*53e10*/  LDL.LU R25, [R1+0x84] ;  /* 0x0000840001197983 */ /* 0x000f220000300800 */
[----:B--2---:R-:W-:Y:S01]  /*53e20*/  ISETP.LT.AND P2, PT, R27, UR4, !P0 ;  /* 0x000000041b007c0c */ /* 0x004fe2000c741270 */
[----:B------:R-:W-:Y:S02]  /*53e30*/  ULDC UR4, c[0x0][0x22c] ;  /* 0x00008b0000047ab9 */ /* 0x000fe40000000800 */
[----:B------:R-:W2:Y:S01]  /*53e40*/  LDL.LU R27, [R1+0x74] ;  /* 0x00007400011b7983 */ /* 0x000ea20000300800 */
[----:B---3--:R-:W-:Y:S01]  /*53e50*/  ISETP.LT.AND P3, PT, R29, UR4, !P0 ;  /* 0x000000041d007c0c */ /* 0x008fe2000c761270 */
[----:B------:R-:W-:-:S02]  /*53e60*/  ULDC UR4, c[0x0][0x22c] ;  /* 0x00008b0000047ab9 */ /* 0x000fc40000000800 */
[----:B-----5:R-:W-:Y:S01]  /*53e70*/  ISETP.LT.AND P1, PT, R28, UR4, !P0 ;  /* 0x000000041c007c0c */ /* 0x020fe2000c721270 */
[----:B------:R-:W-:Y:S02]  /*53e80*/  ULDC UR4, c[0x0][0x22c] ;  /* 0x00008b0000047ab9 */ /* 0x000fe40000000800 */
[----:B------:R-:W-:Y:S01]  /*53e90*/  ISETP.LT.AND P5, PT, R7, UR4, !P0 ;  /* 0x0000000407007c0c */ /* 0x000fe2000c7a1270 */
[----:B------:R-:W-:Y:S01]  /*53ea0*/  IMAD R2, R24, 0x4, R0 ;  /* 0x0000000418027824 */ /* 0x000fe200078e0200 */
[----:B------:R-:W3:Y:S01]  /*53eb0*/  LDL.LU R7, [R1+0x1ab4] ;  /* 0x001ab40001077983 */ /* 0x000ee20000300800 */
[----:B------:R-:W-:Y:S01]  /*53ec0*/  PRMT R14, R14, 0x7773, RZ ;  /* 0x000077730e0e7816 */ /* 0x000fe200000000ff */
[----:B------:R-:W-:Y:S02]  /*53ed0*/  ULDC UR4, c[0x0][0x22c] ;  /* 0x00008b0000047ab9 */ /* 0x000fe40000000800 */
[----:B------:R-:W-:Y:S01]  /*53ee0*/  IADD3 R4, P6, R2, R3, RZ ;  /* 0x0000000302047210 */ /* 0x000fe20007fde0ff */
[----:B------:R-:W-:Y:S01]  /*53ef0*/  IMAD R0, R24, 0x4, R2 ;  /* 0x0000000418007824 */ /* 0x000fe200078e0202 */
[----:B------:R-:W-:Y:S01]  /*53f00*/  PRMT R10, R10, 0x7773, RZ ;  /* 0x000077730a0a7816 */ /* 0x000fe200000000ff */
[----:B------:R-:W5:Y:S01]  /*53f10*/  LDL.LU R16, [R1+0xc4] ;  /* 0x0000c40001107983 */ /* 0x000f620000300800 */
[----:B0-----:R-:W-:-:S02]  /*53f20*/  LEA.HI.X.SX32 R5, R2, R26, 0x1, P6 ;  /* 0x0000001a02057211 */ /* 0x001fc400030f0eff */
[----:B------:R-:W-:Y:S02]  /*53f30*/  PRMT R2, R18, 0x7772, RZ ;  /* 0x0000777212027816 */ /* 0x000fe400000000ff */
[----:B------:R-:W-:-:S03]  /*53f40*/  IADD3 R8, P6, R0, R3, RZ ;  /* 0x0000000300087210 */ /* 0x000fc60007fde0ff */
[----:B------:R0:W-:Y:S01]  /*53f50*/  @P4 STG.E.U8 desc[UR8][R4.64], R2 ;  /* 0x0000000204004986 */ /* 0x0001e2000c101108 */
[----:B------:R-:W-:Y:S01]  /*53f60*/  LEA.HI.X.SX32 R9, R0, R26, 0x1, P6 ;  /* 0x0000001a00097211 */ /* 0x000fe200030f0eff */
[----:B0-----:R-:W-:-:S04]  /*53f70*/  IMAD R2, R24, 0x4, R0 ;  /* 0x0000000418027824 */ /* 0x001fc800078e0200 */
[----:B------:R-:W-:Y:S01]  /*53f80*/  IMAD R0, R24, 0x4, R2 ;  /* 0x0000000418007824 */ /* 0x000fe200078e0202 */
[C---:B------:R-:W-:Y:S01]  /*53f90*/  IADD3 R4, P6, R2.reuse, R3, RZ ;  /* 0x0000000302047210 */ /* 0x040fe20007fde0ff */
[----:B------:R0:W-:Y:S03]  /*53fa0*/  @P2 STG.E.U8 desc[UR8][R8.64], R14 ;  /* 0x0000000e08002986 */ /* 0x0001e6000c101108 */
[----:B------:R-:W-:Y:S02]  /*53fb0*/  LEA.HI.X.SX32 R5, R2, R26, 0x1, P6 ;  /* 0x0000001a02057211 */ /* 0x000fe400030f0eff */
[----:B------:R-:W-:-:S03]  /*53fc0*/  PRMT R6, R6, 0x7773, RZ ;  /* 0x0000777306067816 */ /* 0x000fc600000000ff */
[----:B------:R1:W-:Y:S01]  /*53fd0*/  @P3 STG.E.U8 desc[UR8][R4.64], R10 ;  /* 0x0000000a04003986 */ /* 0x0003e2000c101108 */
[----:B0-----:R-:W-:Y:S02]  /*53fe0*/  IADD3 R8, P6, R0, R3, RZ ;  /* 0x0000000300087210 */ /* 0x001fe40007fde0ff */
[----:B------:R-:W-:Y:S02]  /*53ff0*/  ISETP.LT.AND P3, PT, R15, UR5, !P0 ;  /* 0x000000050f007c0c */ /* 0x000fe4000c761270 */
[----:B------:R-:W-:Y:S02]  /*54000*/  PRMT R17, R18, 0x7773, RZ ;  /* 0x0000777312117816 */ /* 0x000fe400000000ff */
[----:B----4-:R-:W-:Y:S01]  /*54010*/  ISETP.LT.AND P4, PT, R25, UR4, !P0 ;  /* 0x0000000419007c0c */ /* 0x010fe2000c781270 */
[----:B------:R-:W-:Y:S01]  /*54020*/  ULDC UR4, c[0x0][0x22c] ;  /* 0x00008b0000047ab9 */ /* 0x000fe20000000800 */
[----:B------:R-:W-:Y:S01]  /*54030*/  LEA.HI.X.SX32 R9, R0, R26, 0x1, P6 ;  /* 0x0000001a00097211 */ /* 0x000fe200030f0eff */
[----:B------:R-:W-:Y:S01]  /*54040*/  IMAD R12, R24, 0x8, R0 ;  /* 0x00000008180c7824 */ /* 0x000fe200078e0200 */
[----:B------:R-:W-:-:S03]  /*54050*/  ULDC UR5, c[0x0][0x22c] ;  /* 0x00008b0000057ab9 */ /* 0x000fc60000000800 */
[----:B------:R0:W-:Y:S01]  /*54060*/  @P1 STG.E.U8 desc[UR8][R8.64], R6 ;  /* 0x0000000608001986 */ /* 0x0001e2000c101108 */
[C---:B--2---:R-:W-:Y:S01]  /*54070*/  IMAD R2, R27.reuse, R24, RZ ;  /* 0x000000181b027224 */ /* 0x044fe200078e02ff */
[----:B------:R-:W-:Y:S01]  /*54080*/  ISETP.LT.AND P2, PT, R27, UR4, !P0 ;  /* 0x000000041b007c0c */ /* 0x000fe2000c741270 */
[----:B------:R-:W-:Y:S01]  /*54090*/  ULDC UR4, c[0x0][0x22c] ;  /* 0x00008b0000047ab9 */ /* 0x000fe20000000800 */
[----:B------:R-:W2:Y:S02]  /*540a0*/  LDL.LU R27, [R1+0xc8] ;  /* 0x0000c800011b7983 */ /* 0x000ea40000300800 */
[C---:B-1----:R-:W-:Y:S02]  /*540b0*/  IADD3 R4, P6, R2.reuse, R3, RZ ;  /* 0x0000000302047210 */ /* 0x042fe40007fde0ff */
[----:B------:R-:W4:Y:S02]  /*540c0*/  LDL.LU R15, [R1+0x1ab0] ;  /* 0x001ab000010f7983 */ /* 0x000f240000300800 */
[----:B------:R-:W-:-:S02]  /*540d0*/  LEA.HI.X.SX32 R5, R2, R26, 0x1, P6 ;  /* 0x0000001a02057211 */ /* 0x000fc400030f0eff */
[----:B------:R-:W2:Y:S01]  /*540e0*/  LDL.LU R28, [R1+0xcc] ;  /* 0x0000cc00011c7983 */ /* 0x000ea20000300800 */
[----:B------:R-:W-:Y:S01]  /*540f0*/  ISETP.LT.AND P1, PT, R11, UR4, !P0 ;  /* 0x000000040b007c0c */ /* 0x000fe2000c721270 */
[----:B------:R-:W-:Y:S02]  /*54100*/  ULDC UR4, c[0x0][0x22c] ;  /* 0x00008b0000047ab9 */ /* 0x000fe40000000800 */
[----:B------:R-:W5:Y:S04]  /*54110*/  LDL.LU R11, [R1+0x1aac] ;  /* 0x001aac00010b7983 */ /* 0x000f680000300800 */
[----:B------:R1:W-:Y:S04]  /*54120*/  @P2 STG.E.U8 desc[UR8][R4.64], R17 ;  /* 0x0000001104002986 */ /* 0x0003e8000c101108 */
[----:B------:R-:W2:Y:S01]  /*54130*/  LDL.LU R25, [R1+0xd0] ;  /* 0x0000d00001197983 */ /* 0x000ea20000300800 */
[----:B---3--:R-:W-:Y:S01]  /*54140*/  ISETP.LT.AND P2, PT, R7, UR4, !P0 ;  /* 0x0000000407007c0c */ /* 0x008fe2000c741270 */
[----:B------:R-:W-:Y:S01]  /*54150*/  IMAD R0, R24, 0x4, R12 ;  /* 0x0000000418007824 */ /* 0x000fe200078e020c */
[-C--:B0-----:R-:W-:Y:S01]  /*54160*/  IADD3 R8, P6, R12, R3.reuse, RZ ;  /* 0x000000030c087210 */ /* 0x081fe20007fde0ff */
[----:B------:R-:W3:Y:S01]  /*54170*/  LDL.LU R7, [R1+0x1aa8] ;  /* 0x001aa80001077983 */ /* 0x000ee20000300800 */
[----:B------:R-:W-:Y:S01]  /*54180*/  ULDC UR4, c[0x0][0x22c] ;  /* 0x00008b0000047ab9 */ /* 0x000fe20000000800 */
[----:B------:R-:W-:Y:S01]  /*54190*/  IMAD R2, R24, 0x4, R0 ;  /* 0x0000000418027824 */ /* 0x000fe200078e0200 */
[----:B------:R-:W-:Y:S01]  /*541a0*/  LEA.HI.X.SX32 R9, R12, R26, 0x1, P6 ;  /* 0x0000001a0c097211 */ /* 0x000fe200030f0eff */
[----:B------:R-:W2:Y:S01]  /*541b0*/  LDL.LU R29, [R1+0xd4] ;  /* 0x0000d400011d7983 */ /* 0x000ea20000300800 */
[----:B-1----:R-:W-:-:S04]  /*541c0*/  IADD3 R4, P6, R0, R3, RZ ;  /* 0x0000000300047210 */ /* 0x002fc80007fde0ff */
[----:B------:R-:W-:Y:S02]  /*541d0*/  LEA.HI.X.SX32 R5, R0, R26, 0x1, P6 ;  /* 0x0000001a00057211 */ /* 0x000fe400030f0eff */
[----:B----4-:R-:W-:-:S05]  /*541e0*/  PRMT R13, R15, 0x7770, RZ ;  /* 0x000077700f0d7816 */ /* 0x010fca00000000ff */
[----:B------:R0:W-:Y:S01]  /*541f0*/  @P5 STG.E.U8 desc[UR8][R8.64], R13 ;  /* 0x0000000d08005986 */ /* 0x0001e2000c101108 */
[----:B-----5:R-:W-:Y:S02]  /*54200*/  PRMT R21, R11, 0x7770, RZ ;  /* 0x000077700b157816 */ /* 0x020fe400000000ff */
[----:B------:R-:W-:Y:S01]  /*54210*/  ISETP.LT.AND P5, PT, R16, UR4, !P0 ;  /* 0x0000000410007c0c */ /* 0x000fe2000c7a1270 */
[----:B------:R-:W-:Y:S01]  /*54220*/  ULDC UR4, c[0x0][0x22c] ;  /* 0x00008b0000047ab9 */ /* 0x000fe20000000800 */
[C---:B0-----:R-:W-:Y:S01]  /*54230*/  IADD3 R8, P6, R2.reuse, R3, RZ ;  /* 0x0000000302087210 */ /* 0x041fe20007fde0ff */
[----:B------:R0:W-:Y:S01]  /*54240*/  @P4 STG.E.U8 desc[UR8][R4.64], R21 ;  /* 0x0000001504004986 */ /* 0x0001e2000c101108 */
[----:B---3--:R-:W-:Y:S02]  /*54250*/  PRMT R17, R7, 0x7770, RZ ;  /* 0x0000777007117816 */ /* 0x008fe400000000ff */
[----:B------:R-:W-:Y:S02]  /*54260*/  LEA.HI.X.SX32 R9, R2, R26, 0x1, P6 ;  /* 0x0000001a02097211 */ /* 0x000fe400030f0eff */
[----:B--2---:R-:W-:Y:S01]  /*54270*/  ISETP.LT.AND P4, PT, R27, UR4, !P0 ;  /* 0x000000041b007c0c */ /* 0x004fe2000c781270 */
[----:B------:R-:W-:Y:S01]  /*54280*/  ULDC UR4, c[0x0][0x22c] ;  /* 0x00008b0000047ab9 */ /* 0x000fe20000000800 */
[----:B------:R-:W2:Y:S04]  /*54290*/  LDL.LU R27, [R1+0xd8] ;  /* 0x0000d800011b7983 */ /* 0x000ea80000300800 */
[----:B------:R1:W-:Y:S01]  /*542a0*/  @P3 STG.E.U8 desc[UR8][R8.64], R17 ;  /* 0x0000001108003986 */ /* 0x0003e2000c101108 */
[----:B------:R-:W-:Y:S01]  /*542b0*/  ISETP.LT.AND P3, PT, R28, UR4, !P0 ;  /* 0x000000041c007c0c */ /* 0x000fe2000c761270 */
[----:B------:R-:W-:Y:S01]  /*542c0*/  IMAD R0, R24, 0x4, R2 ;  /* 0x0000000418007824 */ /* 0x000fe200078e0202 */
[----:B0-----:R-:W-:Y:S01]  /*542d0*/  PRMT R21, R19, 0x7770, RZ ;  /* 0x0000777013157816 */ /* 0x001fe200000000ff */
[----:B------:R-:W3:Y:S01]  /*542e0*/  LDL.LU R28, [R1+0xdc] ;  /* 0x0000dc00011c7983 */ /* 0x000ee20000300800 */
[----:B------:R-:W-:-:S02]  /*542f0*/  ULDC UR4, c[0x0][0x22c] ;  /* 0x00008b0000047ab9 */ /* 0x000fc40000000800 */
[----:B------:R-:W-:Y:S01]  /*54300*/  IADD3 R4, P6, R0, R3, RZ ;  /* 0x0000000300047210 */ /* 0x000fe20007fde0ff */
[----:B------:R-:W-:-:S03]  /*54310*/  IMAD R2, R24, 0x4, R0 ;  /* 0x0000000418027824 */ /* 0x000fc600078e0200 */
[----:B------:R-:W-:Y:S02]  /*54320*/  LEA.HI.X.SX32 R5, R0, R26, 0x1, P6 ;  /* 0x0000001a00057211 */ /* 0x000fe400030f0eff */
[----:B-1----:R-:W-:-:S03]  /*54330*/  IADD3 R8, P6, R2, R3, RZ ;  /* 0x0000000302087210 */ /* 0x002fc60007fde0ff */
[----:B------:R0:W-:Y:S01]  /*54340*/  @P1 STG.E.U8 desc[UR8][R4.64], R21 ;  /* 0x0000001504001986 */ /* 0x0001e2000c101108 */
[----:B------:R-:W-:Y:S01]  /*54350*/  ISETP.LT.AND P1, PT, R25, UR4, !P0 ;  /* 0x0000000419007c0c */ /* 0x000fe2000c721270 */
[----:B------:R-:W-:Y:S01]  /*54360*/  ULDC UR4, c[0x0][0x22c] ;  /* 0x00008b0000047ab9 */ /* 0x000fe20000000800 */
[----:B------:R-:W-:Y:S01]  /*54370*/  LEA.HI.X.SX32 R9, R2, R26, 0x1, P6 ;  /* 0x0000001a02097211 */ /* 0x000fe200030f0eff */
[----:B------:R-:W4:Y:S01]  /*54380*/  LDL.LU R25, [R1+0xe0] ;  /* 0x0000e00001197983 */ /* 0x000f220000300800 */
[C---:B------:R-:W-:Y:S01]  /*54390*/  IMAD R2, R24.reuse, 0x4, R2 ;  /* 0x0000000418027824 */ /* 0x040fe200078e0202 */
[----:B------:R-:W-:Y:S02]  /*543a0*/  PRMT R13, R15, 0x7771, RZ ;  /* 0x000077710f0d7816 */ /* 0x000fe400000000ff */
[----:B------:R-:W-:Y:S01]  /*543b0*/  PRMT R23, R11, 0x7771, RZ ;  /* 0x000077710b177816 */ /* 0x000fe200000000ff */
[----:B------:R-:W-:Y:S01]  /*543c0*/  IMAD R0, R24, 0x4, R2 ;  /* 0x0000000418007824 */ /* 0x000fe200078e0202 */
[----:B------:R-:W5:Y:S01]  /*543d0*/  LDL.LU R22, [R1+0x78] ;  /* 0x0000780001167983 */ /* 0x000f620000300800 */
[----:B0-----:R-:W-:-:S03]  /*543e0*/  IADD3 R4, P6, R2, R3, RZ ;  /* 0x0000000302047210 */ /* 0x001fc60007fde0ff */
[----:B------:R0:W-:Y:S01]  /*543f0*/  @P2 STG.E.U8 desc[UR8][R8.64], R13 ;  /* 0x0000000d08002986 */ /* 0x0001e2000c101108 */
[-C--:B------:R-:W-:Y:S02]  /*54400*/  LEA.HI.X.SX32 R5, R2, R26.reuse, 0x1, P6 ;  /* 0x0000001a02057211 */ /* 0x080fe400030f0eff */
[----:B------:R-:W-:Y:S01]  /*54410*/  ISETP.LT.AND P2, PT, R29, UR4, !P0 ;  /* 0x000000041d007c0c */ /* 0x000fe2000c741270 */
[----:B------:R-:W-:Y:S01]  /*54420*/  ULDC UR4, c[0x0][0x22c] ;  /* 0x00008b0000047ab9 */ /* 0x000fe20000000800 */
[----:B------:R-:W-:Y:S02]  /*54430*/  PRMT R21, R7, 0x7771, RZ ;  /* 0x0000777107157816 */ /* 0x000fe400000000ff */
[C---:B0-----:R-:W-:Y:S01]  /*54440*/  IADD3 R8, P6, R0.reuse, R3, RZ ;  /* 0x0000000300087210 */ /* 0x041fe20007fde0ff */
[----:B------:R-:W-:Y:S03]  /*54450*/  @P5 STG.E.U8 desc[UR8][R4.64], R23 ;  /* 0x0000001704005986 */ /* 0x000fe6000c101108 */
[----:B------:R-:W-:Y:S01]  /*54460*/  LEA.HI.X.SX32 R9, R0, R26, 0x1, P6 ;  /* 0x0000001a00097211 */ /* 0x000fe200030f0eff */
[----:B------:R-:W5:Y:S04]  /*54470*/  LDL.LU R29, [R1+0xe4] ;  /* 0x0000e400011d7983 */ /* 0x000f680000300800 */
[----:B------:R0:W-:Y:S01]  /*54480*/  @P4 STG.E.U8 desc[UR8][R8.64], R21 ;  /* 0x0000001508004986 */ /* 0x0001e2000c101108 */
[----:B--2---:R-:W-:Y:S01]  /*54490*/  ISETP.LT.AND P5, PT, R27, UR4, !P0 ;  /* 0x000000041b007c0c */ /* 0x004fe2000c7a1270 */
[----:B------:R-:W-:-:S02]  /*544a0*/  ULDC UR4, c[0x0][0x22c] ;  /* 0x00008b0000047ab9 */ /* 0x000fc40000000800 */
[----:B---3--:R-:W-:Y:S01]  /*544b0*/  ISETP.LT.AND P4, PT, R28, UR4, !P0 ;  /* 0x000000041c007c0c */ /* 0x008fe2000c781270 */
[C---:B------:R-:W-:Y:S01]  /*544c0*/  IMAD R2, R24.reuse, 0x4, R0 ;  /* 0x0000000418027824 */ /* 0x040fe200078e0200 */
[----:B------:R-:W2:Y:S01]  /*544d0*/  LDL.LU R28, [R1+0xe8] ;  /* 0x0000e800011c7983 */ /* 0x000ea20000300800 */
[----:B------:R-:W-:Y:S01]  /*544e0*/  PRMT R27, R19, 0x7771, RZ ;  /* 0x00007771131b7816 */ /* 0x000fe200000000ff */
[----:B------:R-:W-:Y:S01]  /*544f0*/  ULDC UR4, c[0x0][0x22c] ;  /* 0x00008b0000047ab9 */ /* 0x000fe20000000800 */
[----:B------:R-:W-:Y:S01]  /*54500*/  IMAD R0, R24, 0x4, R2 ;  /* 0x0000000418007824 */ /* 0x000fe200078e0202 */
[----:B------:R-:W-:-:S04]  /*54510*/  IADD3 R12, P6, R2, R3, RZ ;  /* 0x00000003020c7210 */ /* 0x000fc80007fde0ff */
[----:B------:R-:W-:Y:S01]  /*54520*/  LEA.HI.X.SX32 R13, R2, R26, 0x1, P6 ;  /* 0x0000001a020d7211 */ /* 0x000fe200030f0eff */
[----:B------:R-:W-:Y:S01]  /*54530*/  IMAD R2, R24, 0x4, R0 ;  /* 0x0000000418027824 */ /* 0x000fe200078e0200 */
[----:B------:R-:W-:-:S04]  /*54540*/  IADD3 R16, P6, R0, R3, RZ ;  /* 0x0000000300107210 */ /* 0x000fc80007fde0ff */
[-C--:B------:R-:W-:Y:S01]  /*54550*/  LEA.HI.X.SX32 R17, R0, R26.reuse, 0x1, P6 ;  /* 0x0000001a00117211 */ /* 0x080fe200030f0eff */
[----:B------:R-:W-:Y:S01]  /*54560*/  IMAD R0, R24, 0x4, R2 ;  /* 0x0000000418007824 */ /* 0x000fe200078e0202 */
[C---:B------:R-:W-:Y:S01]  /*54570*/  IADD3 R20, P6, R2.reuse, R3, RZ ;  /* 0x0000000302147210 */ /* 0x040fe20007fde0ff */
[----:B------:R1:W-:Y:S01]  /*54580*/  @P3 STG.E.U8 desc[UR8][R12.64], R27 ;  /* 0x0000001b0c003986 */ /* 0x0003e2000c101108 */
[----:B----4-:R-:W-:Y:S01]  /*54590*/  ISETP.LT.AND P3, PT, R25, UR4, !P0 ;  /* 0x0000000419007c0c */ /* 0x010fe2000c761270 */
[----:B------:R-:W-:Y:S01]  /*545a0*/  ULDC UR4, c[0x0][0x22c] ;  /* 0x00008b0000047ab9 */ /* 0x000fe20000000800 */
[----:B0-----:R-:W-:Y:S01]  /*545b0*/  LEA.HI.X.SX32 R21, R2, R26, 0x1, P6 ;  /* 0x0000001a02157211 */ /* 0x001fe200030f0eff */
[C---:B------:R-:W-:Y:S01]  /*545c0*/  IMAD R2, R24.reuse, 0x4, R0 ;  /* 0x0000000418027824 */ /* 0x040fe200078e0200 */
[----:B------:R-:W-:Y:S02]  /*545d0*/  PRMT R23, R15, 0x7772, RZ ;  /* 0x000077720f177816 */ /* 0x000fe400000000ff */
[----:B------:R-:W-:Y:S01]  /*545e0*/  PRMT R25, R11, 0x7772, RZ ;  /* 0x000077720b197816 */ /* 0x000fe200000000ff */
[----:B------:R-:W-:-:S02]  /*545f0*/  IMAD R6, R24, 0x4, R2 ;  /* 0x0000000418067824 */ /* 0x000fc400078e0202 */
[----:B------:R0:W-:Y:S02]  /*54600*/  @P1 STG.E.U8 desc[UR8][R16.64], R23 ;  /* 0x0000001710001986 */ /* 0x0001e4000c101108 */
[----:B------:R-:W-:Y:S02]  /*54610*/  IMAD R10, R24, 0x4, R6 ;  /* 0x00000004180a7824 */ /* 0x000fe400078e0206 */
[----:B------:R3:W-:Y:S01]  /*54620*/  @P2 STG.E.U8 desc[UR8][R20.64], R25 ;  /* 0x0000001914002986 */ /* 0x0007e2000c101108 */
[-C--:B------:R-:W-:Y:S02]  /*54630*/  IADD3 R4, P2, R0, R3.reuse, RZ ;  /* 0x0000000300047210 */ /* 0x080fe40007f5e0ff */
[-C--:B------:R-:W-:Y:S02]  /*54640*/  IADD3 R8, P6, R2, R3.reuse, RZ ;  /* 0x0000000302087210 */ /* 0x080fe40007fde0ff */
[----:B------:R-:W-:Y:S01]  /*54650*/  LEA.HI.X.SX32 R5, R0, R26, 0x1, P2 ;  /* 0x0000001a00057211 */ /* 0x000fe200010f0eff */
[----:B------:R-:W-:Y:S01]  /*54660*/  IMAD R0, R24, 0x4, R10 ;  /* 0x0000000418007824 */ /* 0x000fe200078e020a */
[----:B-1----:R-:W-:Y:S01]  /*54670*/  IADD3 R12, P2, R6, R3, RZ ;  /* 0x00000003060c7210 */ /* 0x002fe20007f5e0ff */
[----:B-----5:R-:W-:Y:S01]  /*54680*/  IMAD R14, R22, R24, RZ ;  /* 0x00000018160e7224 */ /* 0x020fe200078e02ff */
[----:B------:R-:W-:-:S02]  /*54690*/  LEA.HI.X.SX32 R9, R2, R26, 0x1, P6 ;  /* 0x0000001a02097211 */ /* 0x000fc400030f0eff */
[-C--:B0-----:R-:W-:Y:S02]  /*546a0*/  IADD3 R16, P6, R10, R3.reuse, RZ ;  /* 0x000000030a107210 */ /* 0x081fe40007fde0ff */
[-C--:B------:R-:W-:Y:S02]  /*546b0*/  LEA.HI.X.SX32 R13, R6, R26.reuse, 0x1, P2 ;  /* 0x0000001a060d7211 */ /* 0x080fe400010f0eff */
[-C--:B------:R-:W-:Y:S02]  /*546c0*/  IADD3 R2, P2, R0, R3.reuse, RZ ;  /* 0x0000000300027210 */ /* 0x080fe40007f5e0ff */
[----:B------:R-:W-:Y:S02]  /*546d0*/  LEA.HI.X.SX32 R17, R10, R26, 0x1, P6 ;  /* 0x0000001a0a117211 */ /* 0x000fe400030f0eff */
[----:B------:R-:W-:Y:S01]  /*546e0*/  ISETP.LT.AND P1, PT, R22, UR5, !P0 ;  /* 0x0000000516007c0c */ /* 0x000fe2000c721270 */
[----:B------:R-:W-:Y:S01]  /*546f0*/  ULDC UR5, c[0x0][0x22c] ;  /* 0x00008b0000057ab9 */ /* 0x000fe20000000800 */
[----:B---3--:R-:W-:-:S02]  /*54700*/  IADD3 R20, P6, R14, R3, RZ ;  /* 0x000000030e147210 */ /* 0x008fc40007fde0ff */
[----:B------:R-:W-:Y:S02]  /*54710*/  LEA.HI.X.SX32 R3, R0, R26, 0x1, P2 ;  /* 0x0000001a00037211 */ /* 0x000fe400010f0eff */
[----:B------:R-:W-:Y:S02]  /*54720*/  ISETP.LT.AND P2, PT, R29, UR4, !P0 ;  /* 0x000000041d007c0c */ /* 0x000fe4000c741270 */
[----:B------:R-:W-:Y:S02]  /*54730*/  PRMT R23, R11, 0x7773, RZ ;  /* 0x000077730b177816 */ /* 0x000fe400000000ff */
[----:B------:R-:W-:Y:S02]  /*54740*/  PRMT R11, R7, 0x7772, RZ ;  /* 0x00007772070b7816 */ /* 0x000fe400000000ff */
[----:B------:R-:W-:Y:S02]  /*54750*/  PRMT R25, R19, 0x7772, RZ ;  /* 0x0000777213197816 */ /* 0x000fe400000000ff */
[----:B------:R-:W-:Y:S01]  /*54760*/  PRMT R15, R15, 0x7773, RZ ;  /* 0x000077730f0f7816 */ /* 0x000fe200000000ff */
[----:B------:R0:W-:Y:S01]  /*54770*/  @P5 STG.E.U8 desc[UR8][R4.64], R11 ;  /* 0x0000000b04005986 */ /* 0x0001e2000c101108 */
[----:B------:R-:W-:-:S03]  /*54780*/  PRMT R7, R7, 0x7773, RZ ;  /* 0x0000777307077816 */ /* 0x000fc600000000ff */
[----:B------:R0:W-:Y:S04]  /*54790*/  @P4 STG.E.U8 desc[UR8][R8.64], R25 ;  /* 0x0000001908004986 */ /* 0x0001e8000c101108 */
[----:B------:R0:W-:Y:S04]  /*547a0*/  @P3 STG.E.U8 desc[UR8][R12.64], R15 ;  /* 0x0000000f0c003986 */ /* 0x0001e8000c101108 */
[----:B------:R0:W-:Y:S01]  /*547b0*/  @P2 STG.E.U8 desc[UR8][R16.64], R23 ;  /* 0x0000001710002986 */ /* 0x0001e2000c101108 */
[----:B------:R-:W-:Y:S02]  /*547c0*/  LEA.HI.X.SX32 R21, R14, R26, 0x1, P6 ;  /* 0x0000001a0e157211 */ /* 0x000fe400030f0eff */
[----:B------:R-:W-:-:S02]  /*547d0*/  PRMT R19, R19, 0x7773, RZ ;  /* 0x0000777313137816 */ /* 0x000fc400000000ff */
[----:B--2---:R-:W-:-:S13]  /*547e0*/  ISETP.LT.AND P0, PT, R28, UR5, !P0 ;  /* 0x000000051c007c0c */ /* 0x004fda000c701270 */
[----:B------:R0:W-:Y:S01]  /*547f0*/  @P0 STG.E.U8 desc[UR8][R2.64], R7 ;  /* 0x0000000702000986 */ /* 0x0001e2000c101108 */
[----:B------:R-:W-:Y:S05]  /*54800*/  @!P1 EXIT ;  /* 0x000000000000994d */ /* 0x000fea0003800000 */
[----:B------:R-:W-:Y:S01]  /*54810*/  STG.E.U8 desc[UR8][R20.64], R19 ;  /* 0x0000001314007986 */ /* 0x000fe2000c101108 */
[----:B------:R-:W-:Y:S05]  /*54820*/  EXIT ;  /* 0x000000000000794d */ /* 0x000fea0003800000 */
.L_x_3:
[----:B------:R-:W-:-:S00]  /*54830*/  BRA `(.L_x_3) ;  /* 0xfffffffc00fc7947 */ /* 0x000fc0000383ffff */
[----:B------:R-:W-:-:S00]  /*54840*/  NOP ;  /* 0x0000000000007918 */ /* 0x000fc00000000000 */
        /* <DEDUP_REMOVED lines=11> */
.L_x_4:


//--------------------- .nv.shared.matmul_kernel  --------------------------
	.section	.nv.shared.matmul_kernel,"aw",@nobits
	.sectionflags	@""
	.align	16
	.zero		1024


//--------------------- .nv.shared.reserved.0     --------------------------
	.section	.nv.shared.reserved.0,"aw",@nobits
	.weak		__nv_reservedSMEM_offset_0_alias
	.size		__nv_reservedSMEM_offset_0_alias, 0, 0
	.other		__nv_reservedSMEM_offset_0_alias,@"STO_CUDA_RESERVED_SHARED STV_DEFAULT"
__nv_reservedSMEM_offset_0_alias:
	.zero		0


//--------------------- .nv.constant0.matmul_kernel --------------------------
	.section	.nv.constant0.matmul_kernel,"a",@progbits
	.sectionflags	@""
	.align	4
.nv.constant0.matmul_kernel:
	.zero		608


//--------------------- SYMBOLS --------------------------

	.type		.nv.reservedSmem.offset0,@object
	.size		.nv.reservedSmem.offset0,0x4
